//
// Generated by NVIDIA NVVM Compiler
//
// Compiler Build ID: CL-36424714
// Cuda compilation tools, release 13.0, V13.0.88
// Based on NVVM 20.0.0
//

.version 9.0
.target sm_100
.address_size 64

	// .globl	_Z12update_innerPfS_S_S_fmii

.visible .entry _Z12update_innerPfS_S_S_fmii(
	.param .u64 .ptr .align 1 _Z12update_innerPfS_S_S_fmii_param_0,
	.param .u64 .ptr .align 1 _Z12update_innerPfS_S_S_fmii_param_1,
	.param .u64 .ptr .align 1 _Z12update_innerPfS_S_S_fmii_param_2,
	.param .u64 .ptr .align 1 _Z12update_innerPfS_S_S_fmii_param_3,
	.param .f32 _Z12update_innerPfS_S_S_fmii_param_4,
	.param .u64 _Z12update_innerPfS_S_S_fmii_param_5,
	.param .u32 _Z12update_innerPfS_S_S_fmii_param_6,
	.param .u32 _Z12update_innerPfS_S_S_fmii_param_7
)
{
	.reg .pred 	%p<122>;
	.reg .b16 	%rs<7>;
	.reg .b32 	%r<533>;
	.reg .b32 	%f<1071>;
	.reg .b64 	%rd<360>;

	ld.param.u64 	%rd10, [_Z12update_innerPfS_S_S_fmii_param_0];
	cvta.to.global.u64 	%rd1, %rd10;
	mov.u32 	%r17, %tid.x;
	mov.u32 	%r18, %ctaid.x;
	mov.u32 	%r19, %ntid.x;
	mad.lo.s32 	%r20, %r18, %r19, %r17;
	mov.u32 	%r21, %tid.y;
	mov.u32 	%r22, %ctaid.y;
	mov.u32 	%r23, %ntid.y;
	mad.lo.s32 	%r1, %r22, %r23, %r21;
	mov.u32 	%r24, %tid.z;
	mov.u32 	%r25, %ctaid.z;
	mov.u32 	%r26, %ntid.z;
	mad.lo.s32 	%r2, %r25, %r26, %r24;
	cvt.u64.u32 	%rd2, %r20;
	shl.b32 	%r27, %r2, 7;
	add.s32 	%r28, %r27, %r1;
	cvt.u64.u32 	%rd3, %r28;
	mov.b16 	%rs6, 200;
	setp.eq.s32 	%p1, %r1, 0;
	@%p1 bra 	$L__BB0_4;
	setp.eq.s32 	%p2, %r1, 127;
	@%p2 bra 	$L__BB0_3;
	cvt.u32.u64 	%r29, %rd2;
	setp.eq.s32 	%p3, %r29, 0;
	setp.eq.s32 	%p4, %r29, 127;
	or.pred  	%p5, %p3, %p4;
	selp.u16 	%rs6, 1, 0, %p5;
	bra.uni 	$L__BB0_4;
$L__BB0_3:
	mov.b16 	%rs6, 100;
$L__BB0_4:
	ld.param.u32 	%r531, [_Z12update_innerPfS_S_S_fmii_param_7];
	ld.param.u64 	%rd352, [_Z12update_innerPfS_S_S_fmii_param_5];
	cvt.u32.u64 	%r30, %rd2;
	cvt.u32.u64 	%r31, %rd3;
	mad.lo.s64 	%rd15, %rd352, %rd3, %rd2;
	shl.b64 	%rd16, %rd15, 32;
	shr.s64 	%rd17, %rd16, 30;
	add.s64 	%rd18, %rd1, %rd17;
	ld.global.f32 	%f1052, [%rd18];
	add.s32 	%r3, %r30, -1;
	cvt.u64.u32 	%rd4, %r531;
	mul.wide.u32 	%rd5, %r531, 128;
	add.s64 	%rd19, %rd5, %rd3;
	cvt.u32.u64 	%r32, %rd19;
	cvt.u32.u64 	%r5, %rd352;
	mul.lo.s32 	%r4, %r32, %r5;
	add.s32 	%r33, %r3, %r4;
	max.s32 	%r34, %r33, 0;
	mul.lo.s32 	%r6, %r5, 2432;
	mul.lo.s32 	%r7, %r6, %r531;
	setp.lt.s32 	%p6, %r34, %r7;
	add.s32 	%r8, %r7, -1;
	selp.b32 	%r35, %r34, %r8, %p6;
	mul.wide.s32 	%rd20, %r35, 4;
	add.s64 	%rd21, %rd1, %rd20;
	ld.global.f32 	%f1053, [%rd21];
	add.s32 	%r9, %r30, 1;
	mul.wide.u32 	%rd6, %r531, 256;
	add.s64 	%rd7, %rd19, %rd6;
	cvt.u32.u64 	%r36, %rd7;
	mul.lo.s32 	%r10, %r36, %r5;
	add.s32 	%r37, %r9, %r10;
	max.s32 	%r38, %r37, 0;
	setp.lt.s32 	%p7, %r38, %r7;
	selp.b32 	%r39, %r38, %r8, %p7;
	mul.wide.s32 	%rd22, %r39, 4;
	add.s64 	%rd23, %rd1, %rd22;
	ld.global.f32 	%f1055, [%rd23];
	add.s32 	%r40, %r1, -1;
	cvt.u64.u32 	%rd24, %r40;
	cvt.u64.u32 	%rd25, %r27;
	add.s64 	%rd8, %rd24, %rd25;
	add.s64 	%rd26, %rd8, %rd6;
	cvt.u32.u64 	%r42, %rd26;
	mad.lo.s32 	%r11, %r42, %r5, %r30;
	max.s32 	%r43, %r11, 0;
	setp.lt.s32 	%p8, %r43, %r7;
	selp.b32 	%r44, %r43, %r8, %p8;
	mul.wide.s32 	%rd27, %r44, 4;
	add.s64 	%rd28, %rd1, %rd27;
	ld.global.f32 	%f1054, [%rd28];
	mul.wide.u32 	%rd29, %r531, 384;
	add.s64 	%rd30, %rd26, %rd29;
	cvt.u32.u64 	%r45, %rd30;
	mul.lo.s32 	%r12, %r45, %r5;
	add.s32 	%r46, %r3, %r12;
	max.s32 	%r47, %r46, 0;
	setp.lt.s32 	%p9, %r47, %r7;
	selp.b32 	%r48, %r47, %r8, %p9;
	mul.wide.s32 	%rd31, %r48, 4;
	add.s64 	%rd32, %rd1, %rd31;
	ld.global.f32 	%f1057, [%rd32];
	cvt.u32.u64 	%r49, %rd5;
	add.s32 	%r50, %r45, %r49;
	mul.lo.s32 	%r13, %r50, %r5;
	add.s32 	%r51, %r9, %r13;
	max.s32 	%r52, %r51, 0;
	setp.lt.s32 	%p10, %r52, %r7;
	selp.b32 	%r53, %r52, %r8, %p10;
	mul.wide.s32 	%rd33, %r53, 4;
	add.s64 	%rd34, %rd1, %rd33;
	ld.global.f32 	%f1058, [%rd34];
	mul.wide.u32 	%rd35, %r531, 512;
	add.s32 	%r54, %r31, 1;
	cvt.u64.u32 	%rd36, %r54;
	add.s64 	%rd37, %rd35, %rd36;
	cvt.u32.u64 	%r55, %rd37;
	mad.lo.s32 	%r56, %r55, %r5, %r30;
	max.s32 	%r57, %r56, 0;
	setp.lt.s32 	%p11, %r57, %r7;
	selp.b32 	%r58, %r57, %r8, %p11;
	mul.wide.s32 	%rd38, %r58, 4;
	add.s64 	%rd39, %rd1, %rd38;
	ld.global.f32 	%f1056, [%rd39];
	add.s64 	%rd40, %rd37, %rd29;
	cvt.u32.u64 	%r59, %rd40;
	mul.lo.s32 	%r14, %r59, %r5;
	add.s32 	%r60, %r9, %r14;
	max.s32 	%r61, %r60, 0;
	setp.lt.s32 	%p12, %r61, %r7;
	selp.b32 	%r62, %r61, %r8, %p12;
	mul.wide.s32 	%rd41, %r62, 4;
	add.s64 	%rd42, %rd1, %rd41;
	ld.global.f32 	%f1059, [%rd42];
	add.s64 	%rd9, %rd40, %rd5;
	cvt.u32.u64 	%r63, %rd9;
	mul.lo.s32 	%r15, %r63, %r5;
	add.s32 	%r64, %r3, %r15;
	max.s32 	%r65, %r64, 0;
	setp.lt.s32 	%p13, %r65, %r7;
	selp.b32 	%r66, %r65, %r8, %p13;
	mul.wide.s32 	%rd43, %r66, 4;
	add.s64 	%rd44, %rd1, %rd43;
	ld.global.f32 	%f1060, [%rd44];
	setp.ne.s32 	%p14, %r2, %r531;
	@%p14 bra 	$L__BB0_6;
	ld.param.u32 	%r532, [_Z12update_innerPfS_S_S_fmii_param_7];
	ld.param.u64 	%rd355, [_Z12update_innerPfS_S_S_fmii_param_5];
	ld.param.u64 	%rd351, [_Z12update_innerPfS_S_S_fmii_param_3];
	ld.param.u64 	%rd345, [_Z12update_innerPfS_S_S_fmii_param_0];
	cvt.u32.u64 	%r172, %rd2;
	cvta.to.global.u64 	%rd111, %rd351;
	cvt.u64.u32 	%rd112, %r1;
	shl.b32 	%r173, %r532, 7;
	add.s32 	%r174, %r173, -128;
	cvt.u64.u32 	%rd113, %r174;
	mad.lo.s64 	%rd114, %rd4, 1152, %rd112;
	add.s64 	%rd115, %rd114, %rd113;
	cvt.u32.u64 	%r175, %rd115;
	cvt.u32.u64 	%r176, %rd355;
	mad.lo.s32 	%r177, %r175, %r176, %r172;
	max.s32 	%r178, %r177, 0;
	setp.lt.s32 	%p36, %r178, %r7;
	selp.b32 	%r179, %r178, %r8, %p36;
	cvta.to.global.u64 	%rd116, %rd345;
	mul.wide.s32 	%rd117, %r179, 4;
	add.s64 	%rd118, %rd116, %rd117;
	ld.global.f32 	%f1061, [%rd118];
	add.s64 	%rd119, %rd115, %rd5;
	cvt.u32.u64 	%r180, %rd119;
	mad.lo.s32 	%r181, %r180, %r176, %r3;
	max.s32 	%r182, %r181, 0;
	setp.lt.s32 	%p37, %r182, %r7;
	selp.b32 	%r183, %r182, %r8, %p37;
	mul.wide.s32 	%rd120, %r183, 4;
	add.s64 	%rd121, %rd116, %rd120;
	ld.global.f32 	%f1062, [%rd121];
	add.s32 	%r184, %r1, -1;
	cvt.u64.u32 	%rd122, %r184;
	mov.b64 	%rd123, 1408;
	cvt.u32.u64 	%r185, %rd123;
	cvt.u32.u64 	%r186, %rd4;
	cvt.u32.u64 	%r187, %rd122;
	mad.lo.s32 	%r188, %r186, %r185, %r187;
	cvt.u32.u64 	%r189, %rd113;
	add.s32 	%r190, %r188, %r189;
	mad.lo.s32 	%r191, %r190, %r176, %r172;
	max.s32 	%r192, %r191, 0;
	setp.lt.s32 	%p38, %r192, %r7;
	selp.b32 	%r193, %r192, %r8, %p38;
	mul.wide.s32 	%rd124, %r193, 4;
	add.s64 	%rd125, %rd116, %rd124;
	ld.global.f32 	%f1063, [%rd125];
	cvt.u32.u64 	%r194, %rd6;
	add.s32 	%r195, %r180, %r194;
	mad.lo.s32 	%r196, %r195, %r176, %r9;
	max.s32 	%r197, %r196, 0;
	setp.lt.s32 	%p39, %r197, %r7;
	selp.b32 	%r198, %r197, %r8, %p39;
	mul.wide.s32 	%rd126, %r198, 4;
	add.s64 	%rd127, %rd116, %rd126;
	ld.global.f32 	%f1064, [%rd127];
	add.s32 	%r199, %r1, 1;
	cvt.u64.u32 	%rd128, %r199;
	mov.b64 	%rd129, 1664;
	cvt.u32.u64 	%r200, %rd129;
	cvt.u32.u64 	%r201, %rd128;
	mad.lo.s32 	%r202, %r186, %r200, %r201;
	add.s32 	%r203, %r202, %r189;
	mad.lo.s32 	%r204, %r203, %r176, %r172;
	max.s32 	%r205, %r204, 0;
	setp.lt.s32 	%p40, %r205, %r7;
	selp.b32 	%r206, %r205, %r8, %p40;
	mul.wide.s32 	%rd130, %r206, 4;
	add.s64 	%rd131, %rd116, %rd130;
	ld.global.f32 	%f1065, [%rd131];
	add.s32 	%r207, %r1, 1792;
	mul.lo.s32 	%r208, %r207, %r5;
	add.s32 	%r209, %r208, %r172;
	max.s32 	%r210, %r209, 0;
	setp.lt.s32 	%p41, %r210, %r6;
	add.s32 	%r211, %r6, -1;
	selp.b32 	%r212, %r210, %r211, %p41;
	mul.wide.s32 	%rd132, %r212, 4;
	add.s64 	%rd133, %rd111, %rd132;
	ld.global.f32 	%f1066, [%rd133];
	shl.b32 	%r213, %r5, 7;
	add.s32 	%r214, %r208, %r213;
	add.s32 	%r215, %r214, %r3;
	max.s32 	%r216, %r215, 0;
	setp.lt.s32 	%p42, %r216, %r6;
	selp.b32 	%r217, %r216, %r211, %p42;
	mul.wide.s32 	%rd134, %r217, 4;
	add.s64 	%rd135, %rd111, %rd134;
	ld.global.f32 	%f1067, [%rd135];
	shl.b64 	%rd136, %rd355, 11;
	mad.lo.s32 	%r218, %r176, %r187, %r172;
	cvt.u32.u64 	%r219, %rd136;
	add.s32 	%r220, %r218, %r219;
	max.s32 	%r221, %r220, 0;
	setp.lt.s32 	%p43, %r221, %r6;
	selp.b32 	%r222, %r221, %r211, %p43;
	mul.wide.s32 	%rd137, %r222, 4;
	add.s64 	%rd138, %rd111, %rd137;
	ld.global.f32 	%f1068, [%rd138];
	shl.b32 	%r223, %r5, 8;
	add.s32 	%r224, %r214, %r223;
	add.s32 	%r225, %r224, %r9;
	max.s32 	%r226, %r225, 0;
	setp.lt.s32 	%p44, %r226, %r6;
	selp.b32 	%r227, %r226, %r211, %p44;
	mul.wide.s32 	%rd139, %r227, 4;
	add.s64 	%rd140, %rd111, %rd139;
	ld.global.f32 	%f1069, [%rd140];
	mad.lo.s32 	%r228, %r5, 129, %r224;
	add.s32 	%r229, %r228, %r172;
	max.s32 	%r230, %r229, 0;
	setp.lt.s32 	%p45, %r230, %r6;
	selp.b32 	%r231, %r230, %r211, %p45;
	mul.wide.s32 	%rd141, %r231, 4;
	add.s64 	%rd142, %rd111, %rd141;
	ld.global.f32 	%f1070, [%rd142];
	bra.uni 	$L__BB0_9;
$L__BB0_6:
	setp.ne.s32 	%p15, %r2, 0;
	@%p15 bra 	$L__BB0_8;
	ld.param.u64 	%rd354, [_Z12update_innerPfS_S_S_fmii_param_5];
	ld.param.u64 	%rd350, [_Z12update_innerPfS_S_S_fmii_param_2];
	ld.param.u64 	%rd344, [_Z12update_innerPfS_S_S_fmii_param_0];
	cvta.to.global.u64 	%rd77, %rd350;
	cvt.u32.u64 	%r111, %rd2;
	add.s32 	%r112, %r1, 1152;
	mul.lo.s32 	%r113, %r112, %r5;
	add.s32 	%r114, %r113, %r111;
	max.s32 	%r115, %r114, 0;
	setp.lt.s32 	%p26, %r115, %r6;
	add.s32 	%r116, %r6, -1;
	selp.b32 	%r117, %r115, %r116, %p26;
	mul.wide.s32 	%rd78, %r117, 4;
	add.s64 	%rd79, %rd77, %rd78;
	ld.global.f32 	%f1061, [%rd79];
	shl.b32 	%r118, %r5, 7;
	add.s32 	%r119, %r113, %r118;
	add.s32 	%r120, %r119, %r3;
	max.s32 	%r121, %r120, 0;
	setp.lt.s32 	%p27, %r121, %r6;
	selp.b32 	%r122, %r121, %r116, %p27;
	mul.wide.s32 	%rd80, %r122, 4;
	add.s64 	%rd81, %rd77, %rd80;
	ld.global.f32 	%f1062, [%rd81];
	add.s32 	%r123, %r1, -1;
	cvt.u64.u32 	%rd82, %r123;
	mov.b64 	%rd83, 1408;
	cvt.u32.u64 	%r124, %rd83;
	cvt.u32.u64 	%r125, %rd82;
	add.s32 	%r126, %r125, %r124;
	cvt.u32.u64 	%r127, %rd354;
	mad.lo.s32 	%r128, %r127, %r126, %r111;
	max.s32 	%r129, %r128, 0;
	setp.lt.s32 	%p28, %r129, %r6;
	selp.b32 	%r130, %r129, %r116, %p28;
	mul.wide.s32 	%rd84, %r130, 4;
	add.s64 	%rd85, %rd77, %rd84;
	ld.global.f32 	%f1063, [%rd85];
	shl.b32 	%r131, %r5, 8;
	add.s32 	%r132, %r119, %r131;
	add.s32 	%r133, %r132, %r9;
	max.s32 	%r134, %r133, 0;
	setp.lt.s32 	%p29, %r134, %r6;
	selp.b32 	%r135, %r134, %r116, %p29;
	mul.wide.s32 	%rd86, %r135, 4;
	add.s64 	%rd87, %rd77, %rd86;
	ld.global.f32 	%f1064, [%rd87];
	mad.lo.s32 	%r136, %r5, 129, %r132;
	add.s32 	%r137, %r136, %r111;
	max.s32 	%r138, %r137, 0;
	setp.lt.s32 	%p30, %r138, %r6;
	selp.b32 	%r139, %r138, %r116, %p30;
	mul.wide.s32 	%rd88, %r139, 4;
	add.s64 	%rd89, %rd77, %rd88;
	ld.global.f32 	%f1065, [%rd89];
	cvt.u64.u32 	%rd90, %r1;
	shl.b64 	%rd91, %rd354, 7;
	mad.lo.s64 	%rd92, %rd4, 1792, %rd90;
	add.s64 	%rd93, %rd91, %rd2;
	cvt.u32.u64 	%r140, %rd93;
	cvt.u32.u64 	%r141, %rd92;
	mad.lo.s32 	%r142, %r141, %r127, %r140;
	max.s32 	%r143, %r142, 0;
	setp.lt.s32 	%p31, %r143, %r7;
	selp.b32 	%r144, %r143, %r8, %p31;
	cvta.to.global.u64 	%rd94, %rd344;
	mul.wide.s32 	%rd95, %r144, 4;
	add.s64 	%rd96, %rd94, %rd95;
	ld.global.f32 	%f1066, [%rd96];
	cvt.u64.u32 	%rd97, %r3;
	add.s64 	%rd98, %rd92, %rd5;
	cvt.u32.u64 	%r145, %rd97;
	cvt.u32.u64 	%r146, %rd91;
	add.s32 	%r147, %r146, %r145;
	cvt.u32.u64 	%r148, %rd98;
	mad.lo.s32 	%r149, %r148, %r127, %r147;
	max.s32 	%r150, %r149, 0;
	setp.lt.s32 	%p32, %r150, %r7;
	selp.b32 	%r151, %r150, %r8, %p32;
	mul.wide.s32 	%rd99, %r151, 4;
	add.s64 	%rd100, %rd94, %rd99;
	ld.global.f32 	%f1067, [%rd100];
	shl.b64 	%rd101, %rd4, 11;
	cvt.u32.u64 	%r152, %rd101;
	add.s32 	%r153, %r152, %r125;
	mad.lo.s32 	%r154, %r153, %r127, %r140;
	max.s32 	%r155, %r154, 0;
	setp.lt.s32 	%p33, %r155, %r7;
	selp.b32 	%r156, %r155, %r8, %p33;
	mul.wide.s32 	%rd102, %r156, 4;
	add.s64 	%rd103, %rd94, %rd102;
	ld.global.f32 	%f1068, [%rd103];
	cvt.u64.u32 	%rd104, %r9;
	cvt.u32.u64 	%r157, %rd104;
	add.s32 	%r158, %r146, %r157;
	cvt.u32.u64 	%r159, %rd6;
	add.s32 	%r160, %r148, %r159;
	mad.lo.s32 	%r161, %r160, %r127, %r158;
	max.s32 	%r162, %r161, 0;
	setp.lt.s32 	%p34, %r162, %r7;
	selp.b32 	%r163, %r162, %r8, %p34;
	mul.wide.s32 	%rd105, %r163, 4;
	add.s64 	%rd106, %rd94, %rd105;
	ld.global.f32 	%f1069, [%rd106];
	add.s32 	%r164, %r1, 1;
	cvt.u64.u32 	%rd107, %r164;
	mov.b64 	%rd108, 2304;
	cvt.u32.u64 	%r165, %rd108;
	cvt.u32.u64 	%r166, %rd4;
	cvt.u32.u64 	%r167, %rd107;
	mad.lo.s32 	%r168, %r166, %r165, %r167;
	mad.lo.s32 	%r169, %r168, %r127, %r140;
	max.s32 	%r170, %r169, 0;
	setp.lt.s32 	%p35, %r170, %r7;
	selp.b32 	%r171, %r170, %r8, %p35;
	mul.wide.s32 	%rd109, %r171, 4;
	add.s64 	%rd110, %rd94, %rd109;
	ld.global.f32 	%f1070, [%rd110];
	bra.uni 	$L__BB0_9;
$L__BB0_8:
	ld.param.u64 	%rd353, [_Z12update_innerPfS_S_S_fmii_param_5];
	ld.param.u64 	%rd343, [_Z12update_innerPfS_S_S_fmii_param_0];
	cvt.u32.u64 	%r67, %rd2;
	mad.lo.s64 	%rd45, %rd4, 768, %rd7;
	cvt.u32.u64 	%r68, %rd45;
	cvt.u32.u64 	%r69, %rd353;
	mad.lo.s32 	%r70, %r68, %r69, %r67;
	max.s32 	%r71, %r70, 0;
	setp.lt.s32 	%p16, %r71, %r7;
	selp.b32 	%r72, %r71, %r8, %p16;
	cvta.to.global.u64 	%rd46, %rd343;
	mul.wide.s32 	%rd47, %r72, 4;
	add.s64 	%rd48, %rd46, %rd47;
	ld.global.f32 	%f1061, [%rd48];
	add.s64 	%rd49, %rd45, %rd5;
	cvt.u32.u64 	%r73, %rd49;
	mad.lo.s32 	%r74, %r73, %r69, %r3;
	max.s32 	%r75, %r74, 0;
	setp.lt.s32 	%p17, %r75, %r7;
	selp.b32 	%r76, %r75, %r8, %p17;
	mul.wide.s32 	%rd50, %r76, 4;
	add.s64 	%rd51, %rd46, %rd50;
	ld.global.f32 	%f1062, [%rd51];
	mul.lo.s64 	%rd52, %rd4, 640;
	add.s64 	%rd53, %rd8, %rd6;
	mad.lo.s64 	%rd54, %rd4, 384, %rd53;
	add.s64 	%rd55, %rd54, %rd5;
	add.s64 	%rd56, %rd55, %rd52;
	cvt.u32.u64 	%r77, %rd56;
	mad.lo.s32 	%r78, %r77, %r69, %r67;
	max.s32 	%r79, %r78, 0;
	setp.lt.s32 	%p18, %r79, %r7;
	selp.b32 	%r80, %r79, %r8, %p18;
	mul.wide.s32 	%rd57, %r80, 4;
	add.s64 	%rd58, %rd46, %rd57;
	ld.global.f32 	%f1063, [%rd58];
	cvt.u32.u64 	%r81, %rd6;
	add.s32 	%r82, %r73, %r81;
	mad.lo.s32 	%r83, %r82, %r69, %r9;
	max.s32 	%r84, %r83, 0;
	setp.lt.s32 	%p19, %r84, %r7;
	selp.b32 	%r85, %r84, %r8, %p19;
	mul.wide.s32 	%rd59, %r85, 4;
	add.s64 	%rd60, %rd46, %rd59;
	ld.global.f32 	%f1064, [%rd60];
	add.s64 	%rd61, %rd9, %rd52;
	cvt.u32.u64 	%r86, %rd61;
	mad.lo.s32 	%r87, %r86, %r69, %r67;
	max.s32 	%r88, %r87, 0;
	setp.lt.s32 	%p20, %r88, %r7;
	selp.b32 	%r89, %r88, %r8, %p20;
	mul.wide.s32 	%rd62, %r89, 4;
	add.s64 	%rd63, %rd46, %rd62;
	ld.global.f32 	%f1065, [%rd63];
	shl.b64 	%rd64, %rd4, 9;
	add.s64 	%rd65, %rd64, %rd49;
	cvt.u32.u64 	%r90, %rd65;
	mad.lo.s32 	%r91, %r90, %r69, %r67;
	max.s32 	%r92, %r91, 0;
	setp.lt.s32 	%p21, %r92, %r7;
	selp.b32 	%r93, %r92, %r8, %p21;
	mul.wide.s32 	%rd66, %r93, 4;
	add.s64 	%rd67, %rd46, %rd66;
	ld.global.f32 	%f1066, [%rd67];
	add.s64 	%rd68, %rd65, %rd5;
	cvt.u32.u64 	%r94, %rd68;
	mad.lo.s32 	%r95, %r94, %r69, %r3;
	max.s32 	%r96, %r95, 0;
	setp.lt.s32 	%p22, %r96, %r7;
	selp.b32 	%r97, %r96, %r8, %p22;
	mul.wide.s32 	%rd69, %r97, 4;
	add.s64 	%rd70, %rd46, %rd69;
	ld.global.f32 	%f1067, [%rd70];
	cvt.u32.u64 	%r98, %rd52;
	add.s32 	%r99, %r77, %r98;
	mad.lo.s32 	%r100, %r99, %r69, %r67;
	max.s32 	%r101, %r100, 0;
	setp.lt.s32 	%p23, %r101, %r7;
	selp.b32 	%r102, %r101, %r8, %p23;
	mul.wide.s32 	%rd71, %r102, 4;
	add.s64 	%rd72, %rd46, %rd71;
	ld.global.f32 	%f1068, [%rd72];
	add.s32 	%r103, %r94, %r81;
	mad.lo.s32 	%r104, %r103, %r69, %r9;
	max.s32 	%r105, %r104, 0;
	setp.lt.s32 	%p24, %r105, %r7;
	selp.b32 	%r106, %r105, %r8, %p24;
	mul.wide.s32 	%rd73, %r106, 4;
	add.s64 	%rd74, %rd46, %rd73;
	ld.global.f32 	%f1069, [%rd74];
	add.s32 	%r107, %r86, %r98;
	mad.lo.s32 	%r108, %r107, %r69, %r67;
	max.s32 	%r109, %r108, 0;
	setp.lt.s32 	%p25, %r109, %r7;
	selp.b32 	%r110, %r109, %r8, %p25;
	mul.wide.s32 	%rd75, %r110, 4;
	add.s64 	%rd76, %rd46, %rd75;
	ld.global.f32 	%f1070, [%rd76];
$L__BB0_9:
	setp.eq.s16 	%p46, %rs6, 200;
	@%p46 bra 	$L__BB0_14;
	setp.eq.s16 	%p47, %rs6, 100;
	@%p47 bra 	$L__BB0_13;
	setp.ne.s16 	%p48, %rs6, 1;
	@%p48 bra 	$L__BB0_15;
	ld.param.u64 	%rd357, [_Z12update_innerPfS_S_S_fmii_param_5];
	ld.param.u64 	%rd348, [_Z12update_innerPfS_S_S_fmii_param_1];
	cvt.u32.u64 	%r305, %rd2;
	add.s32 	%r306, %r305, %r4;
	max.s32 	%r307, %r306, 0;
	setp.lt.s32 	%p67, %r307, %r7;
	selp.b32 	%r308, %r307, %r8, %p67;
	cvta.to.global.u64 	%rd195, %rd348;
	mul.wide.s32 	%rd196, %r308, 4;
	add.s64 	%rd197, %rd195, %rd196;
	st.global.f32 	[%rd197], %f1055;
	sub.s64 	%rd198, %rd7, %rd5;
	add.s32 	%r309, %r11, %r5;
	max.s32 	%r310, %r309, 0;
	setp.lt.s32 	%p68, %r310, %r7;
	selp.b32 	%r311, %r310, %r8, %p68;
	mul.wide.s32 	%rd199, %r311, 4;
	add.s64 	%rd200, %rd195, %rd199;
	st.global.f32 	[%rd200], %f1056;
	add.s32 	%r312, %r305, %r10;
	max.s32 	%r313, %r312, 0;
	setp.lt.s32 	%p69, %r313, %r7;
	selp.b32 	%r314, %r313, %r8, %p69;
	mul.wide.s32 	%rd201, %r314, 4;
	add.s64 	%rd202, %rd195, %rd201;
	st.global.f32 	[%rd202], %f1053;
	add.s64 	%rd203, %rd198, %rd6;
	cvt.u32.u64 	%r315, %rd203;
	cvt.u32.u64 	%r316, %rd357;
	mad.lo.s32 	%r317, %r315, %r316, %r305;
	max.s32 	%r318, %r317, 0;
	setp.lt.s32 	%p70, %r318, %r7;
	selp.b32 	%r319, %r318, %r8, %p70;
	mul.wide.s32 	%rd204, %r319, 4;
	add.s64 	%rd205, %rd195, %rd204;
	st.global.f32 	[%rd205], %f1054;
	cvt.u32.u64 	%r320, %rd5;
	add.s32 	%r321, %r315, %r320;
	mad.lo.s32 	%r322, %r321, %r316, %r305;
	max.s32 	%r323, %r322, 0;
	setp.lt.s32 	%p71, %r323, %r7;
	selp.b32 	%r324, %r323, %r8, %p71;
	mul.wide.s32 	%rd206, %r324, 4;
	add.s64 	%rd207, %rd195, %rd206;
	st.global.f32 	[%rd207], %f1059;
	shl.b64 	%rd208, %rd4, 9;
	add.s64 	%rd209, %rd208, %rd198;
	cvt.u32.u64 	%r325, %rd209;
	mad.lo.s32 	%r326, %r325, %r316, %r305;
	max.s32 	%r327, %r326, 0;
	setp.lt.s32 	%p72, %r327, %r7;
	selp.b32 	%r328, %r327, %r8, %p72;
	mul.wide.s32 	%rd210, %r328, 4;
	add.s64 	%rd211, %rd195, %rd210;
	st.global.f32 	[%rd211], %f1060;
	add.s32 	%r329, %r325, %r320;
	mad.lo.s32 	%r330, %r329, %r316, %r305;
	max.s32 	%r331, %r330, 0;
	setp.lt.s32 	%p73, %r331, %r7;
	selp.b32 	%r332, %r331, %r8, %p73;
	mul.wide.s32 	%rd212, %r332, 4;
	add.s64 	%rd213, %rd195, %rd212;
	st.global.f32 	[%rd213], %f1057;
	add.s64 	%rd214, %rd6, %rd209;
	cvt.u32.u64 	%r333, %rd214;
	mad.lo.s32 	%r334, %r333, %r316, %r305;
	max.s32 	%r335, %r334, 0;
	setp.lt.s32 	%p74, %r335, %r7;
	selp.b32 	%r336, %r335, %r8, %p74;
	mul.wide.s32 	%rd215, %r336, 4;
	add.s64 	%rd216, %rd195, %rd215;
	st.global.f32 	[%rd216], %f1058;
	add.s32 	%r337, %r333, %r320;
	mad.lo.s32 	%r338, %r337, %r316, %r305;
	max.s32 	%r339, %r338, 0;
	setp.lt.s32 	%p75, %r339, %r7;
	selp.b32 	%r340, %r339, %r8, %p75;
	mul.wide.s32 	%rd217, %r340, 4;
	add.s64 	%rd218, %rd195, %rd217;
	st.global.f32 	[%rd218], %f1066;
	shl.b64 	%rd219, %rd4, 10;
	add.s64 	%rd220, %rd219, %rd198;
	cvt.u32.u64 	%r341, %rd220;
	mad.lo.s32 	%r342, %r341, %r316, %r305;
	max.s32 	%r343, %r342, 0;
	setp.lt.s32 	%p76, %r343, %r7;
	selp.b32 	%r344, %r343, %r8, %p76;
	mul.wide.s32 	%rd221, %r344, 4;
	add.s64 	%rd222, %rd195, %rd221;
	st.global.f32 	[%rd222], %f1069;
	add.s32 	%r345, %r341, %r320;
	mad.lo.s32 	%r346, %r345, %r316, %r305;
	max.s32 	%r347, %r346, 0;
	setp.lt.s32 	%p77, %r347, %r7;
	selp.b32 	%r348, %r347, %r8, %p77;
	mul.wide.s32 	%rd223, %r348, 4;
	add.s64 	%rd224, %rd195, %rd223;
	st.global.f32 	[%rd224], %f1070;
	add.s64 	%rd225, %rd6, %rd220;
	cvt.u32.u64 	%r349, %rd225;
	mad.lo.s32 	%r350, %r349, %r316, %r305;
	max.s32 	%r351, %r350, 0;
	setp.lt.s32 	%p78, %r351, %r7;
	selp.b32 	%r352, %r351, %r8, %p78;
	mul.wide.s32 	%rd226, %r352, 4;
	add.s64 	%rd227, %rd195, %rd226;
	st.global.f32 	[%rd227], %f1067;
	add.s32 	%r353, %r349, %r320;
	mad.lo.s32 	%r354, %r353, %r316, %r305;
	max.s32 	%r355, %r354, 0;
	setp.lt.s32 	%p79, %r355, %r7;
	selp.b32 	%r356, %r355, %r8, %p79;
	mul.wide.s32 	%rd228, %r356, 4;
	add.s64 	%rd229, %rd195, %rd228;
	st.global.f32 	[%rd229], %f1068;
	add.s64 	%rd230, %rd208, %rd220;
	cvt.u32.u64 	%r357, %rd230;
	mad.lo.s32 	%r358, %r357, %r316, %r305;
	max.s32 	%r359, %r358, 0;
	setp.lt.s32 	%p80, %r359, %r7;
	selp.b32 	%r360, %r359, %r8, %p80;
	mul.wide.s32 	%rd231, %r360, 4;
	add.s64 	%rd232, %rd195, %rd231;
	st.global.f32 	[%rd232], %f1061;
	add.s32 	%r361, %r357, %r320;
	mad.lo.s32 	%r362, %r361, %r316, %r305;
	max.s32 	%r363, %r362, 0;
	setp.lt.s32 	%p81, %r363, %r7;
	selp.b32 	%r364, %r363, %r8, %p81;
	mul.wide.s32 	%rd233, %r364, 4;
	add.s64 	%rd234, %rd195, %rd233;
	st.global.f32 	[%rd234], %f1064;
	add.s64 	%rd235, %rd6, %rd230;
	cvt.u32.u64 	%r365, %rd235;
	mad.lo.s32 	%r366, %r365, %r316, %r305;
	max.s32 	%r367, %r366, 0;
	setp.lt.s32 	%p82, %r367, %r7;
	selp.b32 	%r368, %r367, %r8, %p82;
	mul.wide.s32 	%rd236, %r368, 4;
	add.s64 	%rd237, %rd195, %rd236;
	st.global.f32 	[%rd237], %f1065;
	add.s32 	%r369, %r365, %r320;
	mad.lo.s32 	%r370, %r369, %r316, %r305;
	max.s32 	%r371, %r370, 0;
	setp.lt.s32 	%p83, %r371, %r7;
	selp.b32 	%r372, %r371, %r8, %p83;
	mul.wide.s32 	%rd238, %r372, 4;
	add.s64 	%rd239, %rd195, %rd238;
	st.global.f32 	[%rd239], %f1062;
	shl.b64 	%rd240, %rd4, 11;
	cvt.u32.u64 	%r373, %rd198;
	cvt.u32.u64 	%r374, %rd240;
	add.s32 	%r375, %r374, %r373;
	mad.lo.s32 	%r376, %r375, %r316, %r305;
	max.s32 	%r377, %r376, 0;
	setp.lt.s32 	%p84, %r377, %r7;
	selp.b32 	%r378, %r377, %r8, %p84;
	mul.wide.s32 	%rd241, %r378, 4;
	add.s64 	%rd242, %rd195, %rd241;
	st.global.f32 	[%rd242], %f1063;
	bra.uni 	$L__BB0_16;
$L__BB0_13:
	ld.param.u64 	%rd356, [_Z12update_innerPfS_S_S_fmii_param_5];
	ld.param.u64 	%rd346, [_Z12update_innerPfS_S_S_fmii_param_0];
	cvt.u32.u64 	%r232, %rd2;
	cvt.u32.u64 	%r233, %rd8;
	cvt.u32.u64 	%r234, %rd356;
	mad.lo.s32 	%r235, %r234, %r233, %r232;
	max.s32 	%r236, %r235, 0;
	setp.lt.s32 	%p49, %r236, %r7;
	selp.b32 	%r237, %r236, %r8, %p49;
	cvta.to.global.u64 	%rd143, %rd346;
	mul.wide.s32 	%rd144, %r237, 4;
	add.s64 	%rd145, %rd143, %rd144;
	ld.global.f32 	%f108, [%rd145];
	add.s64 	%rd146, %rd8, %rd6;
	mul.lo.s64 	%rd147, %rd4, 384;
	add.s64 	%rd148, %rd146, %rd147;
	add.s64 	%rd149, %rd148, %rd5;
	mad.lo.s64 	%rd150, %rd4, -640, %rd149;
	cvt.u32.u64 	%r238, %rd150;
	mad.lo.s32 	%r239, %r238, %r234, %r232;
	max.s32 	%r240, %r239, 0;
	setp.lt.s32 	%p50, %r240, %r7;
	selp.b32 	%r241, %r240, %r8, %p50;
	mul.wide.s32 	%rd151, %r241, 4;
	add.s64 	%rd152, %rd143, %rd151;
	ld.global.f32 	%f109, [%rd152];
	add.s64 	%rd153, %rd150, %rd6;
	cvt.u32.u64 	%r242, %rd153;
	mad.lo.s32 	%r243, %r242, %r234, %r232;
	max.s32 	%r244, %r243, 0;
	setp.lt.s32 	%p51, %r244, %r7;
	selp.b32 	%r245, %r244, %r8, %p51;
	mul.wide.s32 	%rd154, %r245, 4;
	add.s64 	%rd155, %rd143, %rd154;
	ld.global.f32 	%f110, [%rd155];
	add.s32 	%r246, %r232, %r12;
	max.s32 	%r247, %r246, 0;
	setp.lt.s32 	%p52, %r247, %r7;
	selp.b32 	%r248, %r247, %r8, %p52;
	mul.wide.s32 	%rd156, %r248, 4;
	add.s64 	%rd157, %rd143, %rd156;
	ld.global.f32 	%f111, [%rd157];
	add.s32 	%r249, %r232, %r13;
	max.s32 	%r250, %r249, 0;
	setp.lt.s32 	%p53, %r250, %r7;
	selp.b32 	%r251, %r250, %r8, %p53;
	mul.wide.s32 	%rd158, %r251, 4;
	add.s64 	%rd159, %rd143, %rd158;
	ld.global.f32 	%f112, [%rd159];
	add.s64 	%rd160, %rd153, %rd5;
	cvt.u32.u64 	%r252, %rd160;
	mad.lo.s32 	%r253, %r252, %r234, %r232;
	max.s32 	%r254, %r253, 0;
	setp.lt.s32 	%p54, %r254, %r7;
	selp.b32 	%r255, %r254, %r8, %p54;
	mul.wide.s32 	%rd161, %r255, 4;
	add.s64 	%rd162, %rd143, %rd161;
	ld.global.f32 	%f113, [%rd162];
	add.s64 	%rd163, %rd160, %rd147;
	cvt.u32.u64 	%r256, %rd163;
	mad.lo.s32 	%r257, %r256, %r234, %r232;
	max.s32 	%r258, %r257, 0;
	setp.lt.s32 	%p55, %r258, %r7;
	selp.b32 	%r259, %r258, %r8, %p55;
	mul.wide.s32 	%rd164, %r259, 4;
	add.s64 	%rd165, %rd143, %rd164;
	ld.global.f32 	%f114, [%rd165];
	cvt.u32.u64 	%r260, %rd5;
	add.s32 	%r261, %r256, %r260;
	mad.lo.s32 	%r262, %r261, %r234, %r232;
	max.s32 	%r263, %r262, 0;
	setp.lt.s32 	%p56, %r263, %r7;
	selp.b32 	%r264, %r263, %r8, %p56;
	mul.wide.s32 	%rd166, %r264, 4;
	add.s64 	%rd167, %rd143, %rd166;
	ld.global.f32 	%f115, [%rd167];
	add.s64 	%rd168, %rd6, %rd163;
	cvt.u32.u64 	%r265, %rd168;
	mad.lo.s32 	%r266, %r265, %r234, %r232;
	max.s32 	%r267, %r266, 0;
	setp.lt.s32 	%p57, %r267, %r7;
	selp.b32 	%r268, %r267, %r8, %p57;
	mul.wide.s32 	%rd169, %r268, 4;
	add.s64 	%rd170, %rd143, %rd169;
	ld.global.f32 	%f116, [%rd170];
	add.s32 	%r269, %r265, %r260;
	mad.lo.s32 	%r270, %r269, %r234, %r232;
	max.s32 	%r271, %r270, 0;
	setp.lt.s32 	%p58, %r271, %r7;
	selp.b32 	%r272, %r271, %r8, %p58;
	mul.wide.s32 	%rd171, %r272, 4;
	add.s64 	%rd172, %rd143, %rd171;
	ld.global.f32 	%f117, [%rd172];
	shl.b64 	%rd173, %rd4, 9;
	add.s64 	%rd174, %rd173, %rd163;
	cvt.u32.u64 	%r273, %rd174;
	mad.lo.s32 	%r274, %r273, %r234, %r232;
	max.s32 	%r275, %r274, 0;
	setp.lt.s32 	%p59, %r275, %r7;
	selp.b32 	%r276, %r275, %r8, %p59;
	mul.wide.s32 	%rd175, %r276, 4;
	add.s64 	%rd176, %rd143, %rd175;
	ld.global.f32 	%f118, [%rd176];
	add.s32 	%r277, %r273, %r260;
	mad.lo.s32 	%r278, %r277, %r234, %r232;
	max.s32 	%r279, %r278, 0;
	setp.lt.s32 	%p60, %r279, %r7;
	selp.b32 	%r280, %r279, %r8, %p60;
	mul.wide.s32 	%rd177, %r280, 4;
	add.s64 	%rd178, %rd143, %rd177;
	ld.global.f32 	%f119, [%rd178];
	add.s64 	%rd179, %rd6, %rd174;
	cvt.u32.u64 	%r281, %rd179;
	mad.lo.s32 	%r282, %r281, %r234, %r232;
	max.s32 	%r283, %r282, 0;
	setp.lt.s32 	%p61, %r283, %r7;
	selp.b32 	%r284, %r283, %r8, %p61;
	mul.wide.s32 	%rd180, %r284, 4;
	add.s64 	%rd181, %rd143, %rd180;
	ld.global.f32 	%f120, [%rd181];
	add.s32 	%r285, %r281, %r260;
	mad.lo.s32 	%r286, %r285, %r234, %r232;
	max.s32 	%r287, %r286, 0;
	setp.lt.s32 	%p62, %r287, %r7;
	selp.b32 	%r288, %r287, %r8, %p62;
	mul.wide.s32 	%rd182, %r288, 4;
	add.s64 	%rd183, %rd143, %rd182;
	ld.global.f32 	%f121, [%rd183];
	shl.b64 	%rd184, %rd4, 10;
	add.s64 	%rd185, %rd184, %rd163;
	cvt.u32.u64 	%r289, %rd185;
	mad.lo.s32 	%r290, %r289, %r234, %r232;
	max.s32 	%r291, %r290, 0;
	setp.lt.s32 	%p63, %r291, %r7;
	selp.b32 	%r292, %r291, %r8, %p63;
	mul.wide.s32 	%rd186, %r292, 4;
	add.s64 	%rd187, %rd143, %rd186;
	ld.global.f32 	%f122, [%rd187];
	add.s32 	%r293, %r289, %r260;
	mad.lo.s32 	%r294, %r293, %r234, %r232;
	max.s32 	%r295, %r294, 0;
	setp.lt.s32 	%p64, %r295, %r7;
	selp.b32 	%r296, %r295, %r8, %p64;
	mul.wide.s32 	%rd188, %r296, 4;
	add.s64 	%rd189, %rd143, %rd188;
	ld.global.f32 	%f123, [%rd189];
	add.s64 	%rd190, %rd6, %rd185;
	cvt.u32.u64 	%r297, %rd190;
	mad.lo.s32 	%r298, %r297, %r234, %r232;
	max.s32 	%r299, %r298, 0;
	setp.lt.s32 	%p65, %r299, %r7;
	selp.b32 	%r300, %r299, %r8, %p65;
	mul.wide.s32 	%rd191, %r300, 4;
	add.s64 	%rd192, %rd143, %rd191;
	ld.global.f32 	%f124, [%rd192];
	add.s32 	%r301, %r297, %r260;
	mad.lo.s32 	%r302, %r301, %r234, %r232;
	max.s32 	%r303, %r302, 0;
	setp.lt.s32 	%p66, %r303, %r7;
	selp.b32 	%r304, %r303, %r8, %p66;
	mul.wide.s32 	%rd193, %r304, 4;
	add.s64 	%rd194, %rd143, %rd193;
	ld.global.f32 	%f125, [%rd194];
	sub.f32 	%f126, %f109, %f110;
	add.f32 	%f127, %f126, %f111;
	sub.f32 	%f128, %f127, %f112;
	sub.f32 	%f129, %f128, %f114;
	add.f32 	%f130, %f129, %f115;
	add.f32 	%f131, %f130, %f117;
	sub.f32 	%f132, %f131, %f119;
	add.f32 	%f133, %f132, %f122;
	sub.f32 	%f134, %f133, %f124;
	sub.f32 	%f135, %f1054, %f113;
	add.f32 	%f136, %f111, %f135;
	add.f32 	%f137, %f112, %f136;
	sub.f32 	%f138, %f137, %f114;
	sub.f32 	%f139, %f138, %f115;
	add.f32 	%f140, %f139, %f118;
	sub.f32 	%f141, %f140, %f120;
	add.f32 	%f142, %f141, %f123;
	sub.f32 	%f143, %f142, %f125;
	add.f32 	%f144, %f116, %f117;
	add.f32 	%f145, %f144, %f118;
	add.f32 	%f146, %f145, %f119;
	add.f32 	%f147, %f146, %f120;
	sub.f32 	%f148, %f147, %f121;
	sub.f32 	%f149, %f148, %f122;
	sub.f32 	%f150, %f149, %f123;
	sub.f32 	%f151, %f150, %f124;
	sub.f32 	%f152, %f151, %f125;
	mul.f32 	%f153, %f108, 0fC1F00000;
	mul.f32 	%f154, %f109, 0f41300000;
	sub.f32 	%f155, %f153, %f154;
	mul.f32 	%f156, %f1054, 0f41300000;
	sub.f32 	%f157, %f155, %f156;
	mul.f32 	%f158, %f110, 0f41300000;
	sub.f32 	%f159, %f157, %f158;
	mul.f32 	%f160, %f113, 0f41300000;
	sub.f32 	%f161, %f159, %f160;
	fma.rn.f32 	%f162, %f111, 0f41000000, %f161;
	fma.rn.f32 	%f163, %f112, 0f41000000, %f162;
	fma.rn.f32 	%f164, %f114, 0f41000000, %f163;
	fma.rn.f32 	%f165, %f115, 0f41000000, %f164;
	mul.f32 	%f166, %f116, 0f41300000;
	sub.f32 	%f167, %f165, %f166;
	fma.rn.f32 	%f168, %f117, 0f41000000, %f167;
	fma.rn.f32 	%f169, %f118, 0f41000000, %f168;
	fma.rn.f32 	%f170, %f119, 0f41000000, %f169;
	fma.rn.f32 	%f171, %f120, 0f41000000, %f170;
	mul.f32 	%f172, %f121, 0f41300000;
	sub.f32 	%f173, %f171, %f172;
	fma.rn.f32 	%f174, %f122, 0f41000000, %f173;
	fma.rn.f32 	%f175, %f123, 0f41000000, %f174;
	fma.rn.f32 	%f176, %f124, 0f41000000, %f175;
	fma.rn.f32 	%f177, %f125, 0f41000000, %f176;
	mul.f32 	%f178, %f109, 0fC0800000;
	fma.rn.f32 	%f179, %f108, 0f41400000, %f178;
	fma.rn.f32 	%f180, %f1054, 0fC0800000, %f179;
	fma.rn.f32 	%f181, %f110, 0fC0800000, %f180;
	mul.f32 	%f182, %f113, 0f40800000;
	sub.f32 	%f183, %f181, %f182;
	add.f32 	%f184, %f111, %f183;
	add.f32 	%f185, %f112, %f184;
	add.f32 	%f186, %f114, %f185;
	add.f32 	%f187, %f115, %f186;
	fma.rn.f32 	%f188, %f116, 0fC0800000, %f187;
	add.f32 	%f189, %f117, %f188;
	add.f32 	%f190, %f118, %f189;
	add.f32 	%f191, %f119, %f190;
	add.f32 	%f192, %f120, %f191;
	mul.f32 	%f193, %f121, 0f40800000;
	sub.f32 	%f194, %f192, %f193;
	add.f32 	%f195, %f122, %f194;
	add.f32 	%f196, %f123, %f195;
	add.f32 	%f197, %f124, %f196;
	add.f32 	%f198, %f125, %f197;
	mul.f32 	%f199, %f110, 0f40800000;
	fma.rn.f32 	%f200, %f109, 0fC0800000, %f199;
	add.f32 	%f201, %f200, %f111;
	sub.f32 	%f202, %f201, %f112;
	sub.f32 	%f203, %f202, %f114;
	add.f32 	%f204, %f203, %f115;
	add.f32 	%f205, %f204, %f117;
	sub.f32 	%f206, %f205, %f119;
	add.f32 	%f207, %f206, %f122;
	sub.f32 	%f208, %f207, %f124;
	fma.rn.f32 	%f209, %f1054, 0fC0800000, %f182;
	add.f32 	%f210, %f111, %f209;
	add.f32 	%f211, %f112, %f210;
	sub.f32 	%f212, %f211, %f114;
	sub.f32 	%f213, %f212, %f115;
	add.f32 	%f214, %f118, %f213;
	sub.f32 	%f215, %f214, %f120;
	add.f32 	%f216, %f215, %f123;
	sub.f32 	%f217, %f216, %f125;
	fma.rn.f32 	%f218, %f116, 0fC0800000, %f117;
	add.f32 	%f219, %f218, %f118;
	add.f32 	%f220, %f219, %f119;
	add.f32 	%f221, %f220, %f120;
	add.f32 	%f222, %f221, %f193;
	sub.f32 	%f223, %f222, %f122;
	sub.f32 	%f224, %f223, %f123;
	sub.f32 	%f225, %f224, %f124;
	sub.f32 	%f226, %f225, %f125;
	add.f32 	%f227, %f109, %f109;
	sub.f32 	%f228, %f227, %f1054;
	fma.rn.f32 	%f229, %f110, 0f40000000, %f228;
	sub.f32 	%f230, %f229, %f113;
	add.f32 	%f231, %f111, %f230;
	add.f32 	%f232, %f112, %f231;
	add.f32 	%f233, %f114, %f232;
	add.f32 	%f234, %f115, %f233;
	sub.f32 	%f235, %f234, %f116;
	add.f32 	%f236, %f117, %f235;
	add.f32 	%f237, %f118, %f118;
	sub.f32 	%f238, %f236, %f237;
	add.f32 	%f239, %f119, %f238;
	add.f32 	%f240, %f120, %f120;
	sub.f32 	%f241, %f239, %f240;
	sub.f32 	%f242, %f241, %f121;
	add.f32 	%f243, %f122, %f242;
	add.f32 	%f244, %f123, %f123;
	sub.f32 	%f245, %f243, %f244;
	add.f32 	%f246, %f124, %f245;
	add.f32 	%f247, %f125, %f125;
	sub.f32 	%f248, %f246, %f247;
	add.f32 	%f249, %f1054, %f1054;
	fma.rn.f32 	%f250, %f109, 0fC0800000, %f249;
	fma.rn.f32 	%f251, %f110, 0fC0800000, %f250;
	add.f32 	%f252, %f113, %f113;
	add.f32 	%f253, %f251, %f252;
	add.f32 	%f254, %f111, %f253;
	add.f32 	%f255, %f112, %f254;
	add.f32 	%f256, %f114, %f255;
	add.f32 	%f257, %f115, %f256;
	fma.rn.f32 	%f258, %f116, 0f40000000, %f257;
	add.f32 	%f259, %f117, %f258;
	fma.rn.f32 	%f260, %f118, 0fC0000000, %f259;
	add.f32 	%f261, %f119, %f260;
	fma.rn.f32 	%f262, %f120, 0fC0000000, %f261;
	fma.rn.f32 	%f263, %f121, 0f40000000, %f262;
	add.f32 	%f264, %f122, %f263;
	fma.rn.f32 	%f265, %f123, 0fC0000000, %f264;
	add.f32 	%f266, %f124, %f265;
	fma.rn.f32 	%f267, %f125, 0fC0000000, %f266;
	add.f32 	%f268, %f1054, %f113;
	add.f32 	%f269, %f111, %f268;
	add.f32 	%f270, %f112, %f269;
	add.f32 	%f271, %f114, %f270;
	add.f32 	%f272, %f115, %f271;
	sub.f32 	%f273, %f272, %f116;
	sub.f32 	%f274, %f273, %f117;
	sub.f32 	%f275, %f274, %f119;
	sub.f32 	%f276, %f275, %f121;
	sub.f32 	%f277, %f276, %f122;
	sub.f32 	%f278, %f277, %f124;
	mul.f32 	%f279, %f1054, 0fC0000000;
	sub.f32 	%f280, %f279, %f252;
	add.f32 	%f281, %f111, %f280;
	add.f32 	%f282, %f112, %f281;
	add.f32 	%f283, %f114, %f282;
	add.f32 	%f284, %f115, %f283;
	fma.rn.f32 	%f285, %f116, 0f40000000, %f284;
	sub.f32 	%f286, %f285, %f117;
	sub.f32 	%f287, %f286, %f119;
	fma.rn.f32 	%f288, %f121, 0f40000000, %f287;
	sub.f32 	%f289, %f288, %f122;
	sub.f32 	%f290, %f289, %f124;
	sub.f32 	%f291, %f111, %f112;
	add.f32 	%f292, %f291, %f114;
	sub.f32 	%f293, %f292, %f115;
	sub.f32 	%f294, %f118, %f120;
	sub.f32 	%f295, %f294, %f123;
	add.f32 	%f296, %f295, %f125;
	sub.f32 	%f297, %f117, %f119;
	sub.f32 	%f298, %f297, %f122;
	add.f32 	%f299, %f298, %f124;
	sub.f32 	%f300, %f291, %f114;
	add.f32 	%f301, %f300, %f115;
	sub.f32 	%f302, %f301, %f117;
	add.f32 	%f303, %f302, %f119;
	sub.f32 	%f304, %f303, %f122;
	add.f32 	%f305, %f304, %f124;
	neg.f32 	%f306, %f112;
	sub.f32 	%f307, %f306, %f111;
	add.f32 	%f308, %f307, %f114;
	add.f32 	%f309, %f308, %f115;
	add.f32 	%f310, %f309, %f118;
	sub.f32 	%f311, %f310, %f120;
	add.f32 	%f312, %f311, %f123;
	sub.f32 	%f313, %f312, %f125;
	sub.f32 	%f314, %f117, %f118;
	add.f32 	%f315, %f314, %f119;
	sub.f32 	%f316, %f315, %f120;
	sub.f32 	%f317, %f316, %f122;
	add.f32 	%f318, %f317, %f123;
	sub.f32 	%f319, %f318, %f124;
	add.f32 	%f320, %f319, %f125;
	fma.rn.f32 	%f321, %f177, 0fBC4D5033, 0f3D579436;
	fma.rn.f32 	%f1052, %f198, 0f3D430C31, %f321;
	mul.f32 	%f322, %f134, 0f3DCCCCCD;
	add.f32 	%f323, %f322, 0f3D579436;
	mul.f32 	%f324, %f177, 0fBB969026;
	add.f32 	%f325, %f323, %f324;
	mul.f32 	%f326, %f198, 0fBC820821;
	add.f32 	%f327, %f326, %f325;
	mul.f32 	%f328, %f208, 0f3DCCCCCD;
	sub.f32 	%f329, %f327, %f328;
	sub.f32 	%f330, %f248, %f267;
	fma.rn.f32 	%f1053, %f330, 0f3D638E39, %f329;
	fma.rn.f32 	%f331, %f143, 0f3DCCCCCD, 0f3D579436;
	add.f32 	%f332, %f331, %f324;
	add.f32 	%f333, %f326, %f332;
	mul.f32 	%f334, %f217, 0f3DCCCCCD;
	sub.f32 	%f335, %f333, %f334;
	fma.rn.f32 	%f336, %f330, 0fBCE38E39, %f335;
	sub.f32 	%f337, %f278, %f290;
	fma.rn.f32 	%f1054, %f337, 0f3DAAAAAB, %f336;
	mov.f32 	%f338, 0f3D579436;
	sub.f32 	%f339, %f338, %f322;
	add.f32 	%f340, %f339, %f324;
	add.f32 	%f341, %f326, %f340;
	add.f32 	%f342, %f328, %f341;
	fma.rn.f32 	%f1055, %f330, 0f3D638E39, %f342;
	fma.rn.f32 	%f343, %f143, 0fBDCCCCCD, 0f3D579436;
	add.f32 	%f344, %f343, %f324;
	add.f32 	%f345, %f326, %f344;
	add.f32 	%f346, %f334, %f345;
	fma.rn.f32 	%f347, %f330, 0fBCE38E39, %f346;
	fma.rn.f32 	%f1056, %f337, 0f3DAAAAAB, %f347;
	fma.rn.f32 	%f348, %f143, 0f3DCCCCCD, %f323;
	mul.f32 	%f349, %f177, 0f3B5B0037;
	add.f32 	%f350, %f348, %f349;
	mul.f32 	%f351, %f198, 0f3B820821;
	add.f32 	%f352, %f351, %f350;
	add.f32 	%f353, %f208, %f217;
	mul.f32 	%f354, %f353, 0f3CCCCCCD;
	add.f32 	%f355, %f354, %f352;
	mul.f32 	%f356, %f267, 0f3C638E39;
	add.f32 	%f357, %f356, %f355;
	mul.f32 	%f358, %f290, 0f3D2AAAAB;
	add.f32 	%f359, %f358, %f357;
	sub.f32 	%f360, %f305, %f313;
	fma.rn.f32 	%f361, %f360, 0f3E000000, %f359;
	mul.f32 	%f362, %f248, 0f3CE38E39;
	mul.f32 	%f363, %f278, 0f3DAAAAAB;
	add.f32 	%f364, %f363, %f362;
	mul.f32 	%f365, %f293, 0f3E800000;
	add.f32 	%f366, %f365, %f364;
	add.f32 	%f1057, %f366, %f361;
	fma.rn.f32 	%f367, %f143, 0f3DCCCCCD, %f339;
	add.f32 	%f368, %f367, %f349;
	add.f32 	%f369, %f351, %f368;
	sub.f32 	%f370, %f208, %f217;
	mul.f32 	%f371, %f370, 0f3CCCCCCD;
	sub.f32 	%f372, %f369, %f371;
	add.f32 	%f373, %f356, %f372;
	add.f32 	%f374, %f358, %f373;
	neg.f32 	%f375, %f305;
	sub.f32 	%f376, %f375, %f313;
	fma.rn.f32 	%f377, %f376, 0f3E000000, %f374;
	sub.f32 	%f378, %f364, %f365;
	add.f32 	%f1058, %f378, %f377;
	fma.rn.f32 	%f379, %f143, 0fBDCCCCCD, %f339;
	add.f32 	%f380, %f379, %f349;
	add.f32 	%f381, %f351, %f380;
	sub.f32 	%f382, %f381, %f354;
	add.f32 	%f383, %f356, %f382;
	add.f32 	%f384, %f358, %f383;
	sub.f32 	%f385, %f313, %f305;
	fma.rn.f32 	%f386, %f385, 0f3E000000, %f384;
	add.f32 	%f1059, %f366, %f386;
	fma.rn.f32 	%f387, %f143, 0fBDCCCCCD, %f323;
	add.f32 	%f388, %f387, %f349;
	add.f32 	%f389, %f351, %f388;
	add.f32 	%f390, %f371, %f389;
	add.f32 	%f391, %f356, %f390;
	add.f32 	%f392, %f358, %f391;
	add.f32 	%f393, %f305, %f313;
	fma.rn.f32 	%f394, %f393, 0f3E000000, %f392;
	add.f32 	%f1060, %f378, %f394;
	mul.f32 	%f395, %f152, 0f3DCCCCCD;
	add.f32 	%f396, %f395, 0f3D579436;
	add.f32 	%f397, %f396, %f324;
	add.f32 	%f398, %f326, %f397;
	mul.f32 	%f399, %f226, 0f3DCCCCCD;
	sub.f32 	%f400, %f398, %f399;
	fma.rn.f32 	%f401, %f330, 0fBCE38E39, %f400;
	fma.rn.f32 	%f1061, %f337, 0fBDAAAAAB, %f401;
	add.f32 	%f402, %f323, %f395;
	add.f32 	%f403, %f402, %f349;
	add.f32 	%f404, %f351, %f403;
	add.f32 	%f405, %f208, %f226;
	mul.f32 	%f406, %f405, 0f3CCCCCCD;
	add.f32 	%f407, %f406, %f404;
	add.f32 	%f408, %f356, %f407;
	sub.f32 	%f409, %f408, %f358;
	sub.f32 	%f410, %f320, %f305;
	fma.rn.f32 	%f411, %f410, 0f3E000000, %f409;
	sub.f32 	%f412, %f362, %f363;
	mul.f32 	%f413, %f299, 0f3E800000;
	add.f32 	%f414, %f413, %f412;
	add.f32 	%f1062, %f414, %f411;
	add.f32 	%f415, %f395, %f331;
	add.f32 	%f416, %f415, %f349;
	add.f32 	%f417, %f351, %f416;
	add.f32 	%f418, %f217, %f226;
	mul.f32 	%f419, %f418, 0f3CCCCCCD;
	add.f32 	%f420, %f419, %f417;
	sub.f32 	%f421, %f313, %f320;
	fma.rn.f32 	%f422, %f421, 0f3E000000, %f420;
	mul.f32 	%f423, %f267, 0f3CE38E39;
	sub.f32 	%f424, %f422, %f423;
	mul.f32 	%f425, %f248, 0fBD638E39;
	mul.f32 	%f426, %f296, 0f3E800000;
	add.f32 	%f427, %f426, %f425;
	add.f32 	%f1063, %f427, %f424;
	add.f32 	%f428, %f339, %f395;
	add.f32 	%f429, %f428, %f349;
	add.f32 	%f430, %f351, %f429;
	sub.f32 	%f431, %f208, %f226;
	mul.f32 	%f432, %f431, 0f3CCCCCCD;
	sub.f32 	%f433, %f430, %f432;
	add.f32 	%f434, %f356, %f433;
	sub.f32 	%f435, %f434, %f358;
	add.f32 	%f436, %f305, %f320;
	fma.rn.f32 	%f437, %f436, 0f3E000000, %f435;
	sub.f32 	%f438, %f412, %f413;
	add.f32 	%f1064, %f438, %f437;
	add.f32 	%f439, %f395, %f343;
	add.f32 	%f440, %f439, %f349;
	add.f32 	%f441, %f351, %f440;
	sub.f32 	%f442, %f217, %f226;
	mul.f32 	%f443, %f442, 0f3CCCCCCD;
	sub.f32 	%f444, %f441, %f443;
	neg.f32 	%f445, %f313;
	sub.f32 	%f446, %f445, %f320;
	fma.rn.f32 	%f447, %f446, 0f3E000000, %f444;
	sub.f32 	%f448, %f447, %f423;
	sub.f32 	%f449, %f425, %f426;
	add.f32 	%f1065, %f449, %f448;
	mul.f32 	%f450, %f152, 0fBDCCCCCD;
	add.f32 	%f451, %f450, 0f3D579436;
	add.f32 	%f452, %f451, %f324;
	add.f32 	%f453, %f326, %f452;
	add.f32 	%f454, %f399, %f453;
	fma.rn.f32 	%f455, %f330, 0fBCE38E39, %f454;
	fma.rn.f32 	%f1066, %f337, 0fBDAAAAAB, %f455;
	add.f32 	%f456, %f323, %f450;
	add.f32 	%f457, %f456, %f349;
	add.f32 	%f458, %f351, %f457;
	add.f32 	%f459, %f432, %f458;
	add.f32 	%f460, %f356, %f459;
	sub.f32 	%f461, %f460, %f358;
	sub.f32 	%f462, %f375, %f320;
	fma.rn.f32 	%f463, %f462, 0f3E000000, %f461;
	add.f32 	%f1067, %f438, %f463;
	add.f32 	%f464, %f450, %f331;
	add.f32 	%f465, %f464, %f349;
	add.f32 	%f466, %f351, %f465;
	add.f32 	%f467, %f443, %f466;
	add.f32 	%f468, %f313, %f320;
	fma.rn.f32 	%f469, %f468, 0f3E000000, %f467;
	sub.f32 	%f470, %f469, %f423;
	add.f32 	%f1068, %f449, %f470;
	add.f32 	%f471, %f339, %f450;
	add.f32 	%f472, %f471, %f349;
	add.f32 	%f473, %f351, %f472;
	sub.f32 	%f474, %f473, %f406;
	add.f32 	%f475, %f356, %f474;
	sub.f32 	%f476, %f475, %f358;
	sub.f32 	%f477, %f305, %f320;
	fma.rn.f32 	%f478, %f477, 0f3E000000, %f476;
	add.f32 	%f1069, %f414, %f478;
	add.f32 	%f479, %f450, %f343;
	add.f32 	%f480, %f479, %f349;
	add.f32 	%f481, %f351, %f480;
	sub.f32 	%f482, %f481, %f419;
	sub.f32 	%f483, %f320, %f313;
	fma.rn.f32 	%f484, %f483, 0f3E000000, %f482;
	sub.f32 	%f485, %f484, %f423;
	add.f32 	%f1070, %f427, %f485;
	bra.uni 	$L__BB0_15;
$L__BB0_14:
	ld.param.u64 	%rd358, [_Z12update_innerPfS_S_S_fmii_param_5];
	ld.param.u64 	%rd347, [_Z12update_innerPfS_S_S_fmii_param_0];
	cvt.u32.u64 	%r379, %rd2;
	cvt.u32.u64 	%r380, %rd3;
	mad.lo.s32 	%r381, %r5, %r380, %r5;
	add.s32 	%r382, %r381, %r379;
	max.s32 	%r383, %r382, 0;
	setp.lt.s32 	%p85, %r383, %r7;
	selp.b32 	%r384, %r383, %r8, %p85;
	cvta.to.global.u64 	%rd243, %rd347;
	mul.wide.s32 	%rd244, %r384, 4;
	add.s64 	%rd245, %rd243, %rd244;
	ld.global.f32 	%f486, [%rd245];
	mad.lo.s64 	%rd246, %rd4, -896, %rd9;
	cvt.u32.u64 	%r385, %rd246;
	cvt.u32.u64 	%r386, %rd358;
	mad.lo.s32 	%r387, %r385, %r386, %r379;
	max.s32 	%r388, %r387, 0;
	setp.lt.s32 	%p86, %r388, %r7;
	selp.b32 	%r389, %r388, %r8, %p86;
	mul.wide.s32 	%rd247, %r389, 4;
	add.s64 	%rd248, %rd243, %rd247;
	ld.global.f32 	%f487, [%rd248];
	add.s64 	%rd249, %rd246, %rd6;
	cvt.u32.u64 	%r390, %rd249;
	mad.lo.s32 	%r391, %r390, %r386, %r379;
	max.s32 	%r392, %r391, 0;
	setp.lt.s32 	%p87, %r392, %r7;
	selp.b32 	%r393, %r392, %r8, %p87;
	mul.wide.s32 	%rd250, %r393, 4;
	add.s64 	%rd251, %rd243, %rd250;
	ld.global.f32 	%f488, [%rd251];
	sub.s64 	%rd252, %rd249, %rd5;
	cvt.u32.u64 	%r394, %rd252;
	mad.lo.s32 	%r395, %r394, %r386, %r379;
	max.s32 	%r396, %r395, 0;
	setp.lt.s32 	%p88, %r396, %r7;
	selp.b32 	%r397, %r396, %r8, %p88;
	mul.wide.s32 	%rd253, %r397, 4;
	add.s64 	%rd254, %rd243, %rd253;
	ld.global.f32 	%f489, [%rd254];
	mul.lo.s64 	%rd255, %rd4, 384;
	add.s64 	%rd256, %rd252, %rd255;
	cvt.u32.u64 	%r398, %rd256;
	mad.lo.s32 	%r399, %r398, %r386, %r379;
	max.s32 	%r400, %r399, 0;
	setp.lt.s32 	%p89, %r400, %r7;
	selp.b32 	%r401, %r400, %r8, %p89;
	mul.wide.s32 	%rd257, %r401, 4;
	add.s64 	%rd258, %rd243, %rd257;
	ld.global.f32 	%f490, [%rd258];
	add.s64 	%rd259, %rd256, %rd5;
	cvt.u32.u64 	%r402, %rd259;
	mad.lo.s32 	%r403, %r402, %r386, %r379;
	max.s32 	%r404, %r403, 0;
	setp.lt.s32 	%p90, %r404, %r7;
	selp.b32 	%r405, %r404, %r8, %p90;
	mul.wide.s32 	%rd260, %r405, 4;
	add.s64 	%rd261, %rd243, %rd260;
	ld.global.f32 	%f491, [%rd261];
	add.s32 	%r406, %r379, %r14;
	max.s32 	%r407, %r406, 0;
	setp.lt.s32 	%p91, %r407, %r7;
	selp.b32 	%r408, %r407, %r8, %p91;
	mul.wide.s32 	%rd262, %r408, 4;
	add.s64 	%rd263, %rd243, %rd262;
	ld.global.f32 	%f492, [%rd263];
	add.s32 	%r409, %r379, %r15;
	max.s32 	%r410, %r409, 0;
	setp.lt.s32 	%p92, %r410, %r7;
	selp.b32 	%r411, %r410, %r8, %p92;
	mul.wide.s32 	%rd264, %r411, 4;
	add.s64 	%rd265, %rd243, %rd264;
	ld.global.f32 	%f493, [%rd265];
	add.s64 	%rd266, %rd259, %rd255;
	cvt.u32.u64 	%r412, %rd266;
	mad.lo.s32 	%r413, %r412, %r386, %r379;
	max.s32 	%r414, %r413, 0;
	setp.lt.s32 	%p93, %r414, %r7;
	selp.b32 	%r415, %r414, %r8, %p93;
	mul.wide.s32 	%rd267, %r415, 4;
	add.s64 	%rd268, %rd243, %rd267;
	ld.global.f32 	%f494, [%rd268];
	cvt.u32.u64 	%r416, %rd5;
	add.s32 	%r417, %r412, %r416;
	mad.lo.s32 	%r418, %r417, %r386, %r379;
	max.s32 	%r419, %r418, 0;
	setp.lt.s32 	%p94, %r419, %r7;
	selp.b32 	%r420, %r419, %r8, %p94;
	mul.wide.s32 	%rd269, %r420, 4;
	add.s64 	%rd270, %rd243, %rd269;
	ld.global.f32 	%f495, [%rd270];
	add.s64 	%rd271, %rd6, %rd266;
	cvt.u32.u64 	%r421, %rd271;
	mad.lo.s32 	%r422, %r421, %r386, %r379;
	max.s32 	%r423, %r422, 0;
	setp.lt.s32 	%p95, %r423, %r7;
	selp.b32 	%r424, %r423, %r8, %p95;
	mul.wide.s32 	%rd272, %r424, 4;
	add.s64 	%rd273, %rd243, %rd272;
	ld.global.f32 	%f496, [%rd273];
	add.s32 	%r425, %r421, %r416;
	mad.lo.s32 	%r426, %r425, %r386, %r379;
	max.s32 	%r427, %r426, 0;
	setp.lt.s32 	%p96, %r427, %r7;
	selp.b32 	%r428, %r427, %r8, %p96;
	mul.wide.s32 	%rd274, %r428, 4;
	add.s64 	%rd275, %rd243, %rd274;
	ld.global.f32 	%f497, [%rd275];
	shl.b64 	%rd276, %rd4, 9;
	add.s64 	%rd277, %rd276, %rd266;
	cvt.u32.u64 	%r429, %rd277;
	mad.lo.s32 	%r430, %r429, %r386, %r379;
	max.s32 	%r431, %r430, 0;
	setp.lt.s32 	%p97, %r431, %r7;
	selp.b32 	%r432, %r431, %r8, %p97;
	mul.wide.s32 	%rd278, %r432, 4;
	add.s64 	%rd279, %rd243, %rd278;
	ld.global.f32 	%f498, [%rd279];
	add.s32 	%r433, %r429, %r416;
	mad.lo.s32 	%r434, %r433, %r386, %r379;
	max.s32 	%r435, %r434, 0;
	setp.lt.s32 	%p98, %r435, %r7;
	selp.b32 	%r436, %r435, %r8, %p98;
	mul.wide.s32 	%rd280, %r436, 4;
	add.s64 	%rd281, %rd243, %rd280;
	ld.global.f32 	%f499, [%rd281];
	add.s64 	%rd282, %rd6, %rd277;
	cvt.u32.u64 	%r437, %rd282;
	mad.lo.s32 	%r438, %r437, %r386, %r379;
	max.s32 	%r439, %r438, 0;
	setp.lt.s32 	%p99, %r439, %r7;
	selp.b32 	%r440, %r439, %r8, %p99;
	mul.wide.s32 	%rd283, %r440, 4;
	add.s64 	%rd284, %rd243, %rd283;
	ld.global.f32 	%f500, [%rd284];
	add.s32 	%r441, %r437, %r416;
	mad.lo.s32 	%r442, %r441, %r386, %r379;
	max.s32 	%r443, %r442, 0;
	setp.lt.s32 	%p100, %r443, %r7;
	selp.b32 	%r444, %r443, %r8, %p100;
	mul.wide.s32 	%rd285, %r444, 4;
	add.s64 	%rd286, %rd243, %rd285;
	ld.global.f32 	%f501, [%rd286];
	shl.b64 	%rd287, %rd4, 10;
	add.s64 	%rd288, %rd287, %rd266;
	cvt.u32.u64 	%r445, %rd288;
	mad.lo.s32 	%r446, %r445, %r386, %r379;
	max.s32 	%r447, %r446, 0;
	setp.lt.s32 	%p101, %r447, %r7;
	selp.b32 	%r448, %r447, %r8, %p101;
	mul.wide.s32 	%rd289, %r448, 4;
	add.s64 	%rd290, %rd243, %rd289;
	ld.global.f32 	%f502, [%rd290];
	add.s32 	%r449, %r445, %r416;
	mad.lo.s32 	%r450, %r449, %r386, %r379;
	max.s32 	%r451, %r450, 0;
	setp.lt.s32 	%p102, %r451, %r7;
	selp.b32 	%r452, %r451, %r8, %p102;
	mul.wide.s32 	%rd291, %r452, 4;
	add.s64 	%rd292, %rd243, %rd291;
	ld.global.f32 	%f503, [%rd292];
	add.f32 	%f504, %f486, %f487;
	add.f32 	%f505, %f504, %f489;
	add.f32 	%f506, %f488, %f505;
	add.f32 	%f507, %f506, %f1056;
	add.f32 	%f508, %f490, %f507;
	add.f32 	%f509, %f491, %f508;
	add.f32 	%f510, %f492, %f509;
	add.f32 	%f511, %f493, %f510;
	add.f32 	%f512, %f494, %f511;
	add.f32 	%f513, %f495, %f512;
	add.f32 	%f514, %f496, %f513;
	add.f32 	%f515, %f497, %f514;
	add.f32 	%f516, %f498, %f515;
	add.f32 	%f517, %f499, %f516;
	add.f32 	%f518, %f500, %f517;
	add.f32 	%f519, %f501, %f518;
	add.f32 	%f520, %f502, %f519;
	add.f32 	%f521, %f503, %f520;
	mul.f32 	%f522, %f486, 0fC1F00000;
	mul.f32 	%f523, %f487, 0f41300000;
	sub.f32 	%f524, %f522, %f523;
	mul.f32 	%f525, %f489, 0f41300000;
	sub.f32 	%f526, %f524, %f525;
	mul.f32 	%f527, %f488, 0f41300000;
	sub.f32 	%f528, %f526, %f527;
	mul.f32 	%f529, %f1056, 0f41300000;
	sub.f32 	%f530, %f528, %f529;
	fma.rn.f32 	%f531, %f490, 0f41000000, %f530;
	fma.rn.f32 	%f532, %f491, 0f41000000, %f531;
	fma.rn.f32 	%f533, %f492, 0f41000000, %f532;
	fma.rn.f32 	%f534, %f493, 0f41000000, %f533;
	mul.f32 	%f535, %f494, 0f41300000;
	sub.f32 	%f536, %f534, %f535;
	fma.rn.f32 	%f537, %f495, 0f41000000, %f536;
	fma.rn.f32 	%f538, %f496, 0f41000000, %f537;
	fma.rn.f32 	%f539, %f497, 0f41000000, %f538;
	fma.rn.f32 	%f540, %f498, 0f41000000, %f539;
	mul.f32 	%f541, %f499, 0f41300000;
	sub.f32 	%f542, %f540, %f541;
	fma.rn.f32 	%f543, %f500, 0f41000000, %f542;
	fma.rn.f32 	%f544, %f501, 0f41000000, %f543;
	fma.rn.f32 	%f545, %f502, 0f41000000, %f544;
	fma.rn.f32 	%f546, %f503, 0f41000000, %f545;
	mul.f32 	%f547, %f487, 0fC0800000;
	fma.rn.f32 	%f548, %f486, 0f41400000, %f547;
	fma.rn.f32 	%f549, %f489, 0fC0800000, %f548;
	fma.rn.f32 	%f550, %f488, 0fC0800000, %f549;
	mul.f32 	%f551, %f1056, 0f40800000;
	sub.f32 	%f552, %f550, %f551;
	add.f32 	%f553, %f490, %f552;
	add.f32 	%f554, %f491, %f553;
	add.f32 	%f555, %f492, %f554;
	add.f32 	%f556, %f493, %f555;
	fma.rn.f32 	%f557, %f494, 0fC0800000, %f556;
	add.f32 	%f558, %f495, %f557;
	add.f32 	%f559, %f496, %f558;
	add.f32 	%f560, %f497, %f559;
	add.f32 	%f561, %f498, %f560;
	mul.f32 	%f562, %f499, 0f40800000;
	sub.f32 	%f563, %f561, %f562;
	add.f32 	%f564, %f500, %f563;
	add.f32 	%f565, %f501, %f564;
	add.f32 	%f566, %f502, %f565;
	add.f32 	%f567, %f503, %f566;
	mul.f32 	%f568, %f488, 0f40800000;
	fma.rn.f32 	%f569, %f487, 0fC0800000, %f568;
	add.f32 	%f570, %f569, %f490;
	sub.f32 	%f571, %f570, %f491;
	sub.f32 	%f572, %f571, %f492;
	add.f32 	%f573, %f572, %f493;
	add.f32 	%f574, %f573, %f495;
	sub.f32 	%f575, %f574, %f497;
	add.f32 	%f576, %f575, %f500;
	sub.f32 	%f577, %f576, %f502;
	fma.rn.f32 	%f578, %f489, 0fC0800000, %f551;
	add.f32 	%f579, %f490, %f578;
	add.f32 	%f580, %f491, %f579;
	sub.f32 	%f581, %f580, %f492;
	sub.f32 	%f582, %f581, %f493;
	add.f32 	%f583, %f496, %f582;
	sub.f32 	%f584, %f583, %f498;
	add.f32 	%f585, %f584, %f501;
	sub.f32 	%f586, %f585, %f503;
	fma.rn.f32 	%f587, %f494, 0fC0800000, %f495;
	add.f32 	%f588, %f587, %f496;
	add.f32 	%f589, %f588, %f497;
	add.f32 	%f590, %f589, %f498;
	add.f32 	%f591, %f590, %f562;
	sub.f32 	%f592, %f591, %f500;
	sub.f32 	%f593, %f592, %f501;
	sub.f32 	%f594, %f593, %f502;
	sub.f32 	%f595, %f594, %f503;
	add.f32 	%f596, %f487, %f487;
	sub.f32 	%f597, %f596, %f489;
	fma.rn.f32 	%f598, %f488, 0f40000000, %f597;
	sub.f32 	%f599, %f598, %f1056;
	add.f32 	%f600, %f490, %f599;
	add.f32 	%f601, %f491, %f600;
	add.f32 	%f602, %f492, %f601;
	add.f32 	%f603, %f493, %f602;
	sub.f32 	%f604, %f603, %f494;
	add.f32 	%f605, %f495, %f604;
	add.f32 	%f606, %f496, %f496;
	sub.f32 	%f607, %f605, %f606;
	add.f32 	%f608, %f497, %f607;
	add.f32 	%f609, %f498, %f498;
	sub.f32 	%f610, %f608, %f609;
	sub.f32 	%f611, %f610, %f499;
	add.f32 	%f612, %f500, %f611;
	add.f32 	%f613, %f501, %f501;
	sub.f32 	%f614, %f612, %f613;
	add.f32 	%f615, %f502, %f614;
	add.f32 	%f616, %f503, %f503;
	sub.f32 	%f617, %f615, %f616;
	add.f32 	%f618, %f489, %f489;
	fma.rn.f32 	%f619, %f487, 0fC0800000, %f618;
	fma.rn.f32 	%f620, %f488, 0fC0800000, %f619;
	add.f32 	%f621, %f1056, %f1056;
	add.f32 	%f622, %f620, %f621;
	add.f32 	%f623, %f490, %f622;
	add.f32 	%f624, %f491, %f623;
	add.f32 	%f625, %f492, %f624;
	add.f32 	%f626, %f493, %f625;
	fma.rn.f32 	%f627, %f494, 0f40000000, %f626;
	add.f32 	%f628, %f495, %f627;
	fma.rn.f32 	%f629, %f496, 0fC0000000, %f628;
	add.f32 	%f630, %f497, %f629;
	fma.rn.f32 	%f631, %f498, 0fC0000000, %f630;
	fma.rn.f32 	%f632, %f499, 0f40000000, %f631;
	add.f32 	%f633, %f500, %f632;
	fma.rn.f32 	%f634, %f501, 0fC0000000, %f633;
	add.f32 	%f635, %f502, %f634;
	fma.rn.f32 	%f636, %f503, 0fC0000000, %f635;
	add.f32 	%f637, %f489, %f1056;
	add.f32 	%f638, %f490, %f637;
	add.f32 	%f639, %f491, %f638;
	add.f32 	%f640, %f492, %f639;
	add.f32 	%f641, %f493, %f640;
	sub.f32 	%f642, %f641, %f494;
	sub.f32 	%f643, %f642, %f495;
	sub.f32 	%f644, %f643, %f497;
	sub.f32 	%f645, %f644, %f499;
	sub.f32 	%f646, %f645, %f500;
	sub.f32 	%f647, %f646, %f502;
	mul.f32 	%f648, %f489, 0fC0000000;
	sub.f32 	%f649, %f648, %f621;
	add.f32 	%f650, %f490, %f649;
	add.f32 	%f651, %f491, %f650;
	add.f32 	%f652, %f492, %f651;
	add.f32 	%f653, %f493, %f652;
	fma.rn.f32 	%f654, %f494, 0f40000000, %f653;
	sub.f32 	%f655, %f654, %f495;
	sub.f32 	%f656, %f655, %f497;
	fma.rn.f32 	%f657, %f499, 0f40000000, %f656;
	sub.f32 	%f658, %f657, %f500;
	sub.f32 	%f659, %f658, %f502;
	sub.f32 	%f660, %f490, %f491;
	add.f32 	%f661, %f660, %f492;
	sub.f32 	%f662, %f661, %f493;
	sub.f32 	%f663, %f496, %f498;
	sub.f32 	%f664, %f663, %f501;
	add.f32 	%f665, %f664, %f503;
	sub.f32 	%f666, %f495, %f497;
	sub.f32 	%f667, %f666, %f500;
	add.f32 	%f668, %f667, %f502;
	sub.f32 	%f669, %f660, %f492;
	add.f32 	%f670, %f669, %f493;
	sub.f32 	%f671, %f670, %f495;
	add.f32 	%f672, %f671, %f497;
	sub.f32 	%f673, %f672, %f500;
	add.f32 	%f674, %f673, %f502;
	neg.f32 	%f675, %f491;
	sub.f32 	%f676, %f675, %f490;
	add.f32 	%f677, %f676, %f492;
	add.f32 	%f678, %f677, %f493;
	add.f32 	%f679, %f678, %f496;
	sub.f32 	%f680, %f679, %f498;
	add.f32 	%f681, %f680, %f501;
	sub.f32 	%f682, %f681, %f503;
	sub.f32 	%f683, %f495, %f496;
	add.f32 	%f684, %f683, %f497;
	sub.f32 	%f685, %f684, %f498;
	sub.f32 	%f686, %f685, %f500;
	add.f32 	%f687, %f686, %f501;
	sub.f32 	%f688, %f687, %f502;
	add.f32 	%f689, %f688, %f503;
	mul.f32 	%f690, %f521, 0f3D579436;
	fma.rn.f32 	%f691, %f546, 0fBC4D5033, %f690;
	fma.rn.f32 	%f1052, %f567, 0f3D430C31, %f691;
	add.f32 	%f692, %f690, 0f00000000;
	fma.rn.f32 	%f693, %f546, 0fBB969026, %f692;
	fma.rn.f32 	%f694, %f567, 0fBC820821, %f693;
	mul.f32 	%f695, %f577, 0f3DCCCCCD;
	sub.f32 	%f696, %f694, %f695;
	sub.f32 	%f697, %f617, %f636;
	fma.rn.f32 	%f1053, %f697, 0f3D638E39, %f696;
	add.f32 	%f698, %f690, 0f3C03126F;
	fma.rn.f32 	%f699, %f546, 0fBB969026, %f698;
	fma.rn.f32 	%f700, %f567, 0fBC820821, %f699;
	mul.f32 	%f701, %f586, 0f3DCCCCCD;
	sub.f32 	%f702, %f700, %f701;
	fma.rn.f32 	%f703, %f697, 0fBCE38E39, %f702;
	sub.f32 	%f704, %f647, %f659;
	fma.rn.f32 	%f1054, %f704, 0f3DAAAAAB, %f703;
	fma.rn.f32 	%f705, %f546, 0fBB969026, %f690;
	fma.rn.f32 	%f706, %f567, 0fBC820821, %f705;
	add.f32 	%f707, %f695, %f706;
	fma.rn.f32 	%f1055, %f697, 0f3D638E39, %f707;
	add.f32 	%f708, %f690, 0fBC03126F;
	fma.rn.f32 	%f709, %f546, 0fBB969026, %f708;
	fma.rn.f32 	%f710, %f567, 0fBC820821, %f709;
	add.f32 	%f711, %f701, %f710;
	fma.rn.f32 	%f712, %f697, 0fBCE38E39, %f711;
	fma.rn.f32 	%f1056, %f704, 0f3DAAAAAB, %f712;
	add.f32 	%f713, %f692, 0f3C03126F;
	mul.f32 	%f714, %f546, 0f3B5B0037;
	add.f32 	%f715, %f714, %f713;
	mul.f32 	%f716, %f567, 0f3B820821;
	add.f32 	%f717, %f716, %f715;
	add.f32 	%f718, %f577, %f586;
	mul.f32 	%f719, %f718, 0f3CCCCCCD;
	add.f32 	%f720, %f719, %f717;
	mul.f32 	%f721, %f636, 0f3C638E39;
	add.f32 	%f722, %f721, %f720;
	mul.f32 	%f723, %f659, 0f3D2AAAAB;
	add.f32 	%f724, %f723, %f722;
	sub.f32 	%f725, %f674, %f682;
	fma.rn.f32 	%f726, %f725, 0f3E000000, %f724;
	mul.f32 	%f727, %f617, 0f3CE38E39;
	mul.f32 	%f728, %f647, 0f3DAAAAAB;
	add.f32 	%f729, %f728, %f727;
	mul.f32 	%f730, %f662, 0f3E800000;
	add.f32 	%f731, %f730, %f729;
	add.f32 	%f1057, %f731, %f726;
	add.f32 	%f732, %f714, %f698;
	add.f32 	%f733, %f716, %f732;
	sub.f32 	%f734, %f577, %f586;
	mul.f32 	%f735, %f734, 0f3CCCCCCD;
	sub.f32 	%f736, %f733, %f735;
	add.f32 	%f737, %f721, %f736;
	add.f32 	%f738, %f723, %f737;
	neg.f32 	%f739, %f674;
	sub.f32 	%f740, %f739, %f682;
	fma.rn.f32 	%f741, %f740, 0f3E000000, %f738;
	sub.f32 	%f742, %f729, %f730;
	add.f32 	%f1058, %f742, %f741;
	add.f32 	%f743, %f714, %f708;
	add.f32 	%f744, %f716, %f743;
	sub.f32 	%f745, %f744, %f719;
	add.f32 	%f746, %f721, %f745;
	add.f32 	%f747, %f723, %f746;
	sub.f32 	%f748, %f682, %f674;
	fma.rn.f32 	%f749, %f748, 0f3E000000, %f747;
	add.f32 	%f1059, %f731, %f749;
	add.f32 	%f750, %f692, 0fBC03126F;
	add.f32 	%f751, %f714, %f750;
	add.f32 	%f752, %f716, %f751;
	add.f32 	%f753, %f735, %f752;
	add.f32 	%f754, %f721, %f753;
	add.f32 	%f755, %f723, %f754;
	add.f32 	%f756, %f674, %f682;
	fma.rn.f32 	%f757, %f756, 0f3E000000, %f755;
	add.f32 	%f1060, %f742, %f757;
	mul.f32 	%f758, %f595, 0f3DCCCCCD;
	sub.f32 	%f759, %f694, %f758;
	fma.rn.f32 	%f760, %f697, 0fBCE38E39, %f759;
	fma.rn.f32 	%f1061, %f704, 0fBDAAAAAB, %f760;
	add.f32 	%f761, %f692, 0f00000000;
	add.f32 	%f762, %f714, %f761;
	add.f32 	%f763, %f716, %f762;
	add.f32 	%f764, %f577, %f595;
	mul.f32 	%f765, %f764, 0f3CCCCCCD;
	add.f32 	%f766, %f765, %f763;
	add.f32 	%f767, %f721, %f766;
	sub.f32 	%f768, %f767, %f723;
	sub.f32 	%f769, %f689, %f674;
	fma.rn.f32 	%f770, %f769, 0f3E000000, %f768;
	sub.f32 	%f771, %f727, %f728;
	mul.f32 	%f772, %f668, 0f3E800000;
	add.f32 	%f773, %f772, %f771;
	add.f32 	%f1062, %f773, %f770;
	add.f32 	%f774, %f698, 0f00000000;
	add.f32 	%f775, %f714, %f774;
	add.f32 	%f776, %f716, %f775;
	add.f32 	%f777, %f586, %f595;
	mul.f32 	%f778, %f777, 0f3CCCCCCD;
	add.f32 	%f779, %f778, %f776;
	sub.f32 	%f780, %f682, %f689;
	fma.rn.f32 	%f781, %f780, 0f3E000000, %f779;
	mul.f32 	%f782, %f636, 0f3CE38E39;
	sub.f32 	%f783, %f781, %f782;
	mul.f32 	%f784, %f617, 0fBD638E39;
	mul.f32 	%f785, %f665, 0f3E800000;
	add.f32 	%f786, %f785, %f784;
	add.f32 	%f1063, %f786, %f783;
	add.f32 	%f787, %f714, %f692;
	add.f32 	%f788, %f716, %f787;
	sub.f32 	%f789, %f577, %f595;
	mul.f32 	%f790, %f789, 0f3CCCCCCD;
	sub.f32 	%f791, %f788, %f790;
	add.f32 	%f792, %f721, %f791;
	sub.f32 	%f793, %f792, %f723;
	add.f32 	%f794, %f674, %f689;
	fma.rn.f32 	%f795, %f794, 0f3E000000, %f793;
	sub.f32 	%f796, %f771, %f772;
	add.f32 	%f1064, %f796, %f795;
	add.f32 	%f797, %f708, 0f00000000;
	add.f32 	%f798, %f714, %f797;
	add.f32 	%f799, %f716, %f798;
	sub.f32 	%f800, %f586, %f595;
	mul.f32 	%f801, %f800, 0f3CCCCCCD;
	sub.f32 	%f802, %f799, %f801;
	neg.f32 	%f803, %f682;
	sub.f32 	%f804, %f803, %f689;
	fma.rn.f32 	%f805, %f804, 0f3E000000, %f802;
	sub.f32 	%f806, %f805, %f782;
	sub.f32 	%f807, %f784, %f785;
	add.f32 	%f1065, %f807, %f806;
	add.f32 	%f808, %f758, %f706;
	fma.rn.f32 	%f809, %f697, 0fBCE38E39, %f808;
	fma.rn.f32 	%f1066, %f704, 0fBDAAAAAB, %f809;
	add.f32 	%f810, %f790, %f788;
	add.f32 	%f811, %f721, %f810;
	sub.f32 	%f812, %f811, %f723;
	sub.f32 	%f813, %f739, %f689;
	fma.rn.f32 	%f814, %f813, 0f3E000000, %f812;
	add.f32 	%f1067, %f796, %f814;
	add.f32 	%f815, %f801, %f733;
	add.f32 	%f816, %f682, %f689;
	fma.rn.f32 	%f817, %f816, 0f3E000000, %f815;
	sub.f32 	%f818, %f817, %f782;
	add.f32 	%f1068, %f807, %f818;
	add.f32 	%f819, %f714, %f690;
	add.f32 	%f820, %f716, %f819;
	sub.f32 	%f821, %f820, %f765;
	add.f32 	%f822, %f721, %f821;
	sub.f32 	%f823, %f822, %f723;
	sub.f32 	%f824, %f674, %f689;
	fma.rn.f32 	%f825, %f824, 0f3E000000, %f823;
	add.f32 	%f1069, %f773, %f825;
	sub.f32 	%f826, %f744, %f778;
	sub.f32 	%f827, %f689, %f682;
	fma.rn.f32 	%f828, %f827, 0f3E000000, %f826;
	sub.f32 	%f829, %f828, %f782;
	add.f32 	%f1070, %f786, %f829;
$L__BB0_15:
	ld.param.u64 	%rd359, [_Z12update_innerPfS_S_S_fmii_param_5];
	ld.param.f32 	%f1041, [_Z12update_innerPfS_S_S_fmii_param_4];
	ld.param.u64 	%rd349, [_Z12update_innerPfS_S_S_fmii_param_1];
	cvt.u32.u64 	%r453, %rd2;
	cvt.u32.u64 	%r454, %rd3;
	add.f32 	%f830, %f1052, %f1053;
	add.f32 	%f831, %f830, %f1054;
	add.f32 	%f832, %f831, %f1055;
	add.f32 	%f833, %f832, %f1056;
	add.f32 	%f834, %f833, %f1057;
	add.f32 	%f835, %f834, %f1058;
	add.f32 	%f836, %f835, %f1059;
	add.f32 	%f837, %f836, %f1060;
	add.f32 	%f838, %f837, %f1061;
	add.f32 	%f839, %f1062, %f1063;
	add.f32 	%f840, %f839, %f1064;
	add.f32 	%f841, %f840, %f1065;
	add.f32 	%f842, %f841, %f1066;
	add.f32 	%f843, %f842, %f1067;
	add.f32 	%f844, %f843, %f1068;
	add.f32 	%f845, %f844, %f1069;
	add.f32 	%f846, %f845, %f1070;
	add.f32 	%f847, %f838, %f846;
	sub.f32 	%f848, %f1053, %f1055;
	add.f32 	%f849, %f848, %f1057;
	sub.f32 	%f850, %f849, %f1058;
	sub.f32 	%f851, %f850, %f1059;
	add.f32 	%f852, %f851, %f1060;
	add.f32 	%f853, %f852, %f1062;
	sub.f32 	%f854, %f853, %f1064;
	add.f32 	%f855, %f854, %f1067;
	sub.f32 	%f856, %f855, %f1069;
	sub.f32 	%f857, %f1054, %f1056;
	add.f32 	%f858, %f857, %f1057;
	add.f32 	%f859, %f858, %f1058;
	sub.f32 	%f860, %f859, %f1059;
	sub.f32 	%f861, %f860, %f1060;
	add.f32 	%f862, %f861, %f1063;
	sub.f32 	%f863, %f862, %f1065;
	add.f32 	%f864, %f863, %f1068;
	sub.f32 	%f865, %f864, %f1070;
	add.f32 	%f866, %f1061, %f1062;
	add.f32 	%f867, %f866, %f1063;
	add.f32 	%f868, %f867, %f1064;
	add.f32 	%f869, %f868, %f1065;
	sub.f32 	%f870, %f869, %f1066;
	sub.f32 	%f871, %f870, %f1067;
	sub.f32 	%f872, %f871, %f1068;
	sub.f32 	%f873, %f872, %f1069;
	sub.f32 	%f874, %f873, %f1070;
	mul.f32 	%f875, %f865, %f865;
	fma.rn.f32 	%f876, %f856, %f856, %f875;
	fma.rn.f32 	%f877, %f874, %f874, %f876;
	mul.f32 	%f878, %f877, 0f3FC00000;
	sub.f32 	%f879, %f847, %f878;
	fma.rn.f32 	%f880, %f879, 0fBEAAAAAB, %f1052;
	mul.f32 	%f881, %f1041, %f880;
	sub.f32 	%f882, %f1052, %f881;
	mul.f32 	%f883, %f856, 0f40400000;
	add.f32 	%f884, %f883, %f847;
	mul.f32 	%f885, %f856, 0f40900000;
	fma.rn.f32 	%f886, %f856, %f885, %f884;
	sub.f32 	%f887, %f886, %f878;
	mul.f32 	%f888, %f887, 0f3D638E39;
	sub.f32 	%f889, %f1053, %f888;
	mul.f32 	%f890, %f1041, %f889;
	sub.f32 	%f891, %f1053, %f890;
	mul.f32 	%f892, %f865, 0f40400000;
	add.f32 	%f893, %f847, %f892;
	mul.f32 	%f894, %f865, 0f40900000;
	fma.rn.f32 	%f895, %f865, %f894, %f893;
	sub.f32 	%f896, %f895, %f878;
	mul.f32 	%f897, %f896, 0f3D638E39;
	sub.f32 	%f898, %f1054, %f897;
	mul.f32 	%f899, %f1041, %f898;
	sub.f32 	%f900, %f1054, %f899;
	sub.f32 	%f901, %f847, %f883;
	fma.rn.f32 	%f902, %f856, %f885, %f901;
	sub.f32 	%f903, %f902, %f878;
	mul.f32 	%f904, %f903, 0f3D638E39;
	sub.f32 	%f905, %f1055, %f904;
	mul.f32 	%f906, %f1041, %f905;
	sub.f32 	%f907, %f1055, %f906;
	sub.f32 	%f908, %f847, %f892;
	fma.rn.f32 	%f909, %f865, %f894, %f908;
	sub.f32 	%f910, %f909, %f878;
	mul.f32 	%f911, %f910, 0f3D638E39;
	sub.f32 	%f912, %f1056, %f911;
	mul.f32 	%f913, %f1041, %f912;
	sub.f32 	%f914, %f1056, %f913;
	add.f32 	%f915, %f856, %f865;
	fma.rn.f32 	%f916, %f915, 0f40400000, %f847;
	mul.f32 	%f917, %f915, 0f40900000;
	fma.rn.f32 	%f918, %f915, %f917, %f916;
	sub.f32 	%f919, %f918, %f878;
	mul.f32 	%f920, %f919, 0f3CE38E39;
	sub.f32 	%f921, %f1057, %f920;
	mul.f32 	%f922, %f1041, %f921;
	sub.f32 	%f923, %f1057, %f922;
	sub.f32 	%f924, %f865, %f856;
	fma.rn.f32 	%f925, %f924, 0f40400000, %f847;
	mul.f32 	%f926, %f924, 0f40900000;
	fma.rn.f32 	%f927, %f924, %f926, %f925;
	sub.f32 	%f928, %f927, %f878;
	mul.f32 	%f929, %f928, 0f3CE38E39;
	sub.f32 	%f930, %f1058, %f929;
	mul.f32 	%f931, %f1041, %f930;
	sub.f32 	%f932, %f1058, %f931;
	neg.f32 	%f933, %f856;
	sub.f32 	%f934, %f933, %f865;
	fma.rn.f32 	%f935, %f934, 0f40400000, %f847;
	mul.f32 	%f936, %f934, 0f40900000;
	fma.rn.f32 	%f937, %f934, %f936, %f935;
	sub.f32 	%f938, %f937, %f878;
	mul.f32 	%f939, %f938, 0f3CE38E39;
	sub.f32 	%f940, %f1059, %f939;
	mul.f32 	%f941, %f1041, %f940;
	sub.f32 	%f942, %f1059, %f941;
	sub.f32 	%f943, %f856, %f865;
	fma.rn.f32 	%f944, %f943, 0f40400000, %f847;
	mul.f32 	%f945, %f943, 0f40900000;
	fma.rn.f32 	%f946, %f943, %f945, %f944;
	sub.f32 	%f947, %f946, %f878;
	mul.f32 	%f948, %f947, 0f3CE38E39;
	sub.f32 	%f949, %f1060, %f948;
	mul.f32 	%f950, %f1041, %f949;
	sub.f32 	%f951, %f1060, %f950;
	mul.f32 	%f952, %f874, 0f40400000;
	add.f32 	%f953, %f847, %f952;
	mul.f32 	%f954, %f874, 0f40900000;
	fma.rn.f32 	%f955, %f874, %f954, %f953;
	sub.f32 	%f956, %f955, %f878;
	mul.f32 	%f957, %f956, 0f3D638E39;
	sub.f32 	%f958, %f1061, %f957;
	mul.f32 	%f959, %f1041, %f958;
	sub.f32 	%f960, %f1061, %f959;
	add.f32 	%f961, %f856, %f874;
	fma.rn.f32 	%f962, %f961, 0f40400000, %f847;
	mul.f32 	%f963, %f961, 0f40900000;
	fma.rn.f32 	%f964, %f961, %f963, %f962;
	sub.f32 	%f965, %f964, %f878;
	mul.f32 	%f966, %f965, 0f3CE38E39;
	sub.f32 	%f967, %f1062, %f966;
	mul.f32 	%f968, %f1041, %f967;
	sub.f32 	%f969, %f1062, %f968;
	add.f32 	%f970, %f865, %f874;
	fma.rn.f32 	%f971, %f970, 0f40400000, %f847;
	mul.f32 	%f972, %f970, 0f40900000;
	fma.rn.f32 	%f973, %f970, %f972, %f971;
	sub.f32 	%f974, %f973, %f878;
	mul.f32 	%f975, %f974, 0f3CE38E39;
	sub.f32 	%f976, %f1063, %f975;
	mul.f32 	%f977, %f1041, %f976;
	sub.f32 	%f978, %f1063, %f977;
	sub.f32 	%f979, %f874, %f856;
	fma.rn.f32 	%f980, %f979, 0f40400000, %f847;
	mul.f32 	%f981, %f979, 0f40900000;
	fma.rn.f32 	%f982, %f979, %f981, %f980;
	sub.f32 	%f983, %f982, %f878;
	mul.f32 	%f984, %f983, 0f3CE38E39;
	sub.f32 	%f985, %f1064, %f984;
	mul.f32 	%f986, %f1041, %f985;
	sub.f32 	%f987, %f1064, %f986;
	sub.f32 	%f988, %f874, %f865;
	fma.rn.f32 	%f989, %f988, 0f40400000, %f847;
	mul.f32 	%f990, %f988, 0f40900000;
	fma.rn.f32 	%f991, %f988, %f990, %f989;
	sub.f32 	%f992, %f991, %f878;
	mul.f32 	%f993, %f992, 0f3CE38E39;
	sub.f32 	%f994, %f1065, %f993;
	mul.f32 	%f995, %f1041, %f994;
	sub.f32 	%f996, %f1065, %f995;
	sub.f32 	%f997, %f847, %f952;
	fma.rn.f32 	%f998, %f874, %f954, %f997;
	sub.f32 	%f999, %f998, %f878;
	mul.f32 	%f1000, %f999, 0f3D638E39;
	sub.f32 	%f1001, %f1066, %f1000;
	mul.f32 	%f1002, %f1041, %f1001;
	sub.f32 	%f1003, %f1066, %f1002;
	sub.f32 	%f1004, %f856, %f874;
	fma.rn.f32 	%f1005, %f1004, 0f40400000, %f847;
	mul.f32 	%f1006, %f1004, 0f40900000;
	fma.rn.f32 	%f1007, %f1004, %f1006, %f1005;
	sub.f32 	%f1008, %f1007, %f878;
	mul.f32 	%f1009, %f1008, 0f3CE38E39;
	sub.f32 	%f1010, %f1067, %f1009;
	mul.f32 	%f1011, %f1041, %f1010;
	sub.f32 	%f1012, %f1067, %f1011;
	sub.f32 	%f1013, %f865, %f874;
	fma.rn.f32 	%f1014, %f1013, 0f40400000, %f847;
	mul.f32 	%f1015, %f1013, 0f40900000;
	fma.rn.f32 	%f1016, %f1013, %f1015, %f1014;
	sub.f32 	%f1017, %f1016, %f878;
	mul.f32 	%f1018, %f1017, 0f3CE38E39;
	sub.f32 	%f1019, %f1068, %f1018;
	mul.f32 	%f1020, %f1041, %f1019;
	sub.f32 	%f1021, %f1068, %f1020;
	sub.f32 	%f1022, %f933, %f874;
	fma.rn.f32 	%f1023, %f1022, 0f40400000, %f847;
	mul.f32 	%f1024, %f1022, 0f40900000;
	fma.rn.f32 	%f1025, %f1022, %f1024, %f1023;
	sub.f32 	%f1026, %f1025, %f878;
	mul.f32 	%f1027, %f1026, 0f3CE38E39;
	sub.f32 	%f1028, %f1069, %f1027;
	mul.f32 	%f1029, %f1041, %f1028;
	sub.f32 	%f1030, %f1069, %f1029;
	neg.f32 	%f1031, %f865;
	sub.f32 	%f1032, %f1031, %f874;
	fma.rn.f32 	%f1033, %f1032, 0f40400000, %f847;
	mul.f32 	%f1034, %f1032, 0f40900000;
	fma.rn.f32 	%f1035, %f1032, %f1034, %f1033;
	sub.f32 	%f1036, %f1035, %f878;
	mul.f32 	%f1037, %f1036, 0f3CE38E39;
	sub.f32 	%f1038, %f1070, %f1037;
	mul.f32 	%f1039, %f1041, %f1038;
	sub.f32 	%f1040, %f1070, %f1039;
	mad.lo.s32 	%r455, %r454, %r5, %r453;
	max.s32 	%r456, %r455, 0;
	setp.lt.s32 	%p103, %r456, %r7;
	selp.b32 	%r457, %r456, %r8, %p103;
	cvta.to.global.u64 	%rd293, %rd349;
	mul.wide.s32 	%rd294, %r457, 4;
	add.s64 	%rd295, %rd293, %rd294;
	st.global.f32 	[%rd295], %f882;
	add.s32 	%r458, %r453, %r4;
	max.s32 	%r459, %r458, 0;
	setp.lt.s32 	%p104, %r459, %r7;
	selp.b32 	%r460, %r459, %r8, %p104;
	mul.wide.s32 	%rd296, %r460, 4;
	add.s64 	%rd297, %rd293, %rd296;
	st.global.f32 	[%rd297], %f891;
	sub.s64 	%rd298, %rd7, %rd5;
	add.s32 	%r461, %r11, %r5;
	max.s32 	%r462, %r461, 0;
	setp.lt.s32 	%p105, %r462, %r7;
	selp.b32 	%r463, %r462, %r8, %p105;
	mul.wide.s32 	%rd299, %r463, 4;
	add.s64 	%rd300, %rd293, %rd299;
	st.global.f32 	[%rd300], %f900;
	add.s32 	%r464, %r453, %r10;
	max.s32 	%r465, %r464, 0;
	setp.lt.s32 	%p106, %r465, %r7;
	selp.b32 	%r466, %r465, %r8, %p106;
	mul.wide.s32 	%rd301, %r466, 4;
	add.s64 	%rd302, %rd293, %rd301;
	st.global.f32 	[%rd302], %f907;
	add.s64 	%rd303, %rd298, %rd6;
	cvt.u32.u64 	%r467, %rd303;
	cvt.u32.u64 	%r468, %rd359;
	mad.lo.s32 	%r469, %r467, %r468, %r453;
	max.s32 	%r470, %r469, 0;
	setp.lt.s32 	%p107, %r470, %r7;
	selp.b32 	%r471, %r470, %r8, %p107;
	mul.wide.s32 	%rd304, %r471, 4;
	add.s64 	%rd305, %rd293, %rd304;
	st.global.f32 	[%rd305], %f914;
	cvt.u32.u64 	%r472, %rd5;
	add.s32 	%r473, %r467, %r472;
	mad.lo.s32 	%r474, %r473, %r468, %r453;
	max.s32 	%r475, %r474, 0;
	setp.lt.s32 	%p108, %r475, %r7;
	selp.b32 	%r476, %r475, %r8, %p108;
	mul.wide.s32 	%rd306, %r476, 4;
	add.s64 	%rd307, %rd293, %rd306;
	st.global.f32 	[%rd307], %f923;
	shl.b64 	%rd308, %rd4, 9;
	add.s64 	%rd309, %rd308, %rd298;
	cvt.u32.u64 	%r477, %rd309;
	mad.lo.s32 	%r478, %r477, %r468, %r453;
	max.s32 	%r479, %r478, 0;
	setp.lt.s32 	%p109, %r479, %r7;
	selp.b32 	%r480, %r479, %r8, %p109;
	mul.wide.s32 	%rd310, %r480, 4;
	add.s64 	%rd311, %rd293, %rd310;
	st.global.f32 	[%rd311], %f932;
	add.s32 	%r481, %r477, %r472;
	mad.lo.s32 	%r482, %r481, %r468, %r453;
	max.s32 	%r483, %r482, 0;
	setp.lt.s32 	%p110, %r483, %r7;
	selp.b32 	%r484, %r483, %r8, %p110;
	mul.wide.s32 	%rd312, %r484, 4;
	add.s64 	%rd313, %rd293, %rd312;
	st.global.f32 	[%rd313], %f942;
	add.s64 	%rd314, %rd6, %rd309;
	cvt.u32.u64 	%r485, %rd314;
	mad.lo.s32 	%r486, %r485, %r468, %r453;
	max.s32 	%r487, %r486, 0;
	setp.lt.s32 	%p111, %r487, %r7;
	selp.b32 	%r488, %r487, %r8, %p111;
	mul.wide.s32 	%rd315, %r488, 4;
	add.s64 	%rd316, %rd293, %rd315;
	st.global.f32 	[%rd316], %f951;
	add.s32 	%r489, %r485, %r472;
	mad.lo.s32 	%r490, %r489, %r468, %r453;
	max.s32 	%r491, %r490, 0;
	setp.lt.s32 	%p112, %r491, %r7;
	selp.b32 	%r492, %r491, %r8, %p112;
	mul.wide.s32 	%rd317, %r492, 4;
	add.s64 	%rd318, %rd293, %rd317;
	st.global.f32 	[%rd318], %f960;
	shl.b64 	%rd319, %rd4, 10;
	add.s64 	%rd320, %rd319, %rd298;
	cvt.u32.u64 	%r493, %rd320;
	mad.lo.s32 	%r494, %r493, %r468, %r453;
	max.s32 	%r495, %r494, 0;
	setp.lt.s32 	%p113, %r495, %r7;
	selp.b32 	%r496, %r495, %r8, %p113;
	mul.wide.s32 	%rd321, %r496, 4;
	add.s64 	%rd322, %rd293, %rd321;
	st.global.f32 	[%rd322], %f969;
	add.s32 	%r497, %r493, %r472;
	mad.lo.s32 	%r498, %r497, %r468, %r453;
	max.s32 	%r499, %r498, 0;
	setp.lt.s32 	%p114, %r499, %r7;
	selp.b32 	%r500, %r499, %r8, %p114;
	mul.wide.s32 	%rd323, %r500, 4;
	add.s64 	%rd324, %rd293, %rd323;
	st.global.f32 	[%rd324], %f978;
	add.s64 	%rd325, %rd6, %rd320;
	cvt.u32.u64 	%r501, %rd325;
	mad.lo.s32 	%r502, %r501, %r468, %r453;
	max.s32 	%r503, %r502, 0;
	setp.lt.s32 	%p115, %r503, %r7;
	selp.b32 	%r504, %r503, %r8, %p115;
	mul.wide.s32 	%rd326, %r504, 4;
	add.s64 	%rd327, %rd293, %rd326;
	st.global.f32 	[%rd327], %f987;
	add.s32 	%r505, %r501, %r472;
	mad.lo.s32 	%r506, %r505, %r468, %r453;
	max.s32 	%r507, %r506, 0;
	setp.lt.s32 	%p116, %r507, %r7;
	selp.b32 	%r508, %r507, %r8, %p116;
	mul.wide.s32 	%rd328, %r508, 4;
	add.s64 	%rd329, %rd293, %rd328;
	st.global.f32 	[%rd329], %f996;
	add.s64 	%rd330, %rd308, %rd320;
	cvt.u32.u64 	%r509, %rd330;
	mad.lo.s32 	%r510, %r509, %r468, %r453;
	max.s32 	%r511, %r510, 0;
	setp.lt.s32 	%p117, %r511, %r7;
	selp.b32 	%r512, %r511, %r8, %p117;
	mul.wide.s32 	%rd331, %r512, 4;
	add.s64 	%rd332, %rd293, %rd331;
	st.global.f32 	[%rd332], %f1003;
	add.s32 	%r513, %r509, %r472;
	mad.lo.s32 	%r514, %r513, %r468, %r453;
	max.s32 	%r515, %r514, 0;
	setp.lt.s32 	%p118, %r515, %r7;
	selp.b32 	%r516, %r515, %r8, %p118;
	mul.wide.s32 	%rd333, %r516, 4;
	add.s64 	%rd334, %rd293, %rd333;
	st.global.f32 	[%rd334], %f1012;
	add.s64 	%rd335, %rd6, %rd330;
	cvt.u32.u64 	%r517, %rd335;
	mad.lo.s32 	%r518, %r517, %r468, %r453;
	max.s32 	%r519, %r518, 0;
	setp.lt.s32 	%p119, %r519, %r7;
	selp.b32 	%r520, %r519, %r8, %p119;
	mul.wide.s32 	%rd336, %r520, 4;
	add.s64 	%rd337, %rd293, %rd336;
	st.global.f32 	[%rd337], %f1021;
	add.s32 	%r521, %r517, %r472;
	mad.lo.s32 	%r522, %r521, %r468, %r453;
	max.s32 	%r523, %r522, 0;
	setp.lt.s32 	%p120, %r523, %r7;
	selp.b32 	%r524, %r523, %r8, %p120;
	mul.wide.s32 	%rd338, %r524, 4;
	add.s64 	%rd339, %rd293, %rd338;
	st.global.f32 	[%rd339], %f1030;
	shl.b64 	%rd340, %rd4, 11;
	cvt.u32.u64 	%r525, %rd298;
	cvt.u32.u64 	%r526, %rd340;
	add.s32 	%r527, %r526, %r525;
	mad.lo.s32 	%r528, %r527, %r468, %r453;
	max.s32 	%r529, %r528, 0;
	setp.lt.s32 	%p121, %r529, %r7;
	selp.b32 	%r530, %r529, %r8, %p121;
	mul.wide.s32 	%rd341, %r530, 4;
	add.s64 	%rd342, %rd293, %rd341;
	st.global.f32 	[%rd342], %f1040;
$L__BB0_16:
	ret;

}
	// .globl	_Z13update_bottomPfS_S_S_fmii
.visible .entry _Z13update_bottomPfS_S_S_fmii(
	.param .u64 .ptr .align 1 _Z13update_bottomPfS_S_S_fmii_param_0,
	.param .u64 .ptr .align 1 _Z13update_bottomPfS_S_S_fmii_param_1,
	.param .u64 .ptr .align 1 _Z13update_bottomPfS_S_S_fmii_param_2,
	.param .u64 .ptr .align 1 _Z13update_bottomPfS_S_S_fmii_param_3,
	.param .f32 _Z13update_bottomPfS_S_S_fmii_param_4,
	.param .u64 _Z13update_bottomPfS_S_S_fmii_param_5,
	.param .u32 _Z13update_bottomPfS_S_S_fmii_param_6,
	.param .u32 _Z13update_bottomPfS_S_S_fmii_param_7
)
{
	.reg .pred 	%p<97>;
	.reg .b16 	%rs<7>;
	.reg .b32 	%r<347>;
	.reg .b32 	%f<1030>;
	.reg .b64 	%rd<246>;

	ld.param.u64 	%rd15, [_Z13update_bottomPfS_S_S_fmii_param_0];
	ld.param.u64 	%rd16, [_Z13update_bottomPfS_S_S_fmii_param_1];
	ld.param.f32 	%f77, [_Z13update_bottomPfS_S_S_fmii_param_4];
	ld.param.u64 	%rd14, [_Z13update_bottomPfS_S_S_fmii_param_5];
	ld.param.u32 	%r23, [_Z13update_bottomPfS_S_S_fmii_param_7];
	cvta.to.global.u64 	%rd1, %rd16;
	cvta.to.global.u64 	%rd2, %rd15;
	mov.u32 	%r24, %tid.x;
	mov.u32 	%r25, %ctaid.x;
	mov.u32 	%r26, %ntid.x;
	mad.lo.s32 	%r1, %r25, %r26, %r24;
	mov.u32 	%r27, %tid.y;
	mov.u32 	%r28, %ctaid.y;
	mov.u32 	%r29, %ntid.y;
	mad.lo.s32 	%r2, %r28, %r29, %r27;
	cvt.u32.u64 	%r3, %rd14;
	mul.lo.s32 	%r4, %r2, %r3;
	add.s32 	%r5, %r4, %r1;
	mov.b16 	%rs6, 200;
	setp.eq.s32 	%p1, %r2, 0;
	@%p1 bra 	$L__BB1_4;
	setp.eq.s32 	%p2, %r2, 127;
	@%p2 bra 	$L__BB1_3;
	setp.eq.s32 	%p3, %r1, 0;
	setp.eq.s32 	%p4, %r1, 127;
	or.pred  	%p5, %p3, %p4;
	selp.u16 	%rs6, 1, 0, %p5;
	bra.uni 	$L__BB1_4;
$L__BB1_3:
	mov.b16 	%rs6, 100;
$L__BB1_4:
	ld.param.u64 	%rd245, [_Z13update_bottomPfS_S_S_fmii_param_3];
	ld.param.u64 	%rd244, [_Z13update_bottomPfS_S_S_fmii_param_2];
	cvta.to.global.u64 	%rd17, %rd244;
	cvta.to.global.u64 	%rd18, %rd245;
	mul.wide.s32 	%rd19, %r5, 4;
	add.s64 	%rd20, %rd2, %rd19;
	ld.global.f32 	%f1011, [%rd20];
	add.s32 	%r30, %r1, -1;
	cvt.u64.u32 	%rd21, %r30;
	cvt.u64.u32 	%rd22, %r2;
	mul.lo.s64 	%rd3, %rd14, %rd22;
	shl.b64 	%rd4, %rd14, 7;
	cvt.u32.u64 	%r31, %rd3;
	cvt.u32.u64 	%r32, %rd21;
	add.s32 	%r33, %r31, %r32;
	cvt.u32.u64 	%r34, %rd4;
	add.s32 	%r35, %r33, %r34;
	max.s32 	%r36, %r35, 0;
	mul.lo.s32 	%r6, %r3, 2432;
	setp.lt.s32 	%p6, %r36, %r6;
	add.s32 	%r7, %r6, -1;
	selp.b32 	%r37, %r36, %r7, %p6;
	mul.wide.s32 	%rd23, %r37, 4;
	add.s64 	%rd24, %rd2, %rd23;
	ld.global.f32 	%f1012, [%rd24];
	add.s32 	%r38, %r1, 1;
	mul.lo.s32 	%r8, %r3, 384;
	add.s32 	%r9, %r4, %r8;
	add.s32 	%r39, %r9, %r38;
	max.s32 	%r40, %r39, 0;
	setp.lt.s32 	%p7, %r40, %r6;
	selp.b32 	%r41, %r40, %r7, %p7;
	mul.wide.s32 	%rd25, %r41, 4;
	add.s64 	%rd26, %rd2, %rd25;
	ld.global.f32 	%f1014, [%rd26];
	add.s32 	%r42, %r2, -1;
	cvt.u64.u32 	%rd5, %r1;
	cvt.u64.u32 	%rd27, %r42;
	mul.lo.s64 	%rd28, %rd14, %rd27;
	add.s64 	%rd29, %rd28, %rd5;
	shl.b64 	%rd6, %rd14, 8;
	add.s64 	%rd7, %rd29, %rd6;
	cvt.u32.u64 	%r43, %rd7;
	max.s32 	%r44, %r43, 0;
	setp.lt.s32 	%p8, %r44, %r6;
	selp.b32 	%r45, %r44, %r7, %p8;
	mul.wide.s32 	%rd30, %r45, 4;
	add.s64 	%rd31, %rd2, %rd30;
	ld.global.f32 	%f1013, [%rd31];
	mul.lo.s64 	%rd32, %rd14, 640;
	add.s64 	%rd33, %rd28, %rd32;
	cvt.u32.u64 	%r10, %rd33;
	add.s32 	%r46, %r30, %r10;
	max.s32 	%r47, %r46, 0;
	setp.lt.s32 	%p9, %r47, %r6;
	selp.b32 	%r48, %r47, %r7, %p9;
	mul.wide.s32 	%rd34, %r48, 4;
	add.s64 	%rd35, %rd2, %rd34;
	ld.global.f32 	%f1016, [%rd35];
	add.s64 	%rd36, %rd33, %rd4;
	cvt.u32.u64 	%r11, %rd36;
	add.s32 	%r49, %r38, %r11;
	max.s32 	%r50, %r49, 0;
	setp.lt.s32 	%p10, %r50, %r6;
	selp.b32 	%r51, %r50, %r7, %p10;
	mul.wide.s32 	%rd37, %r51, 4;
	add.s64 	%rd38, %rd2, %rd37;
	ld.global.f32 	%f1017, [%rd38];
	add.s32 	%r52, %r2, 1;
	cvt.u64.u32 	%rd39, %r52;
	mul.lo.s64 	%rd40, %rd14, %rd39;
	add.s64 	%rd41, %rd40, %rd5;
	shl.b64 	%rd8, %rd14, 9;
	add.s64 	%rd9, %rd41, %rd8;
	cvt.u32.u64 	%r53, %rd9;
	max.s32 	%r54, %r53, 0;
	setp.lt.s32 	%p11, %r54, %r6;
	selp.b32 	%r55, %r54, %r7, %p11;
	mul.wide.s32 	%rd42, %r55, 4;
	add.s64 	%rd43, %rd2, %rd42;
	ld.global.f32 	%f1015, [%rd43];
	mad.lo.s32 	%r12, %r3, 513, %r9;
	add.s32 	%r56, %r12, %r38;
	max.s32 	%r57, %r56, 0;
	setp.lt.s32 	%p12, %r57, %r6;
	selp.b32 	%r58, %r57, %r7, %p12;
	mul.wide.s32 	%rd44, %r58, 4;
	add.s64 	%rd45, %rd2, %rd44;
	ld.global.f32 	%f1018, [%rd45];
	shl.b64 	%rd10, %rd14, 10;
	cvt.u32.u64 	%r59, %rd40;
	add.s32 	%r60, %r59, %r32;
	cvt.u32.u64 	%r61, %rd10;
	add.s32 	%r62, %r60, %r61;
	max.s32 	%r63, %r62, 0;
	setp.lt.s32 	%p13, %r63, %r6;
	selp.b32 	%r64, %r63, %r7, %p13;
	mul.wide.s32 	%rd46, %r64, 4;
	add.s64 	%rd47, %rd2, %rd46;
	ld.global.f32 	%f1019, [%rd47];
	mad.lo.s32 	%r65, %r3, 255, %r12;
	add.s32 	%r13, %r65, %r1;
	max.s32 	%r66, %r13, 0;
	setp.lt.s32 	%p14, %r66, %r6;
	selp.b32 	%r14, %r66, %r7, %p14;
	mul.wide.s32 	%rd48, %r14, 4;
	add.s64 	%rd49, %rd18, %rd48;
	ld.global.f32 	%f1020, [%rd49];
	shl.b32 	%r15, %r3, 7;
	add.s32 	%r16, %r65, %r15;
	add.s32 	%r67, %r16, %r30;
	max.s32 	%r68, %r67, 0;
	setp.lt.s32 	%p15, %r68, %r6;
	selp.b32 	%r69, %r68, %r7, %p15;
	mul.wide.s32 	%rd50, %r69, 4;
	add.s64 	%rd51, %rd18, %rd50;
	ld.global.f32 	%f1021, [%rd51];
	add.s64 	%rd11, %rd36, %rd32;
	cvt.u32.u64 	%r70, %rd11;
	add.s32 	%r17, %r1, %r70;
	max.s32 	%r71, %r17, 0;
	setp.lt.s32 	%p16, %r71, %r6;
	selp.b32 	%r18, %r71, %r7, %p16;
	mul.wide.s32 	%rd52, %r18, 4;
	add.s64 	%rd53, %rd18, %rd52;
	ld.global.f32 	%f1022, [%rd53];
	shl.b32 	%r19, %r3, 8;
	add.s32 	%r20, %r16, %r19;
	add.s32 	%r72, %r20, %r38;
	max.s32 	%r73, %r72, 0;
	setp.lt.s32 	%p17, %r73, %r6;
	selp.b32 	%r74, %r73, %r7, %p17;
	mul.wide.s32 	%rd54, %r74, 4;
	add.s64 	%rd55, %rd18, %rd54;
	ld.global.f32 	%f1023, [%rd55];
	mad.lo.s32 	%r75, %r3, 129, %r20;
	add.s32 	%r21, %r75, %r1;
	max.s32 	%r76, %r21, 0;
	setp.lt.s32 	%p18, %r76, %r6;
	selp.b32 	%r22, %r76, %r7, %p18;
	mul.wide.s32 	%rd56, %r22, 4;
	add.s64 	%rd57, %rd18, %rd56;
	ld.global.f32 	%f1024, [%rd57];
	cvt.u64.u32 	%rd58, %r23;
	mul.wide.u32 	%rd59, %r23, 1792;
	add.s64 	%rd60, %rd59, %rd22;
	cvt.u32.u64 	%r77, %rd60;
	cvt.u32.u64 	%r78, %rd14;
	mad.lo.s32 	%r79, %r77, %r78, %r1;
	max.s32 	%r80, %r79, 0;
	mul.lo.s32 	%r81, %r6, %r23;
	setp.lt.s32 	%p19, %r80, %r81;
	add.s32 	%r82, %r81, -1;
	selp.b32 	%r83, %r80, %r82, %p19;
	mul.wide.s32 	%rd61, %r83, 4;
	add.s64 	%rd62, %rd17, %rd61;
	ld.global.f32 	%f1025, [%rd62];
	mul.wide.u32 	%rd63, %r23, 128;
	add.s64 	%rd64, %rd60, %rd63;
	cvt.u32.u64 	%r84, %rd64;
	mad.lo.s32 	%r85, %r84, %r78, %r30;
	max.s32 	%r86, %r85, 0;
	setp.lt.s32 	%p20, %r86, %r81;
	selp.b32 	%r87, %r86, %r82, %p20;
	mul.wide.s32 	%rd65, %r87, 4;
	add.s64 	%rd66, %rd17, %rd65;
	ld.global.f32 	%f1026, [%rd66];
	mul.wide.u32 	%rd67, %r23, 2048;
	cvt.u32.u64 	%r88, %rd67;
	cvt.u32.u64 	%r89, %rd27;
	add.s32 	%r90, %r88, %r89;
	mad.lo.s32 	%r91, %r90, %r78, %r1;
	max.s32 	%r92, %r91, 0;
	setp.lt.s32 	%p21, %r92, %r81;
	selp.b32 	%r93, %r92, %r82, %p21;
	mul.wide.s32 	%rd68, %r93, 4;
	add.s64 	%rd69, %rd17, %rd68;
	ld.global.f32 	%f1027, [%rd69];
	mul.wide.u32 	%rd70, %r23, 256;
	cvt.u32.u64 	%r94, %rd70;
	add.s32 	%r95, %r84, %r94;
	mad.lo.s32 	%r96, %r95, %r78, %r38;
	max.s32 	%r97, %r96, 0;
	setp.lt.s32 	%p22, %r97, %r81;
	selp.b32 	%r98, %r97, %r82, %p22;
	mul.wide.s32 	%rd71, %r98, 4;
	add.s64 	%rd72, %rd17, %rd71;
	ld.global.f32 	%f1028, [%rd72];
	mov.b64 	%rd73, 2304;
	cvt.u32.u64 	%r99, %rd73;
	cvt.u32.u64 	%r100, %rd58;
	cvt.u32.u64 	%r101, %rd39;
	mad.lo.s32 	%r102, %r100, %r99, %r101;
	mad.lo.s32 	%r103, %r102, %r78, %r1;
	max.s32 	%r104, %r103, 0;
	setp.lt.s32 	%p23, %r104, %r81;
	selp.b32 	%r105, %r104, %r82, %p23;
	mul.wide.s32 	%rd74, %r105, 4;
	add.s64 	%rd75, %rd17, %rd74;
	ld.global.f32 	%f1029, [%rd75];
	setp.eq.s16 	%p24, %rs6, 200;
	@%p24 bra 	$L__BB1_9;
	setp.eq.s16 	%p25, %rs6, 100;
	@%p25 bra 	$L__BB1_8;
	setp.ne.s16 	%p26, %rs6, 1;
	@%p26 bra 	$L__BB1_10;
	max.s32 	%r174, %r5, 0;
	setp.lt.s32 	%p44, %r174, %r6;
	selp.b32 	%r175, %r174, %r7, %p44;
	mul.wide.s32 	%rd121, %r175, 4;
	add.s64 	%rd122, %rd1, %rd121;
	st.global.f32 	[%rd122], %f1011;
	add.s64 	%rd123, %rd3, %rd5;
	add.s64 	%rd124, %rd123, %rd4;
	cvt.u32.u64 	%r176, %rd124;
	max.s32 	%r177, %r176, 0;
	setp.lt.s32 	%p45, %r177, %r6;
	selp.b32 	%r178, %r177, %r7, %p45;
	mul.wide.s32 	%rd125, %r178, 4;
	add.s64 	%rd126, %rd1, %rd125;
	st.global.f32 	[%rd126], %f1014;
	add.s64 	%rd127, %rd124, %rd4;
	cvt.u32.u64 	%r179, %rd127;
	max.s32 	%r180, %r179, 0;
	setp.lt.s32 	%p46, %r180, %r6;
	selp.b32 	%r181, %r180, %r7, %p46;
	mul.wide.s32 	%rd128, %r181, 4;
	add.s64 	%rd129, %rd1, %rd128;
	st.global.f32 	[%rd129], %f1015;
	add.s32 	%r182, %r9, %r1;
	max.s32 	%r183, %r182, 0;
	setp.lt.s32 	%p47, %r183, %r6;
	selp.b32 	%r184, %r183, %r7, %p47;
	mul.wide.s32 	%rd130, %r184, 4;
	add.s64 	%rd131, %rd1, %rd130;
	st.global.f32 	[%rd131], %f1012;
	add.s64 	%rd132, %rd127, %rd6;
	cvt.u32.u64 	%r185, %rd6;
	add.s32 	%r186, %r179, %r185;
	max.s32 	%r187, %r186, 0;
	setp.lt.s32 	%p48, %r187, %r6;
	selp.b32 	%r188, %r187, %r7, %p48;
	mul.wide.s32 	%rd133, %r188, 4;
	add.s64 	%rd134, %rd1, %rd133;
	st.global.f32 	[%rd134], %f1013;
	mad.lo.s32 	%r189, %r3, -1025, %r21;
	max.s32 	%r190, %r189, 0;
	setp.lt.s32 	%p49, %r190, %r6;
	selp.b32 	%r191, %r190, %r7, %p49;
	mul.wide.s32 	%rd135, %r191, 4;
	add.s64 	%rd136, %rd1, %rd135;
	st.global.f32 	[%rd136], %f1018;
	add.s32 	%r192, %r189, %r15;
	max.s32 	%r193, %r192, 0;
	setp.lt.s32 	%p50, %r193, %r6;
	selp.b32 	%r194, %r193, %r7, %p50;
	mul.wide.s32 	%rd137, %r194, 4;
	add.s64 	%rd138, %rd1, %rd137;
	st.global.f32 	[%rd138], %f1019;
	add.s32 	%r195, %r189, %r19;
	max.s32 	%r196, %r195, 0;
	setp.lt.s32 	%p51, %r196, %r6;
	selp.b32 	%r197, %r196, %r7, %p51;
	mul.wide.s32 	%rd139, %r197, 4;
	add.s64 	%rd140, %rd1, %rd139;
	st.global.f32 	[%rd140], %f1016;
	cvt.u32.u64 	%r198, %rd132;
	cvt.u32.u64 	%r199, %rd8;
	add.s32 	%r200, %r198, %r199;
	max.s32 	%r201, %r200, 0;
	setp.lt.s32 	%p52, %r201, %r6;
	selp.b32 	%r202, %r201, %r7, %p52;
	mul.wide.s32 	%rd141, %r202, 4;
	add.s64 	%rd142, %rd1, %rd141;
	st.global.f32 	[%rd142], %f1017;
	add.s64 	%rd144, %rd1, %rd48;
	st.global.f32 	[%rd144], %f1025;
	add.s32 	%r203, %r16, %r1;
	max.s32 	%r204, %r203, 0;
	setp.lt.s32 	%p53, %r204, %r6;
	selp.b32 	%r205, %r204, %r7, %p53;
	mul.wide.s32 	%rd145, %r205, 4;
	add.s64 	%rd146, %rd1, %rd145;
	st.global.f32 	[%rd146], %f1028;
	shl.b32 	%r206, %r3, 9;
	add.s32 	%r207, %r17, %r3;
	max.s32 	%r208, %r207, 0;
	setp.lt.s32 	%p54, %r208, %r6;
	selp.b32 	%r209, %r208, %r7, %p54;
	mul.wide.s32 	%rd147, %r209, 4;
	add.s64 	%rd148, %rd1, %rd147;
	st.global.f32 	[%rd148], %f1029;
	add.s32 	%r210, %r20, %r1;
	max.s32 	%r211, %r210, 0;
	setp.lt.s32 	%p55, %r211, %r6;
	selp.b32 	%r212, %r211, %r7, %p55;
	mul.wide.s32 	%rd149, %r212, 4;
	add.s64 	%rd150, %rd1, %rd149;
	st.global.f32 	[%rd150], %f1026;
	add.s32 	%r213, %r13, %r206;
	max.s32 	%r214, %r213, 0;
	setp.lt.s32 	%p56, %r214, %r6;
	selp.b32 	%r215, %r214, %r7, %p56;
	mul.wide.s32 	%rd151, %r215, 4;
	add.s64 	%rd152, %rd1, %rd151;
	st.global.f32 	[%rd152], %f1027;
	add.s32 	%r216, %r213, %r15;
	max.s32 	%r217, %r216, 0;
	setp.lt.s32 	%p57, %r217, %r6;
	selp.b32 	%r218, %r217, %r7, %p57;
	mul.wide.s32 	%rd153, %r218, 4;
	add.s64 	%rd154, %rd1, %rd153;
	st.global.f32 	[%rd154], %f1020;
	shl.b32 	%r219, %r3, 10;
	add.s32 	%r220, %r195, %r219;
	max.s32 	%r221, %r220, 0;
	setp.lt.s32 	%p58, %r221, %r6;
	selp.b32 	%r222, %r221, %r7, %p58;
	mul.wide.s32 	%rd155, %r222, 4;
	add.s64 	%rd156, %rd1, %rd155;
	st.global.f32 	[%rd156], %f1023;
	add.s32 	%r224, %r200, %r61;
	max.s32 	%r225, %r224, 0;
	setp.lt.s32 	%p59, %r225, %r6;
	selp.b32 	%r226, %r225, %r7, %p59;
	mul.wide.s32 	%rd157, %r226, 4;
	add.s64 	%rd158, %rd1, %rd157;
	st.global.f32 	[%rd158], %f1024;
	add.s32 	%r227, %r220, %r19;
	max.s32 	%r228, %r227, 0;
	setp.lt.s32 	%p60, %r228, %r6;
	selp.b32 	%r229, %r228, %r7, %p60;
	mul.wide.s32 	%rd159, %r229, 4;
	add.s64 	%rd160, %rd1, %rd159;
	st.global.f32 	[%rd160], %f1021;
	add.s32 	%r230, %r227, %r15;
	max.s32 	%r231, %r230, 0;
	setp.lt.s32 	%p61, %r231, %r6;
	selp.b32 	%r232, %r231, %r7, %p61;
	mul.wide.s32 	%rd161, %r232, 4;
	add.s64 	%rd162, %rd1, %rd161;
	st.global.f32 	[%rd162], %f1022;
	bra.uni 	$L__BB1_11;
$L__BB1_8:
	mad.lo.s32 	%r106, %r3, -1666, %r21;
	max.s32 	%r107, %r106, 0;
	setp.lt.s32 	%p27, %r107, %r6;
	selp.b32 	%r108, %r107, %r7, %p27;
	mul.wide.s32 	%rd76, %r108, 4;
	add.s64 	%rd77, %rd2, %rd76;
	ld.global.f32 	%f78, [%rd77];
	sub.s64 	%rd78, %rd7, %rd4;
	cvt.u32.u64 	%r109, %rd78;
	max.s32 	%r110, %r109, 0;
	setp.lt.s32 	%p28, %r110, %r6;
	selp.b32 	%r111, %r110, %r7, %p28;
	mul.wide.s32 	%rd79, %r111, 4;
	add.s64 	%rd80, %rd2, %rd79;
	ld.global.f32 	%f79, [%rd80];
	sub.s64 	%rd81, %rd11, %rd10;
	cvt.u32.u64 	%r112, %rd81;
	add.s32 	%r113, %r1, %r112;
	max.s32 	%r114, %r113, 0;
	setp.lt.s32 	%p29, %r114, %r6;
	selp.b32 	%r115, %r114, %r7, %p29;
	mul.wide.s32 	%rd82, %r115, 4;
	add.s64 	%rd83, %rd2, %rd82;
	ld.global.f32 	%f80, [%rd83];
	add.s32 	%r116, %r1, %r10;
	max.s32 	%r117, %r116, 0;
	setp.lt.s32 	%p30, %r117, %r6;
	selp.b32 	%r118, %r117, %r7, %p30;
	mul.wide.s32 	%rd84, %r118, 4;
	add.s64 	%rd85, %rd2, %rd84;
	ld.global.f32 	%f81, [%rd85];
	add.s32 	%r119, %r1, %r11;
	max.s32 	%r120, %r119, 0;
	setp.lt.s32 	%p31, %r120, %r6;
	selp.b32 	%r121, %r120, %r7, %p31;
	mul.wide.s32 	%rd86, %r121, 4;
	add.s64 	%rd87, %rd2, %rd86;
	ld.global.f32 	%f82, [%rd87];
	mul.lo.s64 	%rd88, %rd14, 384;
	add.s64 	%rd89, %rd78, %rd88;
	cvt.u32.u64 	%r122, %rd88;
	add.s32 	%r123, %r109, %r122;
	max.s32 	%r124, %r123, 0;
	setp.lt.s32 	%p32, %r124, %r6;
	selp.b32 	%r125, %r124, %r7, %p32;
	mul.wide.s32 	%rd90, %r125, 4;
	add.s64 	%rd91, %rd2, %rd90;
	ld.global.f32 	%f83, [%rd91];
	add.s64 	%rd92, %rd81, %rd8;
	cvt.u32.u64 	%r126, %rd92;
	add.s32 	%r127, %r1, %r126;
	max.s32 	%r128, %r127, 0;
	setp.lt.s32 	%p33, %r128, %r6;
	selp.b32 	%r129, %r128, %r7, %p33;
	mul.wide.s32 	%rd93, %r129, 4;
	add.s64 	%rd94, %rd2, %rd93;
	ld.global.f32 	%f84, [%rd94];
	cvt.u32.u64 	%r130, %rd89;
	cvt.u32.u64 	%r131, %rd8;
	add.s32 	%r132, %r130, %r131;
	max.s32 	%r133, %r132, 0;
	setp.lt.s32 	%p34, %r133, %r6;
	selp.b32 	%r134, %r133, %r7, %p34;
	mul.wide.s32 	%rd95, %r134, 4;
	add.s64 	%rd96, %rd2, %rd95;
	ld.global.f32 	%f85, [%rd96];
	add.s64 	%rd97, %rd92, %rd6;
	cvt.u32.u64 	%r135, %rd97;
	add.s32 	%r136, %r1, %r135;
	max.s32 	%r137, %r136, 0;
	setp.lt.s32 	%p35, %r137, %r6;
	selp.b32 	%r138, %r137, %r7, %p35;
	mul.wide.s32 	%rd98, %r138, 4;
	add.s64 	%rd99, %rd2, %rd98;
	ld.global.f32 	%f86, [%rd99];
	add.s64 	%rd100, %rd97, %rd4;
	cvt.u32.u64 	%r139, %rd100;
	add.s32 	%r140, %r1, %r139;
	max.s32 	%r141, %r140, 0;
	setp.lt.s32 	%p36, %r141, %r6;
	selp.b32 	%r142, %r141, %r7, %p36;
	mul.wide.s32 	%rd101, %r142, 4;
	add.s64 	%rd102, %rd2, %rd101;
	ld.global.f32 	%f87, [%rd102];
	mul.wide.s32 	%rd103, %r18, 4;
	add.s64 	%rd104, %rd2, %rd103;
	ld.global.f32 	%f88, [%rd104];
	cvt.u32.u64 	%r143, %rd6;
	add.s32 	%r144, %r139, %r143;
	add.s32 	%r145, %r1, %r144;
	max.s32 	%r146, %r145, 0;
	setp.lt.s32 	%p37, %r146, %r6;
	selp.b32 	%r147, %r146, %r7, %p37;
	mul.wide.s32 	%rd105, %r147, 4;
	add.s64 	%rd106, %rd2, %rd105;
	ld.global.f32 	%f89, [%rd106];
	cvt.u32.u64 	%r148, %rd4;
	add.s32 	%r149, %r144, %r148;
	add.s32 	%r150, %r1, %r149;
	max.s32 	%r151, %r150, 0;
	setp.lt.s32 	%p38, %r151, %r6;
	selp.b32 	%r152, %r151, %r7, %p38;
	mul.wide.s32 	%rd107, %r152, 4;
	add.s64 	%rd108, %rd2, %rd107;
	ld.global.f32 	%f90, [%rd108];
	add.s64 	%rd109, %rd8, %rd100;
	cvt.u32.u64 	%r153, %rd109;
	add.s32 	%r154, %r1, %r153;
	max.s32 	%r155, %r154, 0;
	setp.lt.s32 	%p39, %r155, %r6;
	selp.b32 	%r156, %r155, %r7, %p39;
	mul.wide.s32 	%rd110, %r156, 4;
	add.s64 	%rd111, %rd2, %rd110;
	ld.global.f32 	%f91, [%rd111];
	add.s64 	%rd112, %rd109, %rd4;
	add.s32 	%r157, %r153, %r148;
	add.s32 	%r158, %r1, %r157;
	max.s32 	%r159, %r158, 0;
	setp.lt.s32 	%p40, %r159, %r6;
	selp.b32 	%r160, %r159, %r7, %p40;
	mul.wide.s32 	%rd113, %r160, 4;
	add.s64 	%rd114, %rd2, %rd113;
	ld.global.f32 	%f92, [%rd114];
	cvt.u32.u64 	%r161, %rd10;
	add.s32 	%r162, %r132, %r161;
	max.s32 	%r163, %r162, 0;
	setp.lt.s32 	%p41, %r163, %r6;
	selp.b32 	%r164, %r163, %r7, %p41;
	mul.wide.s32 	%rd115, %r164, 4;
	add.s64 	%rd116, %rd2, %rd115;
	ld.global.f32 	%f93, [%rd116];
	cvt.u32.u64 	%r165, %rd112;
	add.s32 	%r166, %r165, %r143;
	add.s32 	%r167, %r1, %r166;
	max.s32 	%r168, %r167, 0;
	setp.lt.s32 	%p42, %r168, %r6;
	selp.b32 	%r169, %r168, %r7, %p42;
	mul.wide.s32 	%rd117, %r169, 4;
	add.s64 	%rd118, %rd2, %rd117;
	ld.global.f32 	%f94, [%rd118];
	add.s32 	%r170, %r166, %r148;
	add.s32 	%r171, %r1, %r170;
	max.s32 	%r172, %r171, 0;
	setp.lt.s32 	%p43, %r172, %r6;
	selp.b32 	%r173, %r172, %r7, %p43;
	mul.wide.s32 	%rd119, %r173, 4;
	add.s64 	%rd120, %rd2, %rd119;
	ld.global.f32 	%f95, [%rd120];
	sub.f32 	%f96, %f79, %f80;
	add.f32 	%f97, %f96, %f81;
	sub.f32 	%f98, %f97, %f82;
	sub.f32 	%f99, %f98, %f84;
	add.f32 	%f100, %f99, %f85;
	add.f32 	%f101, %f100, %f87;
	sub.f32 	%f102, %f101, %f89;
	add.f32 	%f103, %f102, %f92;
	sub.f32 	%f104, %f103, %f94;
	sub.f32 	%f105, %f1013, %f83;
	add.f32 	%f106, %f81, %f105;
	add.f32 	%f107, %f82, %f106;
	sub.f32 	%f108, %f107, %f84;
	sub.f32 	%f109, %f108, %f85;
	add.f32 	%f110, %f109, %f88;
	sub.f32 	%f111, %f110, %f90;
	add.f32 	%f112, %f111, %f93;
	sub.f32 	%f113, %f112, %f95;
	add.f32 	%f114, %f86, %f87;
	add.f32 	%f115, %f114, %f88;
	add.f32 	%f116, %f115, %f89;
	add.f32 	%f117, %f116, %f90;
	sub.f32 	%f118, %f117, %f91;
	sub.f32 	%f119, %f118, %f92;
	sub.f32 	%f120, %f119, %f93;
	sub.f32 	%f121, %f120, %f94;
	sub.f32 	%f122, %f121, %f95;
	mul.f32 	%f123, %f78, 0fC1F00000;
	mul.f32 	%f124, %f79, 0f41300000;
	sub.f32 	%f125, %f123, %f124;
	mul.f32 	%f126, %f1013, 0f41300000;
	sub.f32 	%f127, %f125, %f126;
	mul.f32 	%f128, %f80, 0f41300000;
	sub.f32 	%f129, %f127, %f128;
	mul.f32 	%f130, %f83, 0f41300000;
	sub.f32 	%f131, %f129, %f130;
	fma.rn.f32 	%f132, %f81, 0f41000000, %f131;
	fma.rn.f32 	%f133, %f82, 0f41000000, %f132;
	fma.rn.f32 	%f134, %f84, 0f41000000, %f133;
	fma.rn.f32 	%f135, %f85, 0f41000000, %f134;
	mul.f32 	%f136, %f86, 0f41300000;
	sub.f32 	%f137, %f135, %f136;
	fma.rn.f32 	%f138, %f87, 0f41000000, %f137;
	fma.rn.f32 	%f139, %f88, 0f41000000, %f138;
	fma.rn.f32 	%f140, %f89, 0f41000000, %f139;
	fma.rn.f32 	%f141, %f90, 0f41000000, %f140;
	mul.f32 	%f142, %f91, 0f41300000;
	sub.f32 	%f143, %f141, %f142;
	fma.rn.f32 	%f144, %f92, 0f41000000, %f143;
	fma.rn.f32 	%f145, %f93, 0f41000000, %f144;
	fma.rn.f32 	%f146, %f94, 0f41000000, %f145;
	fma.rn.f32 	%f147, %f95, 0f41000000, %f146;
	mul.f32 	%f148, %f79, 0fC0800000;
	fma.rn.f32 	%f149, %f78, 0f41400000, %f148;
	fma.rn.f32 	%f150, %f1013, 0fC0800000, %f149;
	fma.rn.f32 	%f151, %f80, 0fC0800000, %f150;
	mul.f32 	%f152, %f83, 0f40800000;
	sub.f32 	%f153, %f151, %f152;
	add.f32 	%f154, %f81, %f153;
	add.f32 	%f155, %f82, %f154;
	add.f32 	%f156, %f84, %f155;
	add.f32 	%f157, %f85, %f156;
	fma.rn.f32 	%f158, %f86, 0fC0800000, %f157;
	add.f32 	%f159, %f87, %f158;
	add.f32 	%f160, %f88, %f159;
	add.f32 	%f161, %f89, %f160;
	add.f32 	%f162, %f90, %f161;
	mul.f32 	%f163, %f91, 0f40800000;
	sub.f32 	%f164, %f162, %f163;
	add.f32 	%f165, %f92, %f164;
	add.f32 	%f166, %f93, %f165;
	add.f32 	%f167, %f94, %f166;
	add.f32 	%f168, %f95, %f167;
	mul.f32 	%f169, %f80, 0f40800000;
	fma.rn.f32 	%f170, %f79, 0fC0800000, %f169;
	add.f32 	%f171, %f170, %f81;
	sub.f32 	%f172, %f171, %f82;
	sub.f32 	%f173, %f172, %f84;
	add.f32 	%f174, %f173, %f85;
	add.f32 	%f175, %f174, %f87;
	sub.f32 	%f176, %f175, %f89;
	add.f32 	%f177, %f176, %f92;
	sub.f32 	%f178, %f177, %f94;
	fma.rn.f32 	%f179, %f1013, 0fC0800000, %f152;
	add.f32 	%f180, %f81, %f179;
	add.f32 	%f181, %f82, %f180;
	sub.f32 	%f182, %f181, %f84;
	sub.f32 	%f183, %f182, %f85;
	add.f32 	%f184, %f88, %f183;
	sub.f32 	%f185, %f184, %f90;
	add.f32 	%f186, %f185, %f93;
	sub.f32 	%f187, %f186, %f95;
	fma.rn.f32 	%f188, %f86, 0fC0800000, %f87;
	add.f32 	%f189, %f188, %f88;
	add.f32 	%f190, %f189, %f89;
	add.f32 	%f191, %f190, %f90;
	add.f32 	%f192, %f191, %f163;
	sub.f32 	%f193, %f192, %f92;
	sub.f32 	%f194, %f193, %f93;
	sub.f32 	%f195, %f194, %f94;
	sub.f32 	%f196, %f195, %f95;
	add.f32 	%f197, %f79, %f79;
	sub.f32 	%f198, %f197, %f1013;
	fma.rn.f32 	%f199, %f80, 0f40000000, %f198;
	sub.f32 	%f200, %f199, %f83;
	add.f32 	%f201, %f81, %f200;
	add.f32 	%f202, %f82, %f201;
	add.f32 	%f203, %f84, %f202;
	add.f32 	%f204, %f85, %f203;
	sub.f32 	%f205, %f204, %f86;
	add.f32 	%f206, %f87, %f205;
	add.f32 	%f207, %f88, %f88;
	sub.f32 	%f208, %f206, %f207;
	add.f32 	%f209, %f89, %f208;
	add.f32 	%f210, %f90, %f90;
	sub.f32 	%f211, %f209, %f210;
	sub.f32 	%f212, %f211, %f91;
	add.f32 	%f213, %f92, %f212;
	add.f32 	%f214, %f93, %f93;
	sub.f32 	%f215, %f213, %f214;
	add.f32 	%f216, %f94, %f215;
	add.f32 	%f217, %f95, %f95;
	sub.f32 	%f218, %f216, %f217;
	add.f32 	%f219, %f1013, %f1013;
	fma.rn.f32 	%f220, %f79, 0fC0800000, %f219;
	fma.rn.f32 	%f221, %f80, 0fC0800000, %f220;
	add.f32 	%f222, %f83, %f83;
	add.f32 	%f223, %f221, %f222;
	add.f32 	%f224, %f81, %f223;
	add.f32 	%f225, %f82, %f224;
	add.f32 	%f226, %f84, %f225;
	add.f32 	%f227, %f85, %f226;
	fma.rn.f32 	%f228, %f86, 0f40000000, %f227;
	add.f32 	%f229, %f87, %f228;
	fma.rn.f32 	%f230, %f88, 0fC0000000, %f229;
	add.f32 	%f231, %f89, %f230;
	fma.rn.f32 	%f232, %f90, 0fC0000000, %f231;
	fma.rn.f32 	%f233, %f91, 0f40000000, %f232;
	add.f32 	%f234, %f92, %f233;
	fma.rn.f32 	%f235, %f93, 0fC0000000, %f234;
	add.f32 	%f236, %f94, %f235;
	fma.rn.f32 	%f237, %f95, 0fC0000000, %f236;
	add.f32 	%f238, %f1013, %f83;
	add.f32 	%f239, %f81, %f238;
	add.f32 	%f240, %f82, %f239;
	add.f32 	%f241, %f84, %f240;
	add.f32 	%f242, %f85, %f241;
	sub.f32 	%f243, %f242, %f86;
	sub.f32 	%f244, %f243, %f87;
	sub.f32 	%f245, %f244, %f89;
	sub.f32 	%f246, %f245, %f91;
	sub.f32 	%f247, %f246, %f92;
	sub.f32 	%f248, %f247, %f94;
	mul.f32 	%f249, %f1013, 0fC0000000;
	sub.f32 	%f250, %f249, %f222;
	add.f32 	%f251, %f81, %f250;
	add.f32 	%f252, %f82, %f251;
	add.f32 	%f253, %f84, %f252;
	add.f32 	%f254, %f85, %f253;
	fma.rn.f32 	%f255, %f86, 0f40000000, %f254;
	sub.f32 	%f256, %f255, %f87;
	sub.f32 	%f257, %f256, %f89;
	fma.rn.f32 	%f258, %f91, 0f40000000, %f257;
	sub.f32 	%f259, %f258, %f92;
	sub.f32 	%f260, %f259, %f94;
	sub.f32 	%f261, %f81, %f82;
	add.f32 	%f262, %f261, %f84;
	sub.f32 	%f263, %f262, %f85;
	sub.f32 	%f264, %f88, %f90;
	sub.f32 	%f265, %f264, %f93;
	add.f32 	%f266, %f265, %f95;
	sub.f32 	%f267, %f87, %f89;
	sub.f32 	%f268, %f267, %f92;
	add.f32 	%f269, %f268, %f94;
	sub.f32 	%f270, %f261, %f84;
	add.f32 	%f271, %f270, %f85;
	sub.f32 	%f272, %f271, %f87;
	add.f32 	%f273, %f272, %f89;
	sub.f32 	%f274, %f273, %f92;
	add.f32 	%f275, %f274, %f94;
	neg.f32 	%f276, %f82;
	sub.f32 	%f277, %f276, %f81;
	add.f32 	%f278, %f277, %f84;
	add.f32 	%f279, %f278, %f85;
	add.f32 	%f280, %f279, %f88;
	sub.f32 	%f281, %f280, %f90;
	add.f32 	%f282, %f281, %f93;
	sub.f32 	%f283, %f282, %f95;
	sub.f32 	%f284, %f87, %f88;
	add.f32 	%f285, %f284, %f89;
	sub.f32 	%f286, %f285, %f90;
	sub.f32 	%f287, %f286, %f92;
	add.f32 	%f288, %f287, %f93;
	sub.f32 	%f289, %f288, %f94;
	add.f32 	%f290, %f289, %f95;
	fma.rn.f32 	%f291, %f147, 0fBC4D5033, 0f3D579436;
	fma.rn.f32 	%f1011, %f168, 0f3D430C31, %f291;
	mul.f32 	%f292, %f104, 0f3DCCCCCD;
	add.f32 	%f293, %f292, 0f3D579436;
	mul.f32 	%f294, %f147, 0fBB969026;
	add.f32 	%f295, %f293, %f294;
	mul.f32 	%f296, %f168, 0fBC820821;
	add.f32 	%f297, %f296, %f295;
	mul.f32 	%f298, %f178, 0f3DCCCCCD;
	sub.f32 	%f299, %f297, %f298;
	sub.f32 	%f300, %f218, %f237;
	fma.rn.f32 	%f1012, %f300, 0f3D638E39, %f299;
	fma.rn.f32 	%f301, %f113, 0f3DCCCCCD, 0f3D579436;
	add.f32 	%f302, %f301, %f294;
	add.f32 	%f303, %f296, %f302;
	mul.f32 	%f304, %f187, 0f3DCCCCCD;
	sub.f32 	%f305, %f303, %f304;
	fma.rn.f32 	%f306, %f300, 0fBCE38E39, %f305;
	sub.f32 	%f307, %f248, %f260;
	fma.rn.f32 	%f1013, %f307, 0f3DAAAAAB, %f306;
	mov.f32 	%f308, 0f3D579436;
	sub.f32 	%f309, %f308, %f292;
	add.f32 	%f310, %f309, %f294;
	add.f32 	%f311, %f296, %f310;
	add.f32 	%f312, %f298, %f311;
	fma.rn.f32 	%f1014, %f300, 0f3D638E39, %f312;
	fma.rn.f32 	%f313, %f113, 0fBDCCCCCD, 0f3D579436;
	add.f32 	%f314, %f313, %f294;
	add.f32 	%f315, %f296, %f314;
	add.f32 	%f316, %f304, %f315;
	fma.rn.f32 	%f317, %f300, 0fBCE38E39, %f316;
	fma.rn.f32 	%f1015, %f307, 0f3DAAAAAB, %f317;
	fma.rn.f32 	%f318, %f113, 0f3DCCCCCD, %f293;
	mul.f32 	%f319, %f147, 0f3B5B0037;
	add.f32 	%f320, %f318, %f319;
	mul.f32 	%f321, %f168, 0f3B820821;
	add.f32 	%f322, %f321, %f320;
	add.f32 	%f323, %f178, %f187;
	mul.f32 	%f324, %f323, 0f3CCCCCCD;
	add.f32 	%f325, %f324, %f322;
	mul.f32 	%f326, %f237, 0f3C638E39;
	add.f32 	%f327, %f326, %f325;
	mul.f32 	%f328, %f260, 0f3D2AAAAB;
	add.f32 	%f329, %f328, %f327;
	sub.f32 	%f330, %f275, %f283;
	fma.rn.f32 	%f331, %f330, 0f3E000000, %f329;
	mul.f32 	%f332, %f218, 0f3CE38E39;
	mul.f32 	%f333, %f248, 0f3DAAAAAB;
	add.f32 	%f334, %f333, %f332;
	mul.f32 	%f335, %f263, 0f3E800000;
	add.f32 	%f336, %f335, %f334;
	add.f32 	%f1016, %f336, %f331;
	fma.rn.f32 	%f337, %f113, 0f3DCCCCCD, %f309;
	add.f32 	%f338, %f337, %f319;
	add.f32 	%f339, %f321, %f338;
	sub.f32 	%f340, %f178, %f187;
	mul.f32 	%f341, %f340, 0f3CCCCCCD;
	sub.f32 	%f342, %f339, %f341;
	add.f32 	%f343, %f326, %f342;
	add.f32 	%f344, %f328, %f343;
	neg.f32 	%f345, %f275;
	sub.f32 	%f346, %f345, %f283;
	fma.rn.f32 	%f347, %f346, 0f3E000000, %f344;
	sub.f32 	%f348, %f334, %f335;
	add.f32 	%f1017, %f348, %f347;
	fma.rn.f32 	%f349, %f113, 0fBDCCCCCD, %f309;
	add.f32 	%f350, %f349, %f319;
	add.f32 	%f351, %f321, %f350;
	sub.f32 	%f352, %f351, %f324;
	add.f32 	%f353, %f326, %f352;
	add.f32 	%f354, %f328, %f353;
	sub.f32 	%f355, %f283, %f275;
	fma.rn.f32 	%f356, %f355, 0f3E000000, %f354;
	add.f32 	%f1018, %f336, %f356;
	fma.rn.f32 	%f357, %f113, 0fBDCCCCCD, %f293;
	add.f32 	%f358, %f357, %f319;
	add.f32 	%f359, %f321, %f358;
	add.f32 	%f360, %f341, %f359;
	add.f32 	%f361, %f326, %f360;
	add.f32 	%f362, %f328, %f361;
	add.f32 	%f363, %f275, %f283;
	fma.rn.f32 	%f364, %f363, 0f3E000000, %f362;
	add.f32 	%f1019, %f348, %f364;
	mul.f32 	%f365, %f122, 0f3DCCCCCD;
	add.f32 	%f366, %f365, 0f3D579436;
	add.f32 	%f367, %f366, %f294;
	add.f32 	%f368, %f296, %f367;
	mul.f32 	%f369, %f196, 0f3DCCCCCD;
	sub.f32 	%f370, %f368, %f369;
	fma.rn.f32 	%f371, %f300, 0fBCE38E39, %f370;
	fma.rn.f32 	%f1020, %f307, 0fBDAAAAAB, %f371;
	add.f32 	%f372, %f293, %f365;
	add.f32 	%f373, %f372, %f319;
	add.f32 	%f374, %f321, %f373;
	add.f32 	%f375, %f178, %f196;
	mul.f32 	%f376, %f375, 0f3CCCCCCD;
	add.f32 	%f377, %f376, %f374;
	add.f32 	%f378, %f326, %f377;
	sub.f32 	%f379, %f378, %f328;
	sub.f32 	%f380, %f290, %f275;
	fma.rn.f32 	%f381, %f380, 0f3E000000, %f379;
	sub.f32 	%f382, %f332, %f333;
	mul.f32 	%f383, %f269, 0f3E800000;
	add.f32 	%f384, %f383, %f382;
	add.f32 	%f1021, %f384, %f381;
	add.f32 	%f385, %f365, %f301;
	add.f32 	%f386, %f385, %f319;
	add.f32 	%f387, %f321, %f386;
	add.f32 	%f388, %f187, %f196;
	mul.f32 	%f389, %f388, 0f3CCCCCCD;
	add.f32 	%f390, %f389, %f387;
	sub.f32 	%f391, %f283, %f290;
	fma.rn.f32 	%f392, %f391, 0f3E000000, %f390;
	mul.f32 	%f393, %f237, 0f3CE38E39;
	sub.f32 	%f394, %f392, %f393;
	mul.f32 	%f395, %f218, 0fBD638E39;
	mul.f32 	%f396, %f266, 0f3E800000;
	add.f32 	%f397, %f396, %f395;
	add.f32 	%f1022, %f397, %f394;
	add.f32 	%f398, %f309, %f365;
	add.f32 	%f399, %f398, %f319;
	add.f32 	%f400, %f321, %f399;
	sub.f32 	%f401, %f178, %f196;
	mul.f32 	%f402, %f401, 0f3CCCCCCD;
	sub.f32 	%f403, %f400, %f402;
	add.f32 	%f404, %f326, %f403;
	sub.f32 	%f405, %f404, %f328;
	add.f32 	%f406, %f275, %f290;
	fma.rn.f32 	%f407, %f406, 0f3E000000, %f405;
	sub.f32 	%f408, %f382, %f383;
	add.f32 	%f1023, %f408, %f407;
	add.f32 	%f409, %f365, %f313;
	add.f32 	%f410, %f409, %f319;
	add.f32 	%f411, %f321, %f410;
	sub.f32 	%f412, %f187, %f196;
	mul.f32 	%f413, %f412, 0f3CCCCCCD;
	sub.f32 	%f414, %f411, %f413;
	neg.f32 	%f415, %f283;
	sub.f32 	%f416, %f415, %f290;
	fma.rn.f32 	%f417, %f416, 0f3E000000, %f414;
	sub.f32 	%f418, %f417, %f393;
	sub.f32 	%f419, %f395, %f396;
	add.f32 	%f1024, %f419, %f418;
	mul.f32 	%f420, %f122, 0fBDCCCCCD;
	add.f32 	%f421, %f420, 0f3D579436;
	add.f32 	%f422, %f421, %f294;
	add.f32 	%f423, %f296, %f422;
	add.f32 	%f424, %f369, %f423;
	fma.rn.f32 	%f425, %f300, 0fBCE38E39, %f424;
	fma.rn.f32 	%f1025, %f307, 0fBDAAAAAB, %f425;
	add.f32 	%f426, %f293, %f420;
	add.f32 	%f427, %f426, %f319;
	add.f32 	%f428, %f321, %f427;
	add.f32 	%f429, %f402, %f428;
	add.f32 	%f430, %f326, %f429;
	sub.f32 	%f431, %f430, %f328;
	sub.f32 	%f432, %f345, %f290;
	fma.rn.f32 	%f433, %f432, 0f3E000000, %f431;
	add.f32 	%f1026, %f408, %f433;
	add.f32 	%f434, %f420, %f301;
	add.f32 	%f435, %f434, %f319;
	add.f32 	%f436, %f321, %f435;
	add.f32 	%f437, %f413, %f436;
	add.f32 	%f438, %f283, %f290;
	fma.rn.f32 	%f439, %f438, 0f3E000000, %f437;
	sub.f32 	%f440, %f439, %f393;
	add.f32 	%f1027, %f419, %f440;
	add.f32 	%f441, %f309, %f420;
	add.f32 	%f442, %f441, %f319;
	add.f32 	%f443, %f321, %f442;
	sub.f32 	%f444, %f443, %f376;
	add.f32 	%f445, %f326, %f444;
	sub.f32 	%f446, %f445, %f328;
	sub.f32 	%f447, %f275, %f290;
	fma.rn.f32 	%f448, %f447, 0f3E000000, %f446;
	add.f32 	%f1028, %f384, %f448;
	add.f32 	%f449, %f420, %f313;
	add.f32 	%f450, %f449, %f319;
	add.f32 	%f451, %f321, %f450;
	sub.f32 	%f452, %f451, %f389;
	sub.f32 	%f453, %f290, %f283;
	fma.rn.f32 	%f454, %f453, 0f3E000000, %f452;
	sub.f32 	%f455, %f454, %f393;
	add.f32 	%f1029, %f397, %f455;
	bra.uni 	$L__BB1_10;
$L__BB1_9:
	add.s32 	%r233, %r5, %r3;
	max.s32 	%r234, %r233, 0;
	setp.lt.s32 	%p62, %r234, %r6;
	selp.b32 	%r235, %r234, %r7, %p62;
	mul.wide.s32 	%rd163, %r235, 4;
	add.s64 	%rd164, %rd2, %rd163;
	ld.global.f32 	%f456, [%rd164];
	mad.lo.s64 	%rd165, %rd14, -384, %rd9;
	cvt.u32.u64 	%r236, %rd165;
	max.s32 	%r237, %r236, 0;
	setp.lt.s32 	%p63, %r237, %r6;
	selp.b32 	%r238, %r237, %r7, %p63;
	mul.wide.s32 	%rd166, %r238, 4;
	add.s64 	%rd167, %rd2, %rd166;
	ld.global.f32 	%f457, [%rd167];
	add.s32 	%r239, %r233, %r8;
	max.s32 	%r240, %r239, 0;
	setp.lt.s32 	%p64, %r240, %r6;
	selp.b32 	%r241, %r240, %r7, %p64;
	mul.wide.s32 	%rd168, %r241, 4;
	add.s64 	%rd169, %rd2, %rd168;
	ld.global.f32 	%f458, [%rd169];
	add.s64 	%rd170, %rd165, %rd4;
	cvt.u32.u64 	%r242, %rd4;
	add.s32 	%r243, %r236, %r242;
	max.s32 	%r244, %r243, 0;
	setp.lt.s32 	%p65, %r244, %r6;
	selp.b32 	%r245, %r244, %r7, %p65;
	mul.wide.s32 	%rd171, %r245, 4;
	add.s64 	%rd172, %rd2, %rd171;
	ld.global.f32 	%f459, [%rd172];
	add.s32 	%r246, %r239, %r19;
	max.s32 	%r247, %r246, 0;
	setp.lt.s32 	%p66, %r247, %r6;
	selp.b32 	%r248, %r247, %r7, %p66;
	mul.wide.s32 	%rd173, %r248, 4;
	add.s64 	%rd174, %rd2, %rd173;
	ld.global.f32 	%f460, [%rd174];
	add.s32 	%r249, %r246, %r15;
	max.s32 	%r250, %r249, 0;
	setp.lt.s32 	%p67, %r250, %r6;
	selp.b32 	%r251, %r250, %r7, %p67;
	mul.wide.s32 	%rd175, %r251, 4;
	add.s64 	%rd176, %rd2, %rd175;
	ld.global.f32 	%f461, [%rd176];
	add.s32 	%r252, %r12, %r1;
	max.s32 	%r253, %r252, 0;
	setp.lt.s32 	%p68, %r253, %r6;
	selp.b32 	%r254, %r253, %r7, %p68;
	mul.wide.s32 	%rd177, %r254, 4;
	add.s64 	%rd178, %rd2, %rd177;
	ld.global.f32 	%f462, [%rd178];
	mul.lo.s64 	%rd179, %rd14, 768;
	cvt.u32.u64 	%r255, %rd170;
	cvt.u32.u64 	%r256, %rd179;
	add.s32 	%r257, %r255, %r256;
	max.s32 	%r258, %r257, 0;
	setp.lt.s32 	%p69, %r258, %r6;
	selp.b32 	%r259, %r258, %r7, %p69;
	mul.wide.s32 	%rd180, %r259, 4;
	add.s64 	%rd181, %rd2, %rd180;
	ld.global.f32 	%f463, [%rd181];
	add.s32 	%r260, %r13, %r3;
	max.s32 	%r261, %r260, 0;
	setp.lt.s32 	%p70, %r261, %r6;
	selp.b32 	%r262, %r261, %r7, %p70;
	mul.wide.s32 	%rd182, %r262, 4;
	add.s64 	%rd183, %rd2, %rd182;
	ld.global.f32 	%f464, [%rd183];
	add.s32 	%r263, %r260, %r15;
	max.s32 	%r264, %r263, 0;
	setp.lt.s32 	%p71, %r264, %r6;
	selp.b32 	%r265, %r264, %r7, %p71;
	mul.wide.s32 	%rd184, %r265, 4;
	add.s64 	%rd185, %rd2, %rd184;
	ld.global.f32 	%f465, [%rd185];
	add.s32 	%r266, %r260, %r19;
	max.s32 	%r267, %r266, 0;
	setp.lt.s32 	%p72, %r267, %r6;
	selp.b32 	%r268, %r267, %r7, %p72;
	mul.wide.s32 	%rd186, %r268, 4;
	add.s64 	%rd187, %rd2, %rd186;
	ld.global.f32 	%f466, [%rd187];
	add.s32 	%r269, %r266, %r15;
	max.s32 	%r270, %r269, 0;
	setp.lt.s32 	%p73, %r270, %r6;
	selp.b32 	%r271, %r270, %r7, %p73;
	mul.wide.s32 	%rd188, %r271, 4;
	add.s64 	%rd189, %rd2, %rd188;
	ld.global.f32 	%f467, [%rd189];
	mul.wide.s32 	%rd190, %r22, 4;
	add.s64 	%rd191, %rd2, %rd190;
	ld.global.f32 	%f468, [%rd191];
	add.s32 	%r272, %r269, %r19;
	max.s32 	%r273, %r272, 0;
	setp.lt.s32 	%p74, %r273, %r6;
	selp.b32 	%r274, %r273, %r7, %p74;
	mul.wide.s32 	%rd192, %r274, 4;
	add.s64 	%rd193, %rd2, %rd192;
	ld.global.f32 	%f469, [%rd193];
	add.s32 	%r275, %r272, %r15;
	max.s32 	%r276, %r275, 0;
	setp.lt.s32 	%p75, %r276, %r6;
	selp.b32 	%r277, %r276, %r7, %p75;
	mul.wide.s32 	%rd194, %r277, 4;
	add.s64 	%rd195, %rd2, %rd194;
	ld.global.f32 	%f470, [%rd195];
	cvt.u32.u64 	%r278, %rd10;
	add.s32 	%r279, %r257, %r278;
	max.s32 	%r280, %r279, 0;
	setp.lt.s32 	%p76, %r280, %r6;
	selp.b32 	%r281, %r280, %r7, %p76;
	mul.wide.s32 	%rd196, %r281, 4;
	add.s64 	%rd197, %rd2, %rd196;
	ld.global.f32 	%f471, [%rd197];
	add.s32 	%r282, %r275, %r19;
	max.s32 	%r283, %r282, 0;
	setp.lt.s32 	%p77, %r283, %r6;
	selp.b32 	%r284, %r283, %r7, %p77;
	mul.wide.s32 	%rd198, %r284, 4;
	add.s64 	%rd199, %rd2, %rd198;
	ld.global.f32 	%f472, [%rd199];
	add.s32 	%r285, %r282, %r15;
	max.s32 	%r286, %r285, 0;
	setp.lt.s32 	%p78, %r286, %r6;
	selp.b32 	%r287, %r286, %r7, %p78;
	mul.wide.s32 	%rd200, %r287, 4;
	add.s64 	%rd201, %rd2, %rd200;
	ld.global.f32 	%f473, [%rd201];
	add.f32 	%f474, %f456, %f457;
	add.f32 	%f475, %f474, %f459;
	add.f32 	%f476, %f458, %f475;
	add.f32 	%f477, %f476, %f1015;
	add.f32 	%f478, %f460, %f477;
	add.f32 	%f479, %f461, %f478;
	add.f32 	%f480, %f462, %f479;
	add.f32 	%f481, %f463, %f480;
	add.f32 	%f482, %f464, %f481;
	add.f32 	%f483, %f465, %f482;
	add.f32 	%f484, %f466, %f483;
	add.f32 	%f485, %f467, %f484;
	add.f32 	%f486, %f468, %f485;
	add.f32 	%f487, %f469, %f486;
	add.f32 	%f488, %f470, %f487;
	add.f32 	%f489, %f471, %f488;
	add.f32 	%f490, %f472, %f489;
	add.f32 	%f491, %f473, %f490;
	mul.f32 	%f492, %f456, 0fC1F00000;
	mul.f32 	%f493, %f457, 0f41300000;
	sub.f32 	%f494, %f492, %f493;
	mul.f32 	%f495, %f459, 0f41300000;
	sub.f32 	%f496, %f494, %f495;
	mul.f32 	%f497, %f458, 0f41300000;
	sub.f32 	%f498, %f496, %f497;
	mul.f32 	%f499, %f1015, 0f41300000;
	sub.f32 	%f500, %f498, %f499;
	fma.rn.f32 	%f501, %f460, 0f41000000, %f500;
	fma.rn.f32 	%f502, %f461, 0f41000000, %f501;
	fma.rn.f32 	%f503, %f462, 0f41000000, %f502;
	fma.rn.f32 	%f504, %f463, 0f41000000, %f503;
	mul.f32 	%f505, %f464, 0f41300000;
	sub.f32 	%f506, %f504, %f505;
	fma.rn.f32 	%f507, %f465, 0f41000000, %f506;
	fma.rn.f32 	%f508, %f466, 0f41000000, %f507;
	fma.rn.f32 	%f509, %f467, 0f41000000, %f508;
	fma.rn.f32 	%f510, %f468, 0f41000000, %f509;
	mul.f32 	%f511, %f469, 0f41300000;
	sub.f32 	%f512, %f510, %f511;
	fma.rn.f32 	%f513, %f470, 0f41000000, %f512;
	fma.rn.f32 	%f514, %f471, 0f41000000, %f513;
	fma.rn.f32 	%f515, %f472, 0f41000000, %f514;
	fma.rn.f32 	%f516, %f473, 0f41000000, %f515;
	mul.f32 	%f517, %f457, 0fC0800000;
	fma.rn.f32 	%f518, %f456, 0f41400000, %f517;
	fma.rn.f32 	%f519, %f459, 0fC0800000, %f518;
	fma.rn.f32 	%f520, %f458, 0fC0800000, %f519;
	mul.f32 	%f521, %f1015, 0f40800000;
	sub.f32 	%f522, %f520, %f521;
	add.f32 	%f523, %f460, %f522;
	add.f32 	%f524, %f461, %f523;
	add.f32 	%f525, %f462, %f524;
	add.f32 	%f526, %f463, %f525;
	fma.rn.f32 	%f527, %f464, 0fC0800000, %f526;
	add.f32 	%f528, %f465, %f527;
	add.f32 	%f529, %f466, %f528;
	add.f32 	%f530, %f467, %f529;
	add.f32 	%f531, %f468, %f530;
	mul.f32 	%f532, %f469, 0f40800000;
	sub.f32 	%f533, %f531, %f532;
	add.f32 	%f534, %f470, %f533;
	add.f32 	%f535, %f471, %f534;
	add.f32 	%f536, %f472, %f535;
	add.f32 	%f537, %f473, %f536;
	mul.f32 	%f538, %f458, 0f40800000;
	fma.rn.f32 	%f539, %f457, 0fC0800000, %f538;
	add.f32 	%f540, %f539, %f460;
	sub.f32 	%f541, %f540, %f461;
	sub.f32 	%f542, %f541, %f462;
	add.f32 	%f543, %f542, %f463;
	add.f32 	%f544, %f543, %f465;
	sub.f32 	%f545, %f544, %f467;
	add.f32 	%f546, %f545, %f470;
	sub.f32 	%f547, %f546, %f472;
	fma.rn.f32 	%f548, %f459, 0fC0800000, %f521;
	add.f32 	%f549, %f460, %f548;
	add.f32 	%f550, %f461, %f549;
	sub.f32 	%f551, %f550, %f462;
	sub.f32 	%f552, %f551, %f463;
	add.f32 	%f553, %f466, %f552;
	sub.f32 	%f554, %f553, %f468;
	add.f32 	%f555, %f554, %f471;
	sub.f32 	%f556, %f555, %f473;
	fma.rn.f32 	%f557, %f464, 0fC0800000, %f465;
	add.f32 	%f558, %f557, %f466;
	add.f32 	%f559, %f558, %f467;
	add.f32 	%f560, %f559, %f468;
	add.f32 	%f561, %f560, %f532;
	sub.f32 	%f562, %f561, %f470;
	sub.f32 	%f563, %f562, %f471;
	sub.f32 	%f564, %f563, %f472;
	sub.f32 	%f565, %f564, %f473;
	add.f32 	%f566, %f457, %f457;
	sub.f32 	%f567, %f566, %f459;
	fma.rn.f32 	%f568, %f458, 0f40000000, %f567;
	sub.f32 	%f569, %f568, %f1015;
	add.f32 	%f570, %f460, %f569;
	add.f32 	%f571, %f461, %f570;
	add.f32 	%f572, %f462, %f571;
	add.f32 	%f573, %f463, %f572;
	sub.f32 	%f574, %f573, %f464;
	add.f32 	%f575, %f465, %f574;
	add.f32 	%f576, %f466, %f466;
	sub.f32 	%f577, %f575, %f576;
	add.f32 	%f578, %f467, %f577;
	add.f32 	%f579, %f468, %f468;
	sub.f32 	%f580, %f578, %f579;
	sub.f32 	%f581, %f580, %f469;
	add.f32 	%f582, %f470, %f581;
	add.f32 	%f583, %f471, %f471;
	sub.f32 	%f584, %f582, %f583;
	add.f32 	%f585, %f472, %f584;
	add.f32 	%f586, %f473, %f473;
	sub.f32 	%f587, %f585, %f586;
	add.f32 	%f588, %f459, %f459;
	fma.rn.f32 	%f589, %f457, 0fC0800000, %f588;
	fma.rn.f32 	%f590, %f458, 0fC0800000, %f589;
	add.f32 	%f591, %f1015, %f1015;
	add.f32 	%f592, %f590, %f591;
	add.f32 	%f593, %f460, %f592;
	add.f32 	%f594, %f461, %f593;
	add.f32 	%f595, %f462, %f594;
	add.f32 	%f596, %f463, %f595;
	fma.rn.f32 	%f597, %f464, 0f40000000, %f596;
	add.f32 	%f598, %f465, %f597;
	fma.rn.f32 	%f599, %f466, 0fC0000000, %f598;
	add.f32 	%f600, %f467, %f599;
	fma.rn.f32 	%f601, %f468, 0fC0000000, %f600;
	fma.rn.f32 	%f602, %f469, 0f40000000, %f601;
	add.f32 	%f603, %f470, %f602;
	fma.rn.f32 	%f604, %f471, 0fC0000000, %f603;
	add.f32 	%f605, %f472, %f604;
	fma.rn.f32 	%f606, %f473, 0fC0000000, %f605;
	add.f32 	%f607, %f459, %f1015;
	add.f32 	%f608, %f460, %f607;
	add.f32 	%f609, %f461, %f608;
	add.f32 	%f610, %f462, %f609;
	add.f32 	%f611, %f463, %f610;
	sub.f32 	%f612, %f611, %f464;
	sub.f32 	%f613, %f612, %f465;
	sub.f32 	%f614, %f613, %f467;
	sub.f32 	%f615, %f614, %f469;
	sub.f32 	%f616, %f615, %f470;
	sub.f32 	%f617, %f616, %f472;
	mul.f32 	%f618, %f459, 0fC0000000;
	sub.f32 	%f619, %f618, %f591;
	add.f32 	%f620, %f460, %f619;
	add.f32 	%f621, %f461, %f620;
	add.f32 	%f622, %f462, %f621;
	add.f32 	%f623, %f463, %f622;
	fma.rn.f32 	%f624, %f464, 0f40000000, %f623;
	sub.f32 	%f625, %f624, %f465;
	sub.f32 	%f626, %f625, %f467;
	fma.rn.f32 	%f627, %f469, 0f40000000, %f626;
	sub.f32 	%f628, %f627, %f470;
	sub.f32 	%f629, %f628, %f472;
	sub.f32 	%f630, %f460, %f461;
	add.f32 	%f631, %f630, %f462;
	sub.f32 	%f632, %f631, %f463;
	sub.f32 	%f633, %f466, %f468;
	sub.f32 	%f634, %f633, %f471;
	add.f32 	%f635, %f634, %f473;
	sub.f32 	%f636, %f465, %f467;
	sub.f32 	%f637, %f636, %f470;
	add.f32 	%f638, %f637, %f472;
	sub.f32 	%f639, %f630, %f462;
	add.f32 	%f640, %f639, %f463;
	sub.f32 	%f641, %f640, %f465;
	add.f32 	%f642, %f641, %f467;
	sub.f32 	%f643, %f642, %f470;
	add.f32 	%f644, %f643, %f472;
	neg.f32 	%f645, %f461;
	sub.f32 	%f646, %f645, %f460;
	add.f32 	%f647, %f646, %f462;
	add.f32 	%f648, %f647, %f463;
	add.f32 	%f649, %f648, %f466;
	sub.f32 	%f650, %f649, %f468;
	add.f32 	%f651, %f650, %f471;
	sub.f32 	%f652, %f651, %f473;
	sub.f32 	%f653, %f465, %f466;
	add.f32 	%f654, %f653, %f467;
	sub.f32 	%f655, %f654, %f468;
	sub.f32 	%f656, %f655, %f470;
	add.f32 	%f657, %f656, %f471;
	sub.f32 	%f658, %f657, %f472;
	add.f32 	%f659, %f658, %f473;
	mul.f32 	%f660, %f491, 0f3D579436;
	fma.rn.f32 	%f661, %f516, 0fBC4D5033, %f660;
	fma.rn.f32 	%f1011, %f537, 0f3D430C31, %f661;
	add.f32 	%f662, %f660, 0f00000000;
	fma.rn.f32 	%f663, %f516, 0fBB969026, %f662;
	fma.rn.f32 	%f664, %f537, 0fBC820821, %f663;
	mul.f32 	%f665, %f547, 0f3DCCCCCD;
	sub.f32 	%f666, %f664, %f665;
	sub.f32 	%f667, %f587, %f606;
	fma.rn.f32 	%f1012, %f667, 0f3D638E39, %f666;
	add.f32 	%f668, %f660, 0f3C03126F;
	fma.rn.f32 	%f669, %f516, 0fBB969026, %f668;
	fma.rn.f32 	%f670, %f537, 0fBC820821, %f669;
	mul.f32 	%f671, %f556, 0f3DCCCCCD;
	sub.f32 	%f672, %f670, %f671;
	fma.rn.f32 	%f673, %f667, 0fBCE38E39, %f672;
	sub.f32 	%f674, %f617, %f629;
	fma.rn.f32 	%f1013, %f674, 0f3DAAAAAB, %f673;
	fma.rn.f32 	%f675, %f516, 0fBB969026, %f660;
	fma.rn.f32 	%f676, %f537, 0fBC820821, %f675;
	add.f32 	%f677, %f665, %f676;
	fma.rn.f32 	%f1014, %f667, 0f3D638E39, %f677;
	add.f32 	%f678, %f660, 0fBC03126F;
	fma.rn.f32 	%f679, %f516, 0fBB969026, %f678;
	fma.rn.f32 	%f680, %f537, 0fBC820821, %f679;
	add.f32 	%f681, %f671, %f680;
	fma.rn.f32 	%f682, %f667, 0fBCE38E39, %f681;
	fma.rn.f32 	%f1015, %f674, 0f3DAAAAAB, %f682;
	add.f32 	%f683, %f662, 0f3C03126F;
	mul.f32 	%f684, %f516, 0f3B5B0037;
	add.f32 	%f685, %f684, %f683;
	mul.f32 	%f686, %f537, 0f3B820821;
	add.f32 	%f687, %f686, %f685;
	add.f32 	%f688, %f547, %f556;
	mul.f32 	%f689, %f688, 0f3CCCCCCD;
	add.f32 	%f690, %f689, %f687;
	mul.f32 	%f691, %f606, 0f3C638E39;
	add.f32 	%f692, %f691, %f690;
	mul.f32 	%f693, %f629, 0f3D2AAAAB;
	add.f32 	%f694, %f693, %f692;
	sub.f32 	%f695, %f644, %f652;
	fma.rn.f32 	%f696, %f695, 0f3E000000, %f694;
	mul.f32 	%f697, %f587, 0f3CE38E39;
	mul.f32 	%f698, %f617, 0f3DAAAAAB;
	add.f32 	%f699, %f698, %f697;
	mul.f32 	%f700, %f632, 0f3E800000;
	add.f32 	%f701, %f700, %f699;
	add.f32 	%f1016, %f701, %f696;
	add.f32 	%f702, %f684, %f668;
	add.f32 	%f703, %f686, %f702;
	sub.f32 	%f704, %f547, %f556;
	mul.f32 	%f705, %f704, 0f3CCCCCCD;
	sub.f32 	%f706, %f703, %f705;
	add.f32 	%f707, %f691, %f706;
	add.f32 	%f708, %f693, %f707;
	neg.f32 	%f709, %f644;
	sub.f32 	%f710, %f709, %f652;
	fma.rn.f32 	%f711, %f710, 0f3E000000, %f708;
	sub.f32 	%f712, %f699, %f700;
	add.f32 	%f1017, %f712, %f711;
	add.f32 	%f713, %f684, %f678;
	add.f32 	%f714, %f686, %f713;
	sub.f32 	%f715, %f714, %f689;
	add.f32 	%f716, %f691, %f715;
	add.f32 	%f717, %f693, %f716;
	sub.f32 	%f718, %f652, %f644;
	fma.rn.f32 	%f719, %f718, 0f3E000000, %f717;
	add.f32 	%f1018, %f701, %f719;
	add.f32 	%f720, %f662, 0fBC03126F;
	add.f32 	%f721, %f684, %f720;
	add.f32 	%f722, %f686, %f721;
	add.f32 	%f723, %f705, %f722;
	add.f32 	%f724, %f691, %f723;
	add.f32 	%f725, %f693, %f724;
	add.f32 	%f726, %f644, %f652;
	fma.rn.f32 	%f727, %f726, 0f3E000000, %f725;
	add.f32 	%f1019, %f712, %f727;
	mul.f32 	%f728, %f565, 0f3DCCCCCD;
	sub.f32 	%f729, %f664, %f728;
	fma.rn.f32 	%f730, %f667, 0fBCE38E39, %f729;
	fma.rn.f32 	%f1020, %f674, 0fBDAAAAAB, %f730;
	add.f32 	%f731, %f662, 0f00000000;
	add.f32 	%f732, %f684, %f731;
	add.f32 	%f733, %f686, %f732;
	add.f32 	%f734, %f547, %f565;
	mul.f32 	%f735, %f734, 0f3CCCCCCD;
	add.f32 	%f736, %f735, %f733;
	add.f32 	%f737, %f691, %f736;
	sub.f32 	%f738, %f737, %f693;
	sub.f32 	%f739, %f659, %f644;
	fma.rn.f32 	%f740, %f739, 0f3E000000, %f738;
	sub.f32 	%f741, %f697, %f698;
	mul.f32 	%f742, %f638, 0f3E800000;
	add.f32 	%f743, %f742, %f741;
	add.f32 	%f1021, %f743, %f740;
	add.f32 	%f744, %f668, 0f00000000;
	add.f32 	%f745, %f684, %f744;
	add.f32 	%f746, %f686, %f745;
	add.f32 	%f747, %f556, %f565;
	mul.f32 	%f748, %f747, 0f3CCCCCCD;
	add.f32 	%f749, %f748, %f746;
	sub.f32 	%f750, %f652, %f659;
	fma.rn.f32 	%f751, %f750, 0f3E000000, %f749;
	mul.f32 	%f752, %f606, 0f3CE38E39;
	sub.f32 	%f753, %f751, %f752;
	mul.f32 	%f754, %f587, 0fBD638E39;
	mul.f32 	%f755, %f635, 0f3E800000;
	add.f32 	%f756, %f755, %f754;
	add.f32 	%f1022, %f756, %f753;
	add.f32 	%f757, %f684, %f662;
	add.f32 	%f758, %f686, %f757;
	sub.f32 	%f759, %f547, %f565;
	mul.f32 	%f760, %f759, 0f3CCCCCCD;
	sub.f32 	%f761, %f758, %f760;
	add.f32 	%f762, %f691, %f761;
	sub.f32 	%f763, %f762, %f693;
	add.f32 	%f764, %f644, %f659;
	fma.rn.f32 	%f765, %f764, 0f3E000000, %f763;
	sub.f32 	%f766, %f741, %f742;
	add.f32 	%f1023, %f766, %f765;
	add.f32 	%f767, %f678, 0f00000000;
	add.f32 	%f768, %f684, %f767;
	add.f32 	%f769, %f686, %f768;
	sub.f32 	%f770, %f556, %f565;
	mul.f32 	%f771, %f770, 0f3CCCCCCD;
	sub.f32 	%f772, %f769, %f771;
	neg.f32 	%f773, %f652;
	sub.f32 	%f774, %f773, %f659;
	fma.rn.f32 	%f775, %f774, 0f3E000000, %f772;
	sub.f32 	%f776, %f775, %f752;
	sub.f32 	%f777, %f754, %f755;
	add.f32 	%f1024, %f777, %f776;
	add.f32 	%f778, %f728, %f676;
	fma.rn.f32 	%f779, %f667, 0fBCE38E39, %f778;
	fma.rn.f32 	%f1025, %f674, 0fBDAAAAAB, %f779;
	add.f32 	%f780, %f760, %f758;
	add.f32 	%f781, %f691, %f780;
	sub.f32 	%f782, %f781, %f693;
	sub.f32 	%f783, %f709, %f659;
	fma.rn.f32 	%f784, %f783, 0f3E000000, %f782;
	add.f32 	%f1026, %f766, %f784;
	add.f32 	%f785, %f771, %f703;
	add.f32 	%f786, %f652, %f659;
	fma.rn.f32 	%f787, %f786, 0f3E000000, %f785;
	sub.f32 	%f788, %f787, %f752;
	add.f32 	%f1027, %f777, %f788;
	add.f32 	%f789, %f684, %f660;
	add.f32 	%f790, %f686, %f789;
	sub.f32 	%f791, %f790, %f735;
	add.f32 	%f792, %f691, %f791;
	sub.f32 	%f793, %f792, %f693;
	sub.f32 	%f794, %f644, %f659;
	fma.rn.f32 	%f795, %f794, 0f3E000000, %f793;
	add.f32 	%f1028, %f743, %f795;
	sub.f32 	%f796, %f714, %f748;
	sub.f32 	%f797, %f659, %f652;
	fma.rn.f32 	%f798, %f797, 0f3E000000, %f796;
	sub.f32 	%f799, %f798, %f752;
	add.f32 	%f1029, %f756, %f799;
$L__BB1_10:
	add.f32 	%f800, %f1011, %f1012;
	add.f32 	%f801, %f800, %f1013;
	add.f32 	%f802, %f801, %f1014;
	add.f32 	%f803, %f802, %f1015;
	add.f32 	%f804, %f803, %f1016;
	add.f32 	%f805, %f804, %f1017;
	add.f32 	%f806, %f805, %f1018;
	add.f32 	%f807, %f806, %f1019;
	add.f32 	%f808, %f807, %f1020;
	add.f32 	%f809, %f1021, %f1022;
	add.f32 	%f810, %f809, %f1023;
	add.f32 	%f811, %f810, %f1024;
	add.f32 	%f812, %f811, %f1025;
	add.f32 	%f813, %f812, %f1026;
	add.f32 	%f814, %f813, %f1027;
	add.f32 	%f815, %f814, %f1028;
	add.f32 	%f816, %f815, %f1029;
	add.f32 	%f817, %f808, %f816;
	sub.f32 	%f818, %f1012, %f1014;
	add.f32 	%f819, %f818, %f1016;
	sub.f32 	%f820, %f819, %f1017;
	sub.f32 	%f821, %f820, %f1018;
	add.f32 	%f822, %f821, %f1019;
	add.f32 	%f823, %f822, %f1021;
	sub.f32 	%f824, %f823, %f1023;
	add.f32 	%f825, %f824, %f1026;
	sub.f32 	%f826, %f825, %f1028;
	sub.f32 	%f827, %f1013, %f1015;
	add.f32 	%f828, %f827, %f1016;
	add.f32 	%f829, %f828, %f1017;
	sub.f32 	%f830, %f829, %f1018;
	sub.f32 	%f831, %f830, %f1019;
	add.f32 	%f832, %f831, %f1022;
	sub.f32 	%f833, %f832, %f1024;
	add.f32 	%f834, %f833, %f1027;
	sub.f32 	%f835, %f834, %f1029;
	add.f32 	%f836, %f1020, %f1021;
	add.f32 	%f837, %f836, %f1022;
	add.f32 	%f838, %f837, %f1023;
	add.f32 	%f839, %f838, %f1024;
	sub.f32 	%f840, %f839, %f1025;
	sub.f32 	%f841, %f840, %f1026;
	sub.f32 	%f842, %f841, %f1027;
	sub.f32 	%f843, %f842, %f1028;
	sub.f32 	%f844, %f843, %f1029;
	mul.f32 	%f845, %f835, %f835;
	fma.rn.f32 	%f846, %f826, %f826, %f845;
	fma.rn.f32 	%f847, %f844, %f844, %f846;
	mul.f32 	%f848, %f847, 0f3FC00000;
	sub.f32 	%f849, %f817, %f848;
	fma.rn.f32 	%f850, %f849, 0fBEAAAAAB, %f1011;
	mul.f32 	%f851, %f77, %f850;
	sub.f32 	%f852, %f1011, %f851;
	mul.f32 	%f853, %f826, 0f40400000;
	add.f32 	%f854, %f853, %f817;
	mul.f32 	%f855, %f826, 0f40900000;
	fma.rn.f32 	%f856, %f826, %f855, %f854;
	sub.f32 	%f857, %f856, %f848;
	mul.f32 	%f858, %f857, 0f3D638E39;
	sub.f32 	%f859, %f1012, %f858;
	mul.f32 	%f860, %f77, %f859;
	sub.f32 	%f861, %f1012, %f860;
	mul.f32 	%f862, %f835, 0f40400000;
	add.f32 	%f863, %f817, %f862;
	mul.f32 	%f864, %f835, 0f40900000;
	fma.rn.f32 	%f865, %f835, %f864, %f863;
	sub.f32 	%f866, %f865, %f848;
	mul.f32 	%f867, %f866, 0f3D638E39;
	sub.f32 	%f868, %f1013, %f867;
	mul.f32 	%f869, %f77, %f868;
	sub.f32 	%f870, %f1013, %f869;
	sub.f32 	%f871, %f817, %f853;
	fma.rn.f32 	%f872, %f826, %f855, %f871;
	sub.f32 	%f873, %f872, %f848;
	mul.f32 	%f874, %f873, 0f3D638E39;
	sub.f32 	%f875, %f1014, %f874;
	mul.f32 	%f876, %f77, %f875;
	sub.f32 	%f877, %f1014, %f876;
	sub.f32 	%f878, %f817, %f862;
	fma.rn.f32 	%f879, %f835, %f864, %f878;
	sub.f32 	%f880, %f879, %f848;
	mul.f32 	%f881, %f880, 0f3D638E39;
	sub.f32 	%f882, %f1015, %f881;
	mul.f32 	%f883, %f77, %f882;
	sub.f32 	%f884, %f1015, %f883;
	add.f32 	%f885, %f826, %f835;
	fma.rn.f32 	%f886, %f885, 0f40400000, %f817;
	mul.f32 	%f887, %f885, 0f40900000;
	fma.rn.f32 	%f888, %f885, %f887, %f886;
	sub.f32 	%f889, %f888, %f848;
	mul.f32 	%f890, %f889, 0f3CE38E39;
	sub.f32 	%f891, %f1016, %f890;
	mul.f32 	%f892, %f77, %f891;
	sub.f32 	%f893, %f1016, %f892;
	sub.f32 	%f894, %f835, %f826;
	fma.rn.f32 	%f895, %f894, 0f40400000, %f817;
	mul.f32 	%f896, %f894, 0f40900000;
	fma.rn.f32 	%f897, %f894, %f896, %f895;
	sub.f32 	%f898, %f897, %f848;
	mul.f32 	%f899, %f898, 0f3CE38E39;
	sub.f32 	%f900, %f1017, %f899;
	mul.f32 	%f901, %f77, %f900;
	sub.f32 	%f902, %f1017, %f901;
	neg.f32 	%f903, %f826;
	sub.f32 	%f904, %f903, %f835;
	fma.rn.f32 	%f905, %f904, 0f40400000, %f817;
	mul.f32 	%f906, %f904, 0f40900000;
	fma.rn.f32 	%f907, %f904, %f906, %f905;
	sub.f32 	%f908, %f907, %f848;
	mul.f32 	%f909, %f908, 0f3CE38E39;
	sub.f32 	%f910, %f1018, %f909;
	mul.f32 	%f911, %f77, %f910;
	sub.f32 	%f912, %f1018, %f911;
	sub.f32 	%f913, %f826, %f835;
	fma.rn.f32 	%f914, %f913, 0f40400000, %f817;
	mul.f32 	%f915, %f913, 0f40900000;
	fma.rn.f32 	%f916, %f913, %f915, %f914;
	sub.f32 	%f917, %f916, %f848;
	mul.f32 	%f918, %f917, 0f3CE38E39;
	sub.f32 	%f919, %f1019, %f918;
	mul.f32 	%f920, %f77, %f919;
	sub.f32 	%f921, %f1019, %f920;
	mul.f32 	%f922, %f844, 0f40400000;
	add.f32 	%f923, %f817, %f922;
	mul.f32 	%f924, %f844, 0f40900000;
	fma.rn.f32 	%f925, %f844, %f924, %f923;
	sub.f32 	%f926, %f925, %f848;
	mul.f32 	%f927, %f926, 0f3D638E39;
	sub.f32 	%f928, %f1020, %f927;
	mul.f32 	%f929, %f77, %f928;
	sub.f32 	%f930, %f1020, %f929;
	add.f32 	%f931, %f826, %f844;
	fma.rn.f32 	%f932, %f931, 0f40400000, %f817;
	mul.f32 	%f933, %f931, 0f40900000;
	fma.rn.f32 	%f934, %f931, %f933, %f932;
	sub.f32 	%f935, %f934, %f848;
	mul.f32 	%f936, %f935, 0f3CE38E39;
	sub.f32 	%f937, %f1021, %f936;
	mul.f32 	%f938, %f77, %f937;
	sub.f32 	%f939, %f1021, %f938;
	add.f32 	%f940, %f835, %f844;
	fma.rn.f32 	%f941, %f940, 0f40400000, %f817;
	mul.f32 	%f942, %f940, 0f40900000;
	fma.rn.f32 	%f943, %f940, %f942, %f941;
	sub.f32 	%f944, %f943, %f848;
	mul.f32 	%f945, %f944, 0f3CE38E39;
	sub.f32 	%f946, %f1022, %f945;
	mul.f32 	%f947, %f77, %f946;
	sub.f32 	%f948, %f1022, %f947;
	sub.f32 	%f949, %f844, %f826;
	fma.rn.f32 	%f950, %f949, 0f40400000, %f817;
	mul.f32 	%f951, %f949, 0f40900000;
	fma.rn.f32 	%f952, %f949, %f951, %f950;
	sub.f32 	%f953, %f952, %f848;
	mul.f32 	%f954, %f953, 0f3CE38E39;
	sub.f32 	%f955, %f1023, %f954;
	mul.f32 	%f956, %f77, %f955;
	sub.f32 	%f957, %f1023, %f956;
	sub.f32 	%f958, %f844, %f835;
	fma.rn.f32 	%f959, %f958, 0f40400000, %f817;
	mul.f32 	%f960, %f958, 0f40900000;
	fma.rn.f32 	%f961, %f958, %f960, %f959;
	sub.f32 	%f962, %f961, %f848;
	mul.f32 	%f963, %f962, 0f3CE38E39;
	sub.f32 	%f964, %f1024, %f963;
	mul.f32 	%f965, %f77, %f964;
	sub.f32 	%f966, %f1024, %f965;
	sub.f32 	%f967, %f817, %f922;
	fma.rn.f32 	%f968, %f844, %f924, %f967;
	sub.f32 	%f969, %f968, %f848;
	mul.f32 	%f970, %f969, 0f3D638E39;
	sub.f32 	%f971, %f1025, %f970;
	mul.f32 	%f972, %f77, %f971;
	sub.f32 	%f973, %f1025, %f972;
	sub.f32 	%f974, %f826, %f844;
	fma.rn.f32 	%f975, %f974, 0f40400000, %f817;
	mul.f32 	%f976, %f974, 0f40900000;
	fma.rn.f32 	%f977, %f974, %f976, %f975;
	sub.f32 	%f978, %f977, %f848;
	mul.f32 	%f979, %f978, 0f3CE38E39;
	sub.f32 	%f980, %f1026, %f979;
	mul.f32 	%f981, %f77, %f980;
	sub.f32 	%f982, %f1026, %f981;
	sub.f32 	%f983, %f835, %f844;
	fma.rn.f32 	%f984, %f983, 0f40400000, %f817;
	mul.f32 	%f985, %f983, 0f40900000;
	fma.rn.f32 	%f986, %f983, %f985, %f984;
	sub.f32 	%f987, %f986, %f848;
	mul.f32 	%f988, %f987, 0f3CE38E39;
	sub.f32 	%f989, %f1027, %f988;
	mul.f32 	%f990, %f77, %f989;
	sub.f32 	%f991, %f1027, %f990;
	sub.f32 	%f992, %f903, %f844;
	fma.rn.f32 	%f993, %f992, 0f40400000, %f817;
	mul.f32 	%f994, %f992, 0f40900000;
	fma.rn.f32 	%f995, %f992, %f994, %f993;
	sub.f32 	%f996, %f995, %f848;
	mul.f32 	%f997, %f996, 0f3CE38E39;
	sub.f32 	%f998, %f1028, %f997;
	mul.f32 	%f999, %f77, %f998;
	sub.f32 	%f1000, %f1028, %f999;
	neg.f32 	%f1001, %f835;
	sub.f32 	%f1002, %f1001, %f844;
	fma.rn.f32 	%f1003, %f1002, 0f40400000, %f817;
	mul.f32 	%f1004, %f1002, 0f40900000;
	fma.rn.f32 	%f1005, %f1002, %f1004, %f1003;
	sub.f32 	%f1006, %f1005, %f848;
	mul.f32 	%f1007, %f1006, 0f3CE38E39;
	sub.f32 	%f1008, %f1029, %f1007;
	mul.f32 	%f1009, %f77, %f1008;
	sub.f32 	%f1010, %f1029, %f1009;
	max.s32 	%r288, %r5, 0;
	setp.lt.s32 	%p79, %r288, %r6;
	selp.b32 	%r289, %r288, %r7, %p79;
	mul.wide.s32 	%rd202, %r289, 4;
	add.s64 	%rd203, %rd1, %rd202;
	st.global.f32 	[%rd203], %f852;
	add.s64 	%rd204, %rd3, %rd5;
	add.s64 	%rd205, %rd204, %rd4;
	cvt.u32.u64 	%r290, %rd205;
	max.s32 	%r291, %r290, 0;
	setp.lt.s32 	%p80, %r291, %r6;
	selp.b32 	%r292, %r291, %r7, %p80;
	mul.wide.s32 	%rd206, %r292, 4;
	add.s64 	%rd207, %rd1, %rd206;
	st.global.f32 	[%rd207], %f861;
	add.s64 	%rd208, %rd205, %rd4;
	cvt.u32.u64 	%r293, %rd208;
	max.s32 	%r294, %r293, 0;
	setp.lt.s32 	%p81, %r294, %r6;
	selp.b32 	%r295, %r294, %r7, %p81;
	mul.wide.s32 	%rd209, %r295, 4;
	add.s64 	%rd210, %rd1, %rd209;
	st.global.f32 	[%rd210], %f870;
	add.s32 	%r296, %r9, %r1;
	max.s32 	%r297, %r296, 0;
	setp.lt.s32 	%p82, %r297, %r6;
	selp.b32 	%r298, %r297, %r7, %p82;
	mul.wide.s32 	%rd211, %r298, 4;
	add.s64 	%rd212, %rd1, %rd211;
	st.global.f32 	[%rd212], %f877;
	add.s64 	%rd213, %rd208, %rd6;
	cvt.u32.u64 	%r299, %rd6;
	add.s32 	%r300, %r293, %r299;
	max.s32 	%r301, %r300, 0;
	setp.lt.s32 	%p83, %r301, %r6;
	selp.b32 	%r302, %r301, %r7, %p83;
	mul.wide.s32 	%rd214, %r302, 4;
	add.s64 	%rd215, %rd1, %rd214;
	st.global.f32 	[%rd215], %f884;
	mad.lo.s32 	%r303, %r3, -1025, %r21;
	max.s32 	%r304, %r303, 0;
	setp.lt.s32 	%p84, %r304, %r6;
	selp.b32 	%r305, %r304, %r7, %p84;
	mul.wide.s32 	%rd216, %r305, 4;
	add.s64 	%rd217, %rd1, %rd216;
	st.global.f32 	[%rd217], %f893;
	add.s32 	%r306, %r303, %r15;
	max.s32 	%r307, %r306, 0;
	setp.lt.s32 	%p85, %r307, %r6;
	selp.b32 	%r308, %r307, %r7, %p85;
	mul.wide.s32 	%rd218, %r308, 4;
	add.s64 	%rd219, %rd1, %rd218;
	st.global.f32 	[%rd219], %f902;
	add.s32 	%r309, %r303, %r19;
	max.s32 	%r310, %r309, 0;
	setp.lt.s32 	%p86, %r310, %r6;
	selp.b32 	%r311, %r310, %r7, %p86;
	mul.wide.s32 	%rd220, %r311, 4;
	add.s64 	%rd221, %rd1, %rd220;
	st.global.f32 	[%rd221], %f912;
	cvt.u32.u64 	%r312, %rd213;
	cvt.u32.u64 	%r313, %rd8;
	add.s32 	%r314, %r312, %r313;
	max.s32 	%r315, %r314, 0;
	setp.lt.s32 	%p87, %r315, %r6;
	selp.b32 	%r316, %r315, %r7, %p87;
	mul.wide.s32 	%rd222, %r316, 4;
	add.s64 	%rd223, %rd1, %rd222;
	st.global.f32 	[%rd223], %f921;
	mul.wide.s32 	%rd224, %r14, 4;
	add.s64 	%rd225, %rd1, %rd224;
	st.global.f32 	[%rd225], %f930;
	add.s32 	%r317, %r16, %r1;
	max.s32 	%r318, %r317, 0;
	setp.lt.s32 	%p88, %r318, %r6;
	selp.b32 	%r319, %r318, %r7, %p88;
	mul.wide.s32 	%rd226, %r319, 4;
	add.s64 	%rd227, %rd1, %rd226;
	st.global.f32 	[%rd227], %f939;
	shl.b32 	%r320, %r3, 9;
	add.s32 	%r321, %r17, %r3;
	max.s32 	%r322, %r321, 0;
	setp.lt.s32 	%p89, %r322, %r6;
	selp.b32 	%r323, %r322, %r7, %p89;
	mul.wide.s32 	%rd228, %r323, 4;
	add.s64 	%rd229, %rd1, %rd228;
	st.global.f32 	[%rd229], %f948;
	add.s32 	%r324, %r20, %r1;
	max.s32 	%r325, %r324, 0;
	setp.lt.s32 	%p90, %r325, %r6;
	selp.b32 	%r326, %r325, %r7, %p90;
	mul.wide.s32 	%rd230, %r326, 4;
	add.s64 	%rd231, %rd1, %rd230;
	st.global.f32 	[%rd231], %f957;
	add.s32 	%r327, %r13, %r320;
	max.s32 	%r328, %r327, 0;
	setp.lt.s32 	%p91, %r328, %r6;
	selp.b32 	%r329, %r328, %r7, %p91;
	mul.wide.s32 	%rd232, %r329, 4;
	add.s64 	%rd233, %rd1, %rd232;
	st.global.f32 	[%rd233], %f966;
	add.s32 	%r330, %r327, %r15;
	max.s32 	%r331, %r330, 0;
	setp.lt.s32 	%p92, %r331, %r6;
	selp.b32 	%r332, %r331, %r7, %p92;
	mul.wide.s32 	%rd234, %r332, 4;
	add.s64 	%rd235, %rd1, %rd234;
	st.global.f32 	[%rd235], %f973;
	shl.b32 	%r333, %r3, 10;
	add.s32 	%r334, %r309, %r333;
	max.s32 	%r335, %r334, 0;
	setp.lt.s32 	%p93, %r335, %r6;
	selp.b32 	%r336, %r335, %r7, %p93;
	mul.wide.s32 	%rd236, %r336, 4;
	add.s64 	%rd237, %rd1, %rd236;
	st.global.f32 	[%rd237], %f982;
	cvt.u32.u64 	%r337, %rd10;
	add.s32 	%r338, %r314, %r337;
	max.s32 	%r339, %r338, 0;
	setp.lt.s32 	%p94, %r339, %r6;
	selp.b32 	%r340, %r339, %r7, %p94;
	mul.wide.s32 	%rd238, %r340, 4;
	add.s64 	%rd239, %rd1, %rd238;
	st.global.f32 	[%rd239], %f991;
	add.s32 	%r341, %r334, %r19;
	max.s32 	%r342, %r341, 0;
	setp.lt.s32 	%p95, %r342, %r6;
	selp.b32 	%r343, %r342, %r7, %p95;
	mul.wide.s32 	%rd240, %r343, 4;
	add.s64 	%rd241, %rd1, %rd240;
	st.global.f32 	[%rd241], %f1000;
	add.s32 	%r344, %r341, %r15;
	max.s32 	%r345, %r344, 0;
	setp.lt.s32 	%p96, %r345, %r6;
	selp.b32 	%r346, %r345, %r7, %p96;
	mul.wide.s32 	%rd242, %r346, 4;
	add.s64 	%rd243, %rd1, %rd242;
	st.global.f32 	[%rd243], %f1010;
$L__BB1_11:
	ret;

}
	// .globl	_Z10update_topPfS_S_S_fmii
.visible .entry _Z10update_topPfS_S_S_fmii(
	.param .u64 .ptr .align 1 _Z10update_topPfS_S_S_fmii_param_0,
	.param .u64 .ptr .align 1 _Z10update_topPfS_S_S_fmii_param_1,
	.param .u64 .ptr .align 1 _Z10update_topPfS_S_S_fmii_param_2,
	.param .u64 .ptr .align 1 _Z10update_topPfS_S_S_fmii_param_3,
	.param .f32 _Z10update_topPfS_S_S_fmii_param_4,
	.param .u64 _Z10update_topPfS_S_S_fmii_param_5,
	.param .u32 _Z10update_topPfS_S_S_fmii_param_6,
	.param .u32 _Z10update_topPfS_S_S_fmii_param_7
)
{
	.reg .pred 	%p<97>;
	.reg .b16 	%rs<7>;
	.reg .b32 	%r<372>;
	.reg .b32 	%f<1031>;
	.reg .b64 	%rd<254>;

	ld.param.u64 	%rd14, [_Z10update_topPfS_S_S_fmii_param_5];
	mov.u32 	%r18, %tid.x;
	mov.u32 	%r19, %ctaid.x;
	mov.u32 	%r20, %ntid.x;
	mad.lo.s32 	%r1, %r19, %r20, %r18;
	mov.u32 	%r21, %tid.y;
	mov.u32 	%r22, %ctaid.y;
	mov.u32 	%r23, %ntid.y;
	mad.lo.s32 	%r2, %r22, %r23, %r21;
	cvt.u32.u64 	%r3, %rd14;
	mov.b16 	%rs6, 200;
	setp.eq.s32 	%p1, %r2, 0;
	@%p1 bra 	$L__BB2_4;
	setp.eq.s32 	%p2, %r2, 127;
	@%p2 bra 	$L__BB2_3;
	setp.eq.s32 	%p3, %r1, 0;
	setp.eq.s32 	%p4, %r1, 127;
	or.pred  	%p5, %p3, %p4;
	selp.u16 	%rs6, 1, 0, %p5;
	bra.uni 	$L__BB2_4;
$L__BB2_3:
	mov.b16 	%rs6, 100;
$L__BB2_4:
	ld.param.u32 	%r371, [_Z10update_topPfS_S_S_fmii_param_7];
	ld.param.u64 	%rd253, [_Z10update_topPfS_S_S_fmii_param_3];
	ld.param.u64 	%rd252, [_Z10update_topPfS_S_S_fmii_param_2];
	ld.param.u64 	%rd247, [_Z10update_topPfS_S_S_fmii_param_0];
	cvta.to.global.u64 	%rd15, %rd253;
	cvta.to.global.u64 	%rd16, %rd252;
	mul.lo.s32 	%r24, %r2, %r3;
	add.s32 	%r4, %r24, %r1;
	cvta.to.global.u64 	%rd17, %rd247;
	mul.wide.s32 	%rd18, %r4, 4;
	add.s64 	%rd19, %rd17, %rd18;
	ld.global.f32 	%f1012, [%rd19];
	add.s32 	%r25, %r1, -1;
	cvt.u64.u32 	%rd20, %r25;
	cvt.u64.u32 	%rd21, %r2;
	mul.lo.s64 	%rd1, %rd14, %rd21;
	shl.b64 	%rd2, %rd14, 7;
	cvt.u32.u64 	%r26, %rd1;
	cvt.u32.u64 	%r27, %rd20;
	add.s32 	%r28, %r26, %r27;
	cvt.u32.u64 	%r29, %rd2;
	add.s32 	%r30, %r28, %r29;
	max.s32 	%r31, %r30, 0;
	mul.lo.s32 	%r5, %r3, 2432;
	setp.lt.s32 	%p6, %r31, %r5;
	add.s32 	%r6, %r5, -1;
	selp.b32 	%r32, %r31, %r6, %p6;
	mul.wide.s32 	%rd22, %r32, 4;
	add.s64 	%rd23, %rd17, %rd22;
	ld.global.f32 	%f1013, [%rd23];
	add.s32 	%r33, %r1, 1;
	mad.lo.s32 	%r7, %r3, 384, %r24;
	add.s32 	%r34, %r7, %r33;
	max.s32 	%r35, %r34, 0;
	setp.lt.s32 	%p7, %r35, %r5;
	selp.b32 	%r36, %r35, %r6, %p7;
	mul.wide.s32 	%rd24, %r36, 4;
	add.s64 	%rd25, %rd17, %rd24;
	ld.global.f32 	%f1015, [%rd25];
	add.s32 	%r37, %r2, -1;
	cvt.u64.u32 	%rd3, %r1;
	cvt.u64.u32 	%rd26, %r37;
	mul.lo.s64 	%rd27, %rd14, %rd26;
	add.s64 	%rd28, %rd27, %rd3;
	shl.b64 	%rd4, %rd14, 8;
	add.s64 	%rd29, %rd28, %rd4;
	cvt.u32.u64 	%r38, %rd29;
	max.s32 	%r39, %r38, 0;
	setp.lt.s32 	%p8, %r39, %r5;
	selp.b32 	%r40, %r39, %r6, %p8;
	mul.wide.s32 	%rd30, %r40, 4;
	add.s64 	%rd31, %rd17, %rd30;
	ld.global.f32 	%f1014, [%rd31];
	mad.lo.s64 	%rd32, %rd14, 640, %rd27;
	cvt.u32.u64 	%r8, %rd32;
	add.s32 	%r41, %r25, %r8;
	max.s32 	%r42, %r41, 0;
	setp.lt.s32 	%p9, %r42, %r5;
	selp.b32 	%r43, %r42, %r6, %p9;
	mul.wide.s32 	%rd33, %r43, 4;
	add.s64 	%rd34, %rd17, %rd33;
	ld.global.f32 	%f1017, [%rd34];
	add.s64 	%rd5, %rd32, %rd2;
	cvt.u32.u64 	%r44, %rd5;
	add.s32 	%r45, %r33, %r44;
	max.s32 	%r46, %r45, 0;
	setp.lt.s32 	%p10, %r46, %r5;
	selp.b32 	%r47, %r46, %r6, %p10;
	mul.wide.s32 	%rd35, %r47, 4;
	add.s64 	%rd36, %rd17, %rd35;
	ld.global.f32 	%f1018, [%rd36];
	add.s32 	%r48, %r2, 1;
	cvt.u64.u32 	%rd37, %r48;
	mul.lo.s64 	%rd38, %rd14, %rd37;
	add.s64 	%rd39, %rd38, %rd3;
	shl.b64 	%rd6, %rd14, 9;
	add.s64 	%rd7, %rd39, %rd6;
	cvt.u32.u64 	%r49, %rd7;
	max.s32 	%r50, %r49, 0;
	setp.lt.s32 	%p11, %r50, %r5;
	selp.b32 	%r51, %r50, %r6, %p11;
	mul.wide.s32 	%rd40, %r51, 4;
	add.s64 	%rd41, %rd17, %rd40;
	ld.global.f32 	%f1016, [%rd41];
	mad.lo.s32 	%r52, %r3, 513, %r7;
	add.s32 	%r53, %r52, %r33;
	max.s32 	%r54, %r53, 0;
	setp.lt.s32 	%p12, %r54, %r5;
	selp.b32 	%r55, %r54, %r6, %p12;
	mul.wide.s32 	%rd42, %r55, 4;
	add.s64 	%rd43, %rd17, %rd42;
	ld.global.f32 	%f1019, [%rd43];
	shl.b64 	%rd8, %rd14, 10;
	cvt.u32.u64 	%r56, %rd38;
	add.s32 	%r57, %r56, %r27;
	cvt.u32.u64 	%r58, %rd8;
	add.s32 	%r59, %r57, %r58;
	max.s32 	%r60, %r59, 0;
	setp.lt.s32 	%p13, %r60, %r5;
	selp.b32 	%r61, %r60, %r6, %p13;
	mul.wide.s32 	%rd44, %r61, 4;
	add.s64 	%rd45, %rd17, %rd44;
	ld.global.f32 	%f1020, [%rd45];
	shl.b32 	%r62, %r371, 7;
	add.s32 	%r63, %r62, -128;
	cvt.u64.u32 	%rd46, %r63;
	cvt.u64.u32 	%rd47, %r371;
	mul.wide.u32 	%rd48, %r371, 1152;
	add.s64 	%rd49, %rd48, %rd21;
	add.s64 	%rd50, %rd49, %rd46;
	cvt.u32.u64 	%r64, %rd50;
	cvt.u32.u64 	%r65, %rd14;
	mad.lo.s32 	%r66, %r64, %r65, %r1;
	max.s32 	%r67, %r66, 0;
	mul.lo.s32 	%r68, %r5, %r371;
	setp.lt.s32 	%p14, %r67, %r68;
	add.s32 	%r69, %r68, -1;
	selp.b32 	%r70, %r67, %r69, %p14;
	mul.wide.s32 	%rd51, %r70, 4;
	add.s64 	%rd52, %rd16, %rd51;
	ld.global.f32 	%f1021, [%rd52];
	mul.wide.u32 	%rd53, %r371, 128;
	add.s64 	%rd54, %rd50, %rd53;
	cvt.u32.u64 	%r71, %rd54;
	mad.lo.s32 	%r72, %r71, %r65, %r25;
	max.s32 	%r73, %r72, 0;
	setp.lt.s32 	%p15, %r73, %r68;
	selp.b32 	%r74, %r73, %r69, %p15;
	mul.wide.s32 	%rd55, %r74, 4;
	add.s64 	%rd56, %rd16, %rd55;
	ld.global.f32 	%f1022, [%rd56];
	mov.b64 	%rd57, 1408;
	cvt.u32.u64 	%r75, %rd57;
	cvt.u32.u64 	%r76, %rd47;
	cvt.u32.u64 	%r77, %rd26;
	mad.lo.s32 	%r78, %r76, %r75, %r77;
	cvt.u32.u64 	%r79, %rd46;
	add.s32 	%r80, %r78, %r79;
	mad.lo.s32 	%r81, %r80, %r65, %r1;
	max.s32 	%r82, %r81, 0;
	setp.lt.s32 	%p16, %r82, %r68;
	selp.b32 	%r83, %r82, %r69, %p16;
	mul.wide.s32 	%rd58, %r83, 4;
	add.s64 	%rd59, %rd16, %rd58;
	ld.global.f32 	%f1023, [%rd59];
	mul.wide.u32 	%rd60, %r371, 256;
	cvt.u32.u64 	%r84, %rd60;
	add.s32 	%r85, %r71, %r84;
	mad.lo.s32 	%r86, %r85, %r65, %r33;
	max.s32 	%r87, %r86, 0;
	setp.lt.s32 	%p17, %r87, %r68;
	selp.b32 	%r88, %r87, %r69, %p17;
	mul.wide.s32 	%rd61, %r88, 4;
	add.s64 	%rd62, %rd16, %rd61;
	ld.global.f32 	%f1024, [%rd62];
	mov.b64 	%rd63, 1664;
	cvt.u32.u64 	%r89, %rd63;
	cvt.u32.u64 	%r90, %rd37;
	mad.lo.s32 	%r91, %r76, %r89, %r90;
	add.s32 	%r92, %r91, %r79;
	mad.lo.s32 	%r93, %r92, %r65, %r1;
	max.s32 	%r94, %r93, 0;
	setp.lt.s32 	%p18, %r94, %r68;
	selp.b32 	%r95, %r94, %r69, %p18;
	mul.wide.s32 	%rd64, %r95, 4;
	add.s64 	%rd65, %rd16, %rd64;
	ld.global.f32 	%f1025, [%rd65];
	mad.lo.s32 	%r96, %r3, 895, %r52;
	add.s32 	%r97, %r96, %r1;
	max.s32 	%r98, %r97, 0;
	setp.lt.s32 	%p19, %r98, %r5;
	selp.b32 	%r9, %r98, %r6, %p19;
	mul.wide.s32 	%rd66, %r9, 4;
	add.s64 	%rd67, %rd15, %rd66;
	ld.global.f32 	%f1026, [%rd67];
	shl.b32 	%r10, %r3, 7;
	add.s32 	%r11, %r96, %r10;
	add.s32 	%r99, %r11, %r25;
	max.s32 	%r100, %r99, 0;
	setp.lt.s32 	%p20, %r100, %r5;
	selp.b32 	%r101, %r100, %r6, %p20;
	mul.wide.s32 	%rd68, %r101, 4;
	add.s64 	%rd69, %rd15, %rd68;
	ld.global.f32 	%f1027, [%rd69];
	mad.lo.s64 	%rd9, %rd14, 1792, %rd29;
	cvt.u32.u64 	%r102, %rd9;
	max.s32 	%r103, %r102, 0;
	setp.lt.s32 	%p21, %r103, %r5;
	selp.b32 	%r12, %r103, %r6, %p21;
	mul.wide.s32 	%rd70, %r12, 4;
	add.s64 	%rd71, %rd15, %rd70;
	ld.global.f32 	%f1028, [%rd71];
	shl.b32 	%r13, %r3, 8;
	add.s32 	%r14, %r11, %r13;
	add.s32 	%r104, %r14, %r33;
	max.s32 	%r105, %r104, 0;
	setp.lt.s32 	%p22, %r105, %r5;
	selp.b32 	%r106, %r105, %r6, %p22;
	mul.wide.s32 	%rd72, %r106, 4;
	add.s64 	%rd73, %rd15, %rd72;
	ld.global.f32 	%f1029, [%rd73];
	mad.lo.s32 	%r107, %r3, 129, %r14;
	add.s32 	%r15, %r107, %r1;
	max.s32 	%r108, %r15, 0;
	setp.lt.s32 	%p23, %r108, %r5;
	selp.b32 	%r16, %r108, %r6, %p23;
	mul.wide.s32 	%rd74, %r16, 4;
	add.s64 	%rd75, %rd15, %rd74;
	ld.global.f32 	%f1030, [%rd75];
	setp.eq.s16 	%p24, %rs6, 200;
	@%p24 bra 	$L__BB2_9;
	setp.eq.s16 	%p25, %rs6, 100;
	@%p25 bra 	$L__BB2_8;
	setp.ne.s16 	%p26, %rs6, 1;
	@%p26 bra 	$L__BB2_10;
	ld.param.u64 	%rd250, [_Z10update_topPfS_S_S_fmii_param_1];
	max.s32 	%r181, %r4, 0;
	setp.lt.s32 	%p44, %r181, %r5;
	selp.b32 	%r182, %r181, %r6, %p44;
	cvta.to.global.u64 	%rd120, %rd250;
	mul.wide.s32 	%rd121, %r182, 4;
	add.s64 	%rd122, %rd120, %rd121;
	st.global.f32 	[%rd122], %f1012;
	add.s64 	%rd123, %rd1, %rd3;
	add.s64 	%rd124, %rd123, %rd2;
	cvt.u32.u64 	%r183, %rd124;
	max.s32 	%r184, %r183, 0;
	setp.lt.s32 	%p45, %r184, %r5;
	selp.b32 	%r185, %r184, %r6, %p45;
	mul.wide.s32 	%rd125, %r185, 4;
	add.s64 	%rd126, %rd120, %rd125;
	st.global.f32 	[%rd126], %f1015;
	add.s64 	%rd127, %rd124, %rd2;
	cvt.u32.u64 	%r186, %rd127;
	max.s32 	%r187, %r186, 0;
	setp.lt.s32 	%p46, %r187, %r5;
	selp.b32 	%r188, %r187, %r6, %p46;
	mul.wide.s32 	%rd128, %r188, 4;
	add.s64 	%rd129, %rd120, %rd128;
	st.global.f32 	[%rd129], %f1016;
	add.s32 	%r189, %r7, %r1;
	max.s32 	%r190, %r189, 0;
	setp.lt.s32 	%p47, %r190, %r5;
	selp.b32 	%r191, %r190, %r6, %p47;
	mul.wide.s32 	%rd130, %r191, 4;
	add.s64 	%rd131, %rd120, %rd130;
	st.global.f32 	[%rd131], %f1013;
	add.s64 	%rd132, %rd127, %rd4;
	cvt.u32.u64 	%r192, %rd4;
	add.s32 	%r193, %r186, %r192;
	max.s32 	%r194, %r193, 0;
	setp.lt.s32 	%p48, %r194, %r5;
	selp.b32 	%r195, %r194, %r6, %p48;
	mul.wide.s32 	%rd133, %r195, 4;
	add.s64 	%rd134, %rd120, %rd133;
	st.global.f32 	[%rd134], %f1014;
	mad.lo.s32 	%r196, %r3, -1665, %r15;
	max.s32 	%r197, %r196, 0;
	setp.lt.s32 	%p49, %r197, %r5;
	selp.b32 	%r198, %r197, %r6, %p49;
	mul.wide.s32 	%rd135, %r198, 4;
	add.s64 	%rd136, %rd120, %rd135;
	st.global.f32 	[%rd136], %f1019;
	add.s32 	%r199, %r196, %r10;
	max.s32 	%r200, %r199, 0;
	setp.lt.s32 	%p50, %r200, %r5;
	selp.b32 	%r201, %r200, %r6, %p50;
	mul.wide.s32 	%rd137, %r201, 4;
	add.s64 	%rd138, %rd120, %rd137;
	st.global.f32 	[%rd138], %f1020;
	add.s32 	%r202, %r196, %r13;
	max.s32 	%r203, %r202, 0;
	setp.lt.s32 	%p51, %r203, %r5;
	selp.b32 	%r204, %r203, %r6, %p51;
	mul.wide.s32 	%rd139, %r204, 4;
	add.s64 	%rd140, %rd120, %rd139;
	st.global.f32 	[%rd140], %f1017;
	cvt.u32.u64 	%r205, %rd132;
	cvt.u32.u64 	%r206, %rd6;
	add.s32 	%r207, %r205, %r206;
	max.s32 	%r208, %r207, 0;
	setp.lt.s32 	%p52, %r208, %r5;
	selp.b32 	%r209, %r208, %r6, %p52;
	mul.wide.s32 	%rd141, %r209, 4;
	add.s64 	%rd142, %rd120, %rd141;
	st.global.f32 	[%rd142], %f1018;
	shl.b32 	%r210, %r3, 9;
	add.s32 	%r211, %r196, %r210;
	max.s32 	%r212, %r211, 0;
	setp.lt.s32 	%p53, %r212, %r5;
	selp.b32 	%r213, %r212, %r6, %p53;
	mul.wide.s32 	%rd143, %r213, 4;
	add.s64 	%rd144, %rd120, %rd143;
	st.global.f32 	[%rd144], %f1026;
	add.s32 	%r214, %r211, %r10;
	max.s32 	%r215, %r214, 0;
	setp.lt.s32 	%p54, %r215, %r5;
	selp.b32 	%r216, %r215, %r6, %p54;
	mul.wide.s32 	%rd145, %r216, 4;
	add.s64 	%rd146, %rd120, %rd145;
	st.global.f32 	[%rd146], %f1029;
	add.s32 	%r217, %r211, %r13;
	max.s32 	%r218, %r217, 0;
	setp.lt.s32 	%p55, %r218, %r5;
	selp.b32 	%r219, %r218, %r6, %p55;
	mul.wide.s32 	%rd147, %r219, 4;
	add.s64 	%rd148, %rd120, %rd147;
	st.global.f32 	[%rd148], %f1030;
	add.s32 	%r220, %r217, %r10;
	max.s32 	%r221, %r220, 0;
	setp.lt.s32 	%p56, %r221, %r5;
	selp.b32 	%r222, %r221, %r6, %p56;
	mul.wide.s32 	%rd149, %r222, 4;
	add.s64 	%rd150, %rd120, %rd149;
	st.global.f32 	[%rd150], %f1027;
	shl.b32 	%r223, %r3, 10;
	add.s32 	%r224, %r196, %r223;
	max.s32 	%r225, %r224, 0;
	setp.lt.s32 	%p57, %r225, %r5;
	selp.b32 	%r226, %r225, %r6, %p57;
	mul.wide.s32 	%rd151, %r226, 4;
	add.s64 	%rd152, %rd120, %rd151;
	st.global.f32 	[%rd152], %f1028;
	mul.wide.s32 	%rd153, %r9, 4;
	add.s64 	%rd154, %rd120, %rd153;
	st.global.f32 	[%rd154], %f1021;
	add.s32 	%r227, %r11, %r1;
	max.s32 	%r228, %r227, 0;
	setp.lt.s32 	%p58, %r228, %r5;
	selp.b32 	%r229, %r228, %r6, %p58;
	mul.wide.s32 	%rd155, %r229, 4;
	add.s64 	%rd156, %rd120, %rd155;
	st.global.f32 	[%rd156], %f1024;
	cvt.u32.u64 	%r230, %rd8;
	add.s32 	%r231, %r207, %r230;
	max.s32 	%r232, %r231, 0;
	setp.lt.s32 	%p59, %r232, %r5;
	selp.b32 	%r233, %r232, %r6, %p59;
	mul.wide.s32 	%rd157, %r233, 4;
	add.s64 	%rd158, %rd120, %rd157;
	st.global.f32 	[%rd158], %f1025;
	add.s32 	%r234, %r14, %r1;
	max.s32 	%r235, %r234, 0;
	setp.lt.s32 	%p60, %r235, %r5;
	selp.b32 	%r236, %r235, %r6, %p60;
	mul.wide.s32 	%rd159, %r236, 4;
	add.s64 	%rd160, %rd120, %rd159;
	st.global.f32 	[%rd160], %f1022;
	mad.lo.s32 	%r237, %r3, 640, %r224;
	max.s32 	%r238, %r237, 0;
	setp.lt.s32 	%p61, %r238, %r5;
	selp.b32 	%r239, %r238, %r6, %p61;
	mul.wide.s32 	%rd161, %r239, 4;
	add.s64 	%rd162, %rd120, %rd161;
	st.global.f32 	[%rd162], %f1023;
	bra.uni 	$L__BB2_11;
$L__BB2_8:
	ld.param.u64 	%rd248, [_Z10update_topPfS_S_S_fmii_param_0];
	mad.lo.s32 	%r109, %r3, -2306, %r15;
	max.s32 	%r110, %r109, 0;
	setp.lt.s32 	%p27, %r110, %r5;
	selp.b32 	%r111, %r110, %r6, %p27;
	cvta.to.global.u64 	%rd76, %rd248;
	mul.wide.s32 	%rd77, %r111, 4;
	add.s64 	%rd78, %rd76, %rd77;
	ld.global.f32 	%f78, [%rd78];
	mul.lo.s64 	%rd79, %rd14, -1920;
	add.s64 	%rd80, %rd9, %rd79;
	cvt.u32.u64 	%r112, %rd9;
	cvt.u32.u64 	%r113, %rd79;
	add.s32 	%r114, %r112, %r113;
	max.s32 	%r115, %r114, 0;
	setp.lt.s32 	%p28, %r115, %r5;
	selp.b32 	%r116, %r115, %r6, %p28;
	mul.wide.s32 	%rd81, %r116, 4;
	add.s64 	%rd82, %rd76, %rd81;
	ld.global.f32 	%f79, [%rd82];
	mad.lo.s64 	%rd83, %rd14, -384, %rd5;
	cvt.u32.u64 	%r117, %rd83;
	add.s32 	%r118, %r1, %r117;
	max.s32 	%r119, %r118, 0;
	setp.lt.s32 	%p29, %r119, %r5;
	selp.b32 	%r120, %r119, %r6, %p29;
	mul.wide.s32 	%rd84, %r120, 4;
	add.s64 	%rd85, %rd76, %rd84;
	ld.global.f32 	%f80, [%rd85];
	add.s32 	%r121, %r1, %r8;
	max.s32 	%r122, %r121, 0;
	setp.lt.s32 	%p30, %r122, %r5;
	selp.b32 	%r123, %r122, %r6, %p30;
	mul.wide.s32 	%rd86, %r123, 4;
	add.s64 	%rd87, %rd76, %rd86;
	ld.global.f32 	%f81, [%rd87];
	cvt.u32.u64 	%r124, %rd5;
	add.s32 	%r125, %r1, %r124;
	max.s32 	%r126, %r125, 0;
	setp.lt.s32 	%p31, %r126, %r5;
	selp.b32 	%r127, %r126, %r6, %p31;
	mul.wide.s32 	%rd88, %r127, 4;
	add.s64 	%rd89, %rd76, %rd88;
	ld.global.f32 	%f82, [%rd89];
	mul.lo.s64 	%rd90, %rd14, 384;
	cvt.u32.u64 	%r128, %rd80;
	cvt.u32.u64 	%r129, %rd90;
	add.s32 	%r130, %r128, %r129;
	max.s32 	%r131, %r130, 0;
	setp.lt.s32 	%p32, %r131, %r5;
	selp.b32 	%r132, %r131, %r6, %p32;
	mul.wide.s32 	%rd91, %r132, 4;
	add.s64 	%rd92, %rd76, %rd91;
	ld.global.f32 	%f83, [%rd92];
	add.s64 	%rd93, %rd83, %rd6;
	cvt.u32.u64 	%r133, %rd6;
	add.s32 	%r134, %r117, %r133;
	add.s32 	%r135, %r1, %r134;
	max.s32 	%r136, %r135, 0;
	setp.lt.s32 	%p33, %r136, %r5;
	selp.b32 	%r137, %r136, %r6, %p33;
	mul.wide.s32 	%rd94, %r137, 4;
	add.s64 	%rd95, %rd76, %rd94;
	ld.global.f32 	%f84, [%rd95];
	add.s32 	%r138, %r130, %r133;
	max.s32 	%r139, %r138, 0;
	setp.lt.s32 	%p34, %r139, %r5;
	selp.b32 	%r140, %r139, %r6, %p34;
	mul.wide.s32 	%rd96, %r140, 4;
	add.s64 	%rd97, %rd76, %rd96;
	ld.global.f32 	%f85, [%rd97];
	cvt.u32.u64 	%r141, %rd93;
	cvt.u32.u64 	%r142, %rd4;
	add.s32 	%r143, %r141, %r142;
	add.s32 	%r144, %r1, %r143;
	max.s32 	%r145, %r144, 0;
	setp.lt.s32 	%p35, %r145, %r5;
	selp.b32 	%r146, %r145, %r6, %p35;
	mul.wide.s32 	%rd98, %r146, 4;
	add.s64 	%rd99, %rd76, %rd98;
	ld.global.f32 	%f86, [%rd99];
	cvt.u32.u64 	%r147, %rd2;
	add.s32 	%r148, %r143, %r147;
	add.s32 	%r149, %r1, %r148;
	max.s32 	%r150, %r149, 0;
	setp.lt.s32 	%p36, %r150, %r5;
	selp.b32 	%r151, %r150, %r6, %p36;
	mul.wide.s32 	%rd100, %r151, 4;
	add.s64 	%rd101, %rd76, %rd100;
	ld.global.f32 	%f87, [%rd101];
	add.s64 	%rd102, %rd8, %rd83;
	cvt.u32.u64 	%r152, %rd102;
	add.s32 	%r153, %r1, %r152;
	max.s32 	%r154, %r153, 0;
	setp.lt.s32 	%p37, %r154, %r5;
	selp.b32 	%r155, %r154, %r6, %p37;
	mul.wide.s32 	%rd103, %r155, 4;
	add.s64 	%rd104, %rd76, %rd103;
	ld.global.f32 	%f88, [%rd104];
	add.s32 	%r156, %r152, %r147;
	add.s32 	%r157, %r1, %r156;
	max.s32 	%r158, %r157, 0;
	setp.lt.s32 	%p38, %r158, %r5;
	selp.b32 	%r159, %r158, %r6, %p38;
	mul.wide.s32 	%rd105, %r159, 4;
	add.s64 	%rd106, %rd76, %rd105;
	ld.global.f32 	%f89, [%rd106];
	add.s32 	%r160, %r142, %r152;
	add.s32 	%r161, %r1, %r160;
	max.s32 	%r162, %r161, 0;
	setp.lt.s32 	%p39, %r162, %r5;
	selp.b32 	%r163, %r162, %r6, %p39;
	mul.wide.s32 	%rd107, %r163, 4;
	add.s64 	%rd108, %rd76, %rd107;
	ld.global.f32 	%f90, [%rd108];
	add.s32 	%r164, %r160, %r147;
	add.s32 	%r165, %r1, %r164;
	max.s32 	%r166, %r165, 0;
	setp.lt.s32 	%p40, %r166, %r5;
	selp.b32 	%r167, %r166, %r6, %p40;
	mul.wide.s32 	%rd109, %r167, 4;
	add.s64 	%rd110, %rd76, %rd109;
	ld.global.f32 	%f91, [%rd110];
	add.s64 	%rd111, %rd6, %rd102;
	add.s32 	%r168, %r133, %r152;
	add.s32 	%r169, %r1, %r168;
	max.s32 	%r170, %r169, 0;
	setp.lt.s32 	%p41, %r170, %r5;
	selp.b32 	%r171, %r170, %r6, %p41;
	mul.wide.s32 	%rd112, %r171, 4;
	add.s64 	%rd113, %rd76, %rd112;
	ld.global.f32 	%f92, [%rd113];
	mul.wide.s32 	%rd114, %r12, 4;
	add.s64 	%rd115, %rd76, %rd114;
	ld.global.f32 	%f93, [%rd115];
	cvt.u32.u64 	%r172, %rd111;
	add.s32 	%r173, %r172, %r142;
	add.s32 	%r174, %r1, %r173;
	max.s32 	%r175, %r174, 0;
	setp.lt.s32 	%p42, %r175, %r5;
	selp.b32 	%r176, %r175, %r6, %p42;
	mul.wide.s32 	%rd116, %r176, 4;
	add.s64 	%rd117, %rd76, %rd116;
	ld.global.f32 	%f94, [%rd117];
	add.s32 	%r177, %r173, %r147;
	add.s32 	%r178, %r1, %r177;
	max.s32 	%r179, %r178, 0;
	setp.lt.s32 	%p43, %r179, %r5;
	selp.b32 	%r180, %r179, %r6, %p43;
	mul.wide.s32 	%rd118, %r180, 4;
	add.s64 	%rd119, %rd76, %rd118;
	ld.global.f32 	%f95, [%rd119];
	sub.f32 	%f96, %f79, %f80;
	add.f32 	%f97, %f96, %f81;
	sub.f32 	%f98, %f97, %f82;
	sub.f32 	%f99, %f98, %f84;
	add.f32 	%f100, %f99, %f85;
	add.f32 	%f101, %f100, %f87;
	sub.f32 	%f102, %f101, %f89;
	add.f32 	%f103, %f102, %f92;
	sub.f32 	%f104, %f103, %f94;
	sub.f32 	%f105, %f1014, %f83;
	add.f32 	%f106, %f81, %f105;
	add.f32 	%f107, %f82, %f106;
	sub.f32 	%f108, %f107, %f84;
	sub.f32 	%f109, %f108, %f85;
	add.f32 	%f110, %f109, %f88;
	sub.f32 	%f111, %f110, %f90;
	add.f32 	%f112, %f111, %f93;
	sub.f32 	%f113, %f112, %f95;
	add.f32 	%f114, %f86, %f87;
	add.f32 	%f115, %f114, %f88;
	add.f32 	%f116, %f115, %f89;
	add.f32 	%f117, %f116, %f90;
	sub.f32 	%f118, %f117, %f91;
	sub.f32 	%f119, %f118, %f92;
	sub.f32 	%f120, %f119, %f93;
	sub.f32 	%f121, %f120, %f94;
	sub.f32 	%f122, %f121, %f95;
	mul.f32 	%f123, %f78, 0fC1F00000;
	mul.f32 	%f124, %f79, 0f41300000;
	sub.f32 	%f125, %f123, %f124;
	mul.f32 	%f126, %f1014, 0f41300000;
	sub.f32 	%f127, %f125, %f126;
	mul.f32 	%f128, %f80, 0f41300000;
	sub.f32 	%f129, %f127, %f128;
	mul.f32 	%f130, %f83, 0f41300000;
	sub.f32 	%f131, %f129, %f130;
	fma.rn.f32 	%f132, %f81, 0f41000000, %f131;
	fma.rn.f32 	%f133, %f82, 0f41000000, %f132;
	fma.rn.f32 	%f134, %f84, 0f41000000, %f133;
	fma.rn.f32 	%f135, %f85, 0f41000000, %f134;
	mul.f32 	%f136, %f86, 0f41300000;
	sub.f32 	%f137, %f135, %f136;
	fma.rn.f32 	%f138, %f87, 0f41000000, %f137;
	fma.rn.f32 	%f139, %f88, 0f41000000, %f138;
	fma.rn.f32 	%f140, %f89, 0f41000000, %f139;
	fma.rn.f32 	%f141, %f90, 0f41000000, %f140;
	mul.f32 	%f142, %f91, 0f41300000;
	sub.f32 	%f143, %f141, %f142;
	fma.rn.f32 	%f144, %f92, 0f41000000, %f143;
	fma.rn.f32 	%f145, %f93, 0f41000000, %f144;
	fma.rn.f32 	%f146, %f94, 0f41000000, %f145;
	fma.rn.f32 	%f147, %f95, 0f41000000, %f146;
	mul.f32 	%f148, %f79, 0fC0800000;
	fma.rn.f32 	%f149, %f78, 0f41400000, %f148;
	fma.rn.f32 	%f150, %f1014, 0fC0800000, %f149;
	fma.rn.f32 	%f151, %f80, 0fC0800000, %f150;
	mul.f32 	%f152, %f83, 0f40800000;
	sub.f32 	%f153, %f151, %f152;
	add.f32 	%f154, %f81, %f153;
	add.f32 	%f155, %f82, %f154;
	add.f32 	%f156, %f84, %f155;
	add.f32 	%f157, %f85, %f156;
	fma.rn.f32 	%f158, %f86, 0fC0800000, %f157;
	add.f32 	%f159, %f87, %f158;
	add.f32 	%f160, %f88, %f159;
	add.f32 	%f161, %f89, %f160;
	add.f32 	%f162, %f90, %f161;
	mul.f32 	%f163, %f91, 0f40800000;
	sub.f32 	%f164, %f162, %f163;
	add.f32 	%f165, %f92, %f164;
	add.f32 	%f166, %f93, %f165;
	add.f32 	%f167, %f94, %f166;
	add.f32 	%f168, %f95, %f167;
	mul.f32 	%f169, %f80, 0f40800000;
	fma.rn.f32 	%f170, %f79, 0fC0800000, %f169;
	add.f32 	%f171, %f170, %f81;
	sub.f32 	%f172, %f171, %f82;
	sub.f32 	%f173, %f172, %f84;
	add.f32 	%f174, %f173, %f85;
	add.f32 	%f175, %f174, %f87;
	sub.f32 	%f176, %f175, %f89;
	add.f32 	%f177, %f176, %f92;
	sub.f32 	%f178, %f177, %f94;
	fma.rn.f32 	%f179, %f1014, 0fC0800000, %f152;
	add.f32 	%f180, %f81, %f179;
	add.f32 	%f181, %f82, %f180;
	sub.f32 	%f182, %f181, %f84;
	sub.f32 	%f183, %f182, %f85;
	add.f32 	%f184, %f88, %f183;
	sub.f32 	%f185, %f184, %f90;
	add.f32 	%f186, %f185, %f93;
	sub.f32 	%f187, %f186, %f95;
	fma.rn.f32 	%f188, %f86, 0fC0800000, %f87;
	add.f32 	%f189, %f188, %f88;
	add.f32 	%f190, %f189, %f89;
	add.f32 	%f191, %f190, %f90;
	add.f32 	%f192, %f191, %f163;
	sub.f32 	%f193, %f192, %f92;
	sub.f32 	%f194, %f193, %f93;
	sub.f32 	%f195, %f194, %f94;
	sub.f32 	%f196, %f195, %f95;
	add.f32 	%f197, %f79, %f79;
	sub.f32 	%f198, %f197, %f1014;
	fma.rn.f32 	%f199, %f80, 0f40000000, %f198;
	sub.f32 	%f200, %f199, %f83;
	add.f32 	%f201, %f81, %f200;
	add.f32 	%f202, %f82, %f201;
	add.f32 	%f203, %f84, %f202;
	add.f32 	%f204, %f85, %f203;
	sub.f32 	%f205, %f204, %f86;
	add.f32 	%f206, %f87, %f205;
	add.f32 	%f207, %f88, %f88;
	sub.f32 	%f208, %f206, %f207;
	add.f32 	%f209, %f89, %f208;
	add.f32 	%f210, %f90, %f90;
	sub.f32 	%f211, %f209, %f210;
	sub.f32 	%f212, %f211, %f91;
	add.f32 	%f213, %f92, %f212;
	add.f32 	%f214, %f93, %f93;
	sub.f32 	%f215, %f213, %f214;
	add.f32 	%f216, %f94, %f215;
	add.f32 	%f217, %f95, %f95;
	sub.f32 	%f218, %f216, %f217;
	add.f32 	%f219, %f1014, %f1014;
	fma.rn.f32 	%f220, %f79, 0fC0800000, %f219;
	fma.rn.f32 	%f221, %f80, 0fC0800000, %f220;
	add.f32 	%f222, %f83, %f83;
	add.f32 	%f223, %f221, %f222;
	add.f32 	%f224, %f81, %f223;
	add.f32 	%f225, %f82, %f224;
	add.f32 	%f226, %f84, %f225;
	add.f32 	%f227, %f85, %f226;
	fma.rn.f32 	%f228, %f86, 0f40000000, %f227;
	add.f32 	%f229, %f87, %f228;
	fma.rn.f32 	%f230, %f88, 0fC0000000, %f229;
	add.f32 	%f231, %f89, %f230;
	fma.rn.f32 	%f232, %f90, 0fC0000000, %f231;
	fma.rn.f32 	%f233, %f91, 0f40000000, %f232;
	add.f32 	%f234, %f92, %f233;
	fma.rn.f32 	%f235, %f93, 0fC0000000, %f234;
	add.f32 	%f236, %f94, %f235;
	fma.rn.f32 	%f237, %f95, 0fC0000000, %f236;
	add.f32 	%f238, %f1014, %f83;
	add.f32 	%f239, %f81, %f238;
	add.f32 	%f240, %f82, %f239;
	add.f32 	%f241, %f84, %f240;
	add.f32 	%f242, %f85, %f241;
	sub.f32 	%f243, %f242, %f86;
	sub.f32 	%f244, %f243, %f87;
	sub.f32 	%f245, %f244, %f89;
	sub.f32 	%f246, %f245, %f91;
	sub.f32 	%f247, %f246, %f92;
	sub.f32 	%f248, %f247, %f94;
	mul.f32 	%f249, %f1014, 0fC0000000;
	sub.f32 	%f250, %f249, %f222;
	add.f32 	%f251, %f81, %f250;
	add.f32 	%f252, %f82, %f251;
	add.f32 	%f253, %f84, %f252;
	add.f32 	%f254, %f85, %f253;
	fma.rn.f32 	%f255, %f86, 0f40000000, %f254;
	sub.f32 	%f256, %f255, %f87;
	sub.f32 	%f257, %f256, %f89;
	fma.rn.f32 	%f258, %f91, 0f40000000, %f257;
	sub.f32 	%f259, %f258, %f92;
	sub.f32 	%f260, %f259, %f94;
	sub.f32 	%f261, %f81, %f82;
	add.f32 	%f262, %f261, %f84;
	sub.f32 	%f263, %f262, %f85;
	sub.f32 	%f264, %f88, %f90;
	sub.f32 	%f265, %f264, %f93;
	add.f32 	%f266, %f265, %f95;
	sub.f32 	%f267, %f87, %f89;
	sub.f32 	%f268, %f267, %f92;
	add.f32 	%f269, %f268, %f94;
	sub.f32 	%f270, %f261, %f84;
	add.f32 	%f271, %f270, %f85;
	sub.f32 	%f272, %f271, %f87;
	add.f32 	%f273, %f272, %f89;
	sub.f32 	%f274, %f273, %f92;
	add.f32 	%f275, %f274, %f94;
	neg.f32 	%f276, %f82;
	sub.f32 	%f277, %f276, %f81;
	add.f32 	%f278, %f277, %f84;
	add.f32 	%f279, %f278, %f85;
	add.f32 	%f280, %f279, %f88;
	sub.f32 	%f281, %f280, %f90;
	add.f32 	%f282, %f281, %f93;
	sub.f32 	%f283, %f282, %f95;
	sub.f32 	%f284, %f87, %f88;
	add.f32 	%f285, %f284, %f89;
	sub.f32 	%f286, %f285, %f90;
	sub.f32 	%f287, %f286, %f92;
	add.f32 	%f288, %f287, %f93;
	sub.f32 	%f289, %f288, %f94;
	add.f32 	%f290, %f289, %f95;
	fma.rn.f32 	%f291, %f147, 0fBC4D5033, 0f3D579436;
	fma.rn.f32 	%f1012, %f168, 0f3D430C31, %f291;
	mul.f32 	%f292, %f104, 0f3DCCCCCD;
	add.f32 	%f293, %f292, 0f3D579436;
	mul.f32 	%f294, %f147, 0fBB969026;
	add.f32 	%f295, %f293, %f294;
	mul.f32 	%f296, %f168, 0fBC820821;
	add.f32 	%f297, %f296, %f295;
	mul.f32 	%f298, %f178, 0f3DCCCCCD;
	sub.f32 	%f299, %f297, %f298;
	sub.f32 	%f300, %f218, %f237;
	fma.rn.f32 	%f1013, %f300, 0f3D638E39, %f299;
	fma.rn.f32 	%f301, %f113, 0f3DCCCCCD, 0f3D579436;
	add.f32 	%f302, %f301, %f294;
	add.f32 	%f303, %f296, %f302;
	mul.f32 	%f304, %f187, 0f3DCCCCCD;
	sub.f32 	%f305, %f303, %f304;
	fma.rn.f32 	%f306, %f300, 0fBCE38E39, %f305;
	sub.f32 	%f307, %f248, %f260;
	fma.rn.f32 	%f1014, %f307, 0f3DAAAAAB, %f306;
	mov.f32 	%f308, 0f3D579436;
	sub.f32 	%f309, %f308, %f292;
	add.f32 	%f310, %f309, %f294;
	add.f32 	%f311, %f296, %f310;
	add.f32 	%f312, %f298, %f311;
	fma.rn.f32 	%f1015, %f300, 0f3D638E39, %f312;
	fma.rn.f32 	%f313, %f113, 0fBDCCCCCD, 0f3D579436;
	add.f32 	%f314, %f313, %f294;
	add.f32 	%f315, %f296, %f314;
	add.f32 	%f316, %f304, %f315;
	fma.rn.f32 	%f317, %f300, 0fBCE38E39, %f316;
	fma.rn.f32 	%f1016, %f307, 0f3DAAAAAB, %f317;
	fma.rn.f32 	%f318, %f113, 0f3DCCCCCD, %f293;
	mul.f32 	%f319, %f147, 0f3B5B0037;
	add.f32 	%f320, %f318, %f319;
	mul.f32 	%f321, %f168, 0f3B820821;
	add.f32 	%f322, %f321, %f320;
	add.f32 	%f323, %f178, %f187;
	mul.f32 	%f324, %f323, 0f3CCCCCCD;
	add.f32 	%f325, %f324, %f322;
	mul.f32 	%f326, %f237, 0f3C638E39;
	add.f32 	%f327, %f326, %f325;
	mul.f32 	%f328, %f260, 0f3D2AAAAB;
	add.f32 	%f329, %f328, %f327;
	sub.f32 	%f330, %f275, %f283;
	fma.rn.f32 	%f331, %f330, 0f3E000000, %f329;
	mul.f32 	%f332, %f218, 0f3CE38E39;
	mul.f32 	%f333, %f248, 0f3DAAAAAB;
	add.f32 	%f334, %f333, %f332;
	mul.f32 	%f335, %f263, 0f3E800000;
	add.f32 	%f336, %f335, %f334;
	add.f32 	%f1017, %f336, %f331;
	fma.rn.f32 	%f337, %f113, 0f3DCCCCCD, %f309;
	add.f32 	%f338, %f337, %f319;
	add.f32 	%f339, %f321, %f338;
	sub.f32 	%f340, %f178, %f187;
	mul.f32 	%f341, %f340, 0f3CCCCCCD;
	sub.f32 	%f342, %f339, %f341;
	add.f32 	%f343, %f326, %f342;
	add.f32 	%f344, %f328, %f343;
	neg.f32 	%f345, %f275;
	sub.f32 	%f346, %f345, %f283;
	fma.rn.f32 	%f347, %f346, 0f3E000000, %f344;
	sub.f32 	%f348, %f334, %f335;
	add.f32 	%f1018, %f348, %f347;
	fma.rn.f32 	%f349, %f113, 0fBDCCCCCD, %f309;
	add.f32 	%f350, %f349, %f319;
	add.f32 	%f351, %f321, %f350;
	sub.f32 	%f352, %f351, %f324;
	add.f32 	%f353, %f326, %f352;
	add.f32 	%f354, %f328, %f353;
	sub.f32 	%f355, %f283, %f275;
	fma.rn.f32 	%f356, %f355, 0f3E000000, %f354;
	add.f32 	%f1019, %f336, %f356;
	fma.rn.f32 	%f357, %f113, 0fBDCCCCCD, %f293;
	add.f32 	%f358, %f357, %f319;
	add.f32 	%f359, %f321, %f358;
	add.f32 	%f360, %f341, %f359;
	add.f32 	%f361, %f326, %f360;
	add.f32 	%f362, %f328, %f361;
	add.f32 	%f363, %f275, %f283;
	fma.rn.f32 	%f364, %f363, 0f3E000000, %f362;
	add.f32 	%f1020, %f348, %f364;
	mul.f32 	%f365, %f122, 0f3DCCCCCD;
	add.f32 	%f366, %f365, 0f3D579436;
	add.f32 	%f367, %f366, %f294;
	add.f32 	%f368, %f296, %f367;
	mul.f32 	%f369, %f196, 0f3DCCCCCD;
	sub.f32 	%f370, %f368, %f369;
	fma.rn.f32 	%f371, %f300, 0fBCE38E39, %f370;
	fma.rn.f32 	%f1021, %f307, 0fBDAAAAAB, %f371;
	add.f32 	%f372, %f293, %f365;
	add.f32 	%f373, %f372, %f319;
	add.f32 	%f374, %f321, %f373;
	add.f32 	%f375, %f178, %f196;
	mul.f32 	%f376, %f375, 0f3CCCCCCD;
	add.f32 	%f377, %f376, %f374;
	add.f32 	%f378, %f326, %f377;
	sub.f32 	%f379, %f378, %f328;
	sub.f32 	%f380, %f290, %f275;
	fma.rn.f32 	%f381, %f380, 0f3E000000, %f379;
	sub.f32 	%f382, %f332, %f333;
	mul.f32 	%f383, %f269, 0f3E800000;
	add.f32 	%f384, %f383, %f382;
	add.f32 	%f1022, %f384, %f381;
	add.f32 	%f385, %f365, %f301;
	add.f32 	%f386, %f385, %f319;
	add.f32 	%f387, %f321, %f386;
	add.f32 	%f388, %f187, %f196;
	mul.f32 	%f389, %f388, 0f3CCCCCCD;
	add.f32 	%f390, %f389, %f387;
	sub.f32 	%f391, %f283, %f290;
	fma.rn.f32 	%f392, %f391, 0f3E000000, %f390;
	mul.f32 	%f393, %f237, 0f3CE38E39;
	sub.f32 	%f394, %f392, %f393;
	mul.f32 	%f395, %f218, 0fBD638E39;
	mul.f32 	%f396, %f266, 0f3E800000;
	add.f32 	%f397, %f396, %f395;
	add.f32 	%f1023, %f397, %f394;
	add.f32 	%f398, %f309, %f365;
	add.f32 	%f399, %f398, %f319;
	add.f32 	%f400, %f321, %f399;
	sub.f32 	%f401, %f178, %f196;
	mul.f32 	%f402, %f401, 0f3CCCCCCD;
	sub.f32 	%f403, %f400, %f402;
	add.f32 	%f404, %f326, %f403;
	sub.f32 	%f405, %f404, %f328;
	add.f32 	%f406, %f275, %f290;
	fma.rn.f32 	%f407, %f406, 0f3E000000, %f405;
	sub.f32 	%f408, %f382, %f383;
	add.f32 	%f1024, %f408, %f407;
	add.f32 	%f409, %f365, %f313;
	add.f32 	%f410, %f409, %f319;
	add.f32 	%f411, %f321, %f410;
	sub.f32 	%f412, %f187, %f196;
	mul.f32 	%f413, %f412, 0f3CCCCCCD;
	sub.f32 	%f414, %f411, %f413;
	neg.f32 	%f415, %f283;
	sub.f32 	%f416, %f415, %f290;
	fma.rn.f32 	%f417, %f416, 0f3E000000, %f414;
	sub.f32 	%f418, %f417, %f393;
	sub.f32 	%f419, %f395, %f396;
	add.f32 	%f1025, %f419, %f418;
	mul.f32 	%f420, %f122, 0fBDCCCCCD;
	add.f32 	%f421, %f420, 0f3D579436;
	add.f32 	%f422, %f421, %f294;
	add.f32 	%f423, %f296, %f422;
	add.f32 	%f424, %f369, %f423;
	fma.rn.f32 	%f425, %f300, 0fBCE38E39, %f424;
	fma.rn.f32 	%f1026, %f307, 0fBDAAAAAB, %f425;
	add.f32 	%f426, %f293, %f420;
	add.f32 	%f427, %f426, %f319;
	add.f32 	%f428, %f321, %f427;
	add.f32 	%f429, %f402, %f428;
	add.f32 	%f430, %f326, %f429;
	sub.f32 	%f431, %f430, %f328;
	sub.f32 	%f432, %f345, %f290;
	fma.rn.f32 	%f433, %f432, 0f3E000000, %f431;
	add.f32 	%f1027, %f408, %f433;
	add.f32 	%f434, %f420, %f301;
	add.f32 	%f435, %f434, %f319;
	add.f32 	%f436, %f321, %f435;
	add.f32 	%f437, %f413, %f436;
	add.f32 	%f438, %f283, %f290;
	fma.rn.f32 	%f439, %f438, 0f3E000000, %f437;
	sub.f32 	%f440, %f439, %f393;
	add.f32 	%f1028, %f419, %f440;
	add.f32 	%f441, %f309, %f420;
	add.f32 	%f442, %f441, %f319;
	add.f32 	%f443, %f321, %f442;
	sub.f32 	%f444, %f443, %f376;
	add.f32 	%f445, %f326, %f444;
	sub.f32 	%f446, %f445, %f328;
	sub.f32 	%f447, %f275, %f290;
	fma.rn.f32 	%f448, %f447, 0f3E000000, %f446;
	add.f32 	%f1029, %f384, %f448;
	add.f32 	%f449, %f420, %f313;
	add.f32 	%f450, %f449, %f319;
	add.f32 	%f451, %f321, %f450;
	sub.f32 	%f452, %f451, %f389;
	sub.f32 	%f453, %f290, %f283;
	fma.rn.f32 	%f454, %f453, 0f3E000000, %f452;
	sub.f32 	%f455, %f454, %f393;
	add.f32 	%f1030, %f397, %f455;
	bra.uni 	$L__BB2_10;
$L__BB2_9:
	ld.param.u64 	%rd249, [_Z10update_topPfS_S_S_fmii_param_0];
	mov.u32 	%r240, %ctaid.y;
	mov.u32 	%r241, %ntid.y;
	mov.u32 	%r242, %tid.y;
	mad.lo.s32 	%r243, %r240, %r241, %r242;
	mad.lo.s32 	%r244, %r243, %r3, %r1;
	add.s32 	%r245, %r244, %r3;
	max.s32 	%r246, %r245, 0;
	setp.lt.s32 	%p62, %r246, %r5;
	selp.b32 	%r247, %r246, %r6, %p62;
	cvta.to.global.u64 	%rd163, %rd249;
	mul.wide.s32 	%rd164, %r247, 4;
	add.s64 	%rd165, %rd163, %rd164;
	ld.global.f32 	%f456, [%rd165];
	mad.lo.s64 	%rd166, %rd14, -384, %rd7;
	cvt.u32.u64 	%r248, %rd166;
	max.s32 	%r249, %r248, 0;
	setp.lt.s32 	%p63, %r249, %r5;
	selp.b32 	%r250, %r249, %r6, %p63;
	mul.wide.s32 	%rd167, %r250, 4;
	add.s64 	%rd168, %rd163, %rd167;
	ld.global.f32 	%f457, [%rd168];
	mul.lo.s32 	%r251, %r3, 384;
	add.s32 	%r252, %r245, %r251;
	max.s32 	%r253, %r252, 0;
	setp.lt.s32 	%p64, %r253, %r5;
	selp.b32 	%r254, %r253, %r6, %p64;
	mul.wide.s32 	%rd169, %r254, 4;
	add.s64 	%rd170, %rd163, %rd169;
	ld.global.f32 	%f458, [%rd170];
	add.s64 	%rd171, %rd166, %rd2;
	cvt.u32.u64 	%r255, %rd2;
	add.s32 	%r256, %r248, %r255;
	max.s32 	%r257, %r256, 0;
	setp.lt.s32 	%p65, %r257, %r5;
	selp.b32 	%r258, %r257, %r6, %p65;
	mul.wide.s32 	%rd172, %r258, 4;
	add.s64 	%rd173, %rd163, %rd172;
	ld.global.f32 	%f459, [%rd173];
	shl.b32 	%r259, %r3, 8;
	add.s32 	%r260, %r252, %r259;
	max.s32 	%r261, %r260, 0;
	setp.lt.s32 	%p66, %r261, %r5;
	selp.b32 	%r262, %r261, %r6, %p66;
	mul.wide.s32 	%rd174, %r262, 4;
	add.s64 	%rd175, %rd163, %rd174;
	ld.global.f32 	%f460, [%rd175];
	add.s32 	%r263, %r260, %r10;
	max.s32 	%r264, %r263, 0;
	setp.lt.s32 	%p67, %r264, %r5;
	selp.b32 	%r265, %r264, %r6, %p67;
	mul.wide.s32 	%rd176, %r265, 4;
	add.s64 	%rd177, %rd163, %rd176;
	ld.global.f32 	%f461, [%rd177];
	mad.lo.s32 	%r266, %r3, 513, %r7;
	add.s32 	%r267, %r266, %r1;
	max.s32 	%r268, %r267, 0;
	setp.lt.s32 	%p68, %r268, %r5;
	selp.b32 	%r269, %r268, %r6, %p68;
	mul.wide.s32 	%rd178, %r269, 4;
	add.s64 	%rd179, %rd163, %rd178;
	ld.global.f32 	%f462, [%rd179];
	mul.lo.s64 	%rd180, %rd14, 768;
	cvt.u32.u64 	%r270, %rd171;
	cvt.u32.u64 	%r271, %rd180;
	add.s32 	%r272, %r270, %r271;
	max.s32 	%r273, %r272, 0;
	setp.lt.s32 	%p69, %r273, %r5;
	selp.b32 	%r274, %r273, %r6, %p69;
	mul.wide.s32 	%rd181, %r274, 4;
	add.s64 	%rd182, %rd163, %rd181;
	ld.global.f32 	%f463, [%rd182];
	add.s32 	%r275, %r263, %r251;
	max.s32 	%r276, %r275, 0;
	setp.lt.s32 	%p70, %r276, %r5;
	selp.b32 	%r277, %r276, %r6, %p70;
	mul.wide.s32 	%rd183, %r277, 4;
	add.s64 	%rd184, %rd163, %rd183;
	ld.global.f32 	%f464, [%rd184];
	add.s32 	%r278, %r275, %r10;
	max.s32 	%r279, %r278, 0;
	setp.lt.s32 	%p71, %r279, %r5;
	selp.b32 	%r280, %r279, %r6, %p71;
	mul.wide.s32 	%rd185, %r280, 4;
	add.s64 	%rd186, %rd163, %rd185;
	ld.global.f32 	%f465, [%rd186];
	add.s32 	%r281, %r275, %r259;
	max.s32 	%r282, %r281, 0;
	setp.lt.s32 	%p72, %r282, %r5;
	selp.b32 	%r283, %r282, %r6, %p72;
	mul.wide.s32 	%rd187, %r283, 4;
	add.s64 	%rd188, %rd163, %rd187;
	ld.global.f32 	%f466, [%rd188];
	add.s32 	%r284, %r281, %r10;
	max.s32 	%r285, %r284, 0;
	setp.lt.s32 	%p73, %r285, %r5;
	selp.b32 	%r286, %r285, %r6, %p73;
	mul.wide.s32 	%rd189, %r286, 4;
	add.s64 	%rd190, %rd163, %rd189;
	ld.global.f32 	%f467, [%rd190];
	shl.b32 	%r287, %r3, 9;
	add.s32 	%r288, %r275, %r287;
	max.s32 	%r289, %r288, 0;
	setp.lt.s32 	%p74, %r289, %r5;
	selp.b32 	%r290, %r289, %r6, %p74;
	mul.wide.s32 	%rd191, %r290, 4;
	add.s64 	%rd192, %rd163, %rd191;
	ld.global.f32 	%f468, [%rd192];
	mad.lo.s32 	%r291, %r3, 895, %r267;
	add.s32 	%r292, %r291, %r3;
	max.s32 	%r293, %r292, 0;
	setp.lt.s32 	%p75, %r293, %r5;
	selp.b32 	%r294, %r293, %r6, %p75;
	mul.wide.s32 	%rd193, %r294, 4;
	add.s64 	%rd194, %rd163, %rd193;
	ld.global.f32 	%f469, [%rd194];
	add.s32 	%r295, %r288, %r259;
	max.s32 	%r296, %r295, 0;
	setp.lt.s32 	%p76, %r296, %r5;
	selp.b32 	%r297, %r296, %r6, %p76;
	mul.wide.s32 	%rd195, %r297, 4;
	add.s64 	%rd196, %rd163, %rd195;
	ld.global.f32 	%f470, [%rd196];
	cvt.u32.u64 	%r298, %rd8;
	add.s32 	%r299, %r272, %r298;
	max.s32 	%r300, %r299, 0;
	setp.lt.s32 	%p77, %r300, %r5;
	selp.b32 	%r301, %r300, %r6, %p77;
	mul.wide.s32 	%rd197, %r301, 4;
	add.s64 	%rd198, %rd163, %rd197;
	ld.global.f32 	%f471, [%rd198];
	shl.b32 	%r302, %r3, 10;
	add.s32 	%r303, %r275, %r302;
	max.s32 	%r304, %r303, 0;
	setp.lt.s32 	%p78, %r304, %r5;
	selp.b32 	%r305, %r304, %r6, %p78;
	mul.wide.s32 	%rd199, %r305, 4;
	add.s64 	%rd200, %rd163, %rd199;
	ld.global.f32 	%f472, [%rd200];
	mul.wide.s32 	%rd201, %r16, 4;
	add.s64 	%rd202, %rd163, %rd201;
	ld.global.f32 	%f473, [%rd202];
	add.f32 	%f474, %f456, %f457;
	add.f32 	%f475, %f474, %f459;
	add.f32 	%f476, %f458, %f475;
	add.f32 	%f477, %f476, %f1016;
	add.f32 	%f478, %f460, %f477;
	add.f32 	%f479, %f461, %f478;
	add.f32 	%f480, %f462, %f479;
	add.f32 	%f481, %f463, %f480;
	add.f32 	%f482, %f464, %f481;
	add.f32 	%f483, %f465, %f482;
	add.f32 	%f484, %f466, %f483;
	add.f32 	%f485, %f467, %f484;
	add.f32 	%f486, %f468, %f485;
	add.f32 	%f487, %f469, %f486;
	add.f32 	%f488, %f470, %f487;
	add.f32 	%f489, %f471, %f488;
	add.f32 	%f490, %f472, %f489;
	add.f32 	%f491, %f473, %f490;
	mul.f32 	%f492, %f456, 0fC1F00000;
	mul.f32 	%f493, %f457, 0f41300000;
	sub.f32 	%f494, %f492, %f493;
	mul.f32 	%f495, %f459, 0f41300000;
	sub.f32 	%f496, %f494, %f495;
	mul.f32 	%f497, %f458, 0f41300000;
	sub.f32 	%f498, %f496, %f497;
	mul.f32 	%f499, %f1016, 0f41300000;
	sub.f32 	%f500, %f498, %f499;
	fma.rn.f32 	%f501, %f460, 0f41000000, %f500;
	fma.rn.f32 	%f502, %f461, 0f41000000, %f501;
	fma.rn.f32 	%f503, %f462, 0f41000000, %f502;
	fma.rn.f32 	%f504, %f463, 0f41000000, %f503;
	mul.f32 	%f505, %f464, 0f41300000;
	sub.f32 	%f506, %f504, %f505;
	fma.rn.f32 	%f507, %f465, 0f41000000, %f506;
	fma.rn.f32 	%f508, %f466, 0f41000000, %f507;
	fma.rn.f32 	%f509, %f467, 0f41000000, %f508;
	fma.rn.f32 	%f510, %f468, 0f41000000, %f509;
	mul.f32 	%f511, %f469, 0f41300000;
	sub.f32 	%f512, %f510, %f511;
	fma.rn.f32 	%f513, %f470, 0f41000000, %f512;
	fma.rn.f32 	%f514, %f471, 0f41000000, %f513;
	fma.rn.f32 	%f515, %f472, 0f41000000, %f514;
	fma.rn.f32 	%f516, %f473, 0f41000000, %f515;
	mul.f32 	%f517, %f457, 0fC0800000;
	fma.rn.f32 	%f518, %f456, 0f41400000, %f517;
	fma.rn.f32 	%f519, %f459, 0fC0800000, %f518;
	fma.rn.f32 	%f520, %f458, 0fC0800000, %f519;
	mul.f32 	%f521, %f1016, 0f40800000;
	sub.f32 	%f522, %f520, %f521;
	add.f32 	%f523, %f460, %f522;
	add.f32 	%f524, %f461, %f523;
	add.f32 	%f525, %f462, %f524;
	add.f32 	%f526, %f463, %f525;
	fma.rn.f32 	%f527, %f464, 0fC0800000, %f526;
	add.f32 	%f528, %f465, %f527;
	add.f32 	%f529, %f466, %f528;
	add.f32 	%f530, %f467, %f529;
	add.f32 	%f531, %f468, %f530;
	mul.f32 	%f532, %f469, 0f40800000;
	sub.f32 	%f533, %f531, %f532;
	add.f32 	%f534, %f470, %f533;
	add.f32 	%f535, %f471, %f534;
	add.f32 	%f536, %f472, %f535;
	add.f32 	%f537, %f473, %f536;
	mul.f32 	%f538, %f458, 0f40800000;
	fma.rn.f32 	%f539, %f457, 0fC0800000, %f538;
	add.f32 	%f540, %f539, %f460;
	sub.f32 	%f541, %f540, %f461;
	sub.f32 	%f542, %f541, %f462;
	add.f32 	%f543, %f542, %f463;
	add.f32 	%f544, %f543, %f465;
	sub.f32 	%f545, %f544, %f467;
	add.f32 	%f546, %f545, %f470;
	sub.f32 	%f547, %f546, %f472;
	fma.rn.f32 	%f548, %f459, 0fC0800000, %f521;
	add.f32 	%f549, %f460, %f548;
	add.f32 	%f550, %f461, %f549;
	sub.f32 	%f551, %f550, %f462;
	sub.f32 	%f552, %f551, %f463;
	add.f32 	%f553, %f466, %f552;
	sub.f32 	%f554, %f553, %f468;
	add.f32 	%f555, %f554, %f471;
	sub.f32 	%f556, %f555, %f473;
	fma.rn.f32 	%f557, %f464, 0fC0800000, %f465;
	add.f32 	%f558, %f557, %f466;
	add.f32 	%f559, %f558, %f467;
	add.f32 	%f560, %f559, %f468;
	add.f32 	%f561, %f560, %f532;
	sub.f32 	%f562, %f561, %f470;
	sub.f32 	%f563, %f562, %f471;
	sub.f32 	%f564, %f563, %f472;
	sub.f32 	%f565, %f564, %f473;
	add.f32 	%f566, %f457, %f457;
	sub.f32 	%f567, %f566, %f459;
	fma.rn.f32 	%f568, %f458, 0f40000000, %f567;
	sub.f32 	%f569, %f568, %f1016;
	add.f32 	%f570, %f460, %f569;
	add.f32 	%f571, %f461, %f570;
	add.f32 	%f572, %f462, %f571;
	add.f32 	%f573, %f463, %f572;
	sub.f32 	%f574, %f573, %f464;
	add.f32 	%f575, %f465, %f574;
	add.f32 	%f576, %f466, %f466;
	sub.f32 	%f577, %f575, %f576;
	add.f32 	%f578, %f467, %f577;
	add.f32 	%f579, %f468, %f468;
	sub.f32 	%f580, %f578, %f579;
	sub.f32 	%f581, %f580, %f469;
	add.f32 	%f582, %f470, %f581;
	add.f32 	%f583, %f471, %f471;
	sub.f32 	%f584, %f582, %f583;
	add.f32 	%f585, %f472, %f584;
	add.f32 	%f586, %f473, %f473;
	sub.f32 	%f587, %f585, %f586;
	add.f32 	%f588, %f459, %f459;
	fma.rn.f32 	%f589, %f457, 0fC0800000, %f588;
	fma.rn.f32 	%f590, %f458, 0fC0800000, %f589;
	add.f32 	%f591, %f1016, %f1016;
	add.f32 	%f592, %f590, %f591;
	add.f32 	%f593, %f460, %f592;
	add.f32 	%f594, %f461, %f593;
	add.f32 	%f595, %f462, %f594;
	add.f32 	%f596, %f463, %f595;
	fma.rn.f32 	%f597, %f464, 0f40000000, %f596;
	add.f32 	%f598, %f465, %f597;
	fma.rn.f32 	%f599, %f466, 0fC0000000, %f598;
	add.f32 	%f600, %f467, %f599;
	fma.rn.f32 	%f601, %f468, 0fC0000000, %f600;
	fma.rn.f32 	%f602, %f469, 0f40000000, %f601;
	add.f32 	%f603, %f470, %f602;
	fma.rn.f32 	%f604, %f471, 0fC0000000, %f603;
	add.f32 	%f605, %f472, %f604;
	fma.rn.f32 	%f606, %f473, 0fC0000000, %f605;
	add.f32 	%f607, %f459, %f1016;
	add.f32 	%f608, %f460, %f607;
	add.f32 	%f609, %f461, %f608;
	add.f32 	%f610, %f462, %f609;
	add.f32 	%f611, %f463, %f610;
	sub.f32 	%f612, %f611, %f464;
	sub.f32 	%f613, %f612, %f465;
	sub.f32 	%f614, %f613, %f467;
	sub.f32 	%f615, %f614, %f469;
	sub.f32 	%f616, %f615, %f470;
	sub.f32 	%f617, %f616, %f472;
	mul.f32 	%f618, %f459, 0fC0000000;
	sub.f32 	%f619, %f618, %f591;
	add.f32 	%f620, %f460, %f619;
	add.f32 	%f621, %f461, %f620;
	add.f32 	%f622, %f462, %f621;
	add.f32 	%f623, %f463, %f622;
	fma.rn.f32 	%f624, %f464, 0f40000000, %f623;
	sub.f32 	%f625, %f624, %f465;
	sub.f32 	%f626, %f625, %f467;
	fma.rn.f32 	%f627, %f469, 0f40000000, %f626;
	sub.f32 	%f628, %f627, %f470;
	sub.f32 	%f629, %f628, %f472;
	sub.f32 	%f630, %f460, %f461;
	add.f32 	%f631, %f630, %f462;
	sub.f32 	%f632, %f631, %f463;
	sub.f32 	%f633, %f466, %f468;
	sub.f32 	%f634, %f633, %f471;
	add.f32 	%f635, %f634, %f473;
	sub.f32 	%f636, %f465, %f467;
	sub.f32 	%f637, %f636, %f470;
	add.f32 	%f638, %f637, %f472;
	sub.f32 	%f639, %f630, %f462;
	add.f32 	%f640, %f639, %f463;
	sub.f32 	%f641, %f640, %f465;
	add.f32 	%f642, %f641, %f467;
	sub.f32 	%f643, %f642, %f470;
	add.f32 	%f644, %f643, %f472;
	neg.f32 	%f645, %f461;
	sub.f32 	%f646, %f645, %f460;
	add.f32 	%f647, %f646, %f462;
	add.f32 	%f648, %f647, %f463;
	add.f32 	%f649, %f648, %f466;
	sub.f32 	%f650, %f649, %f468;
	add.f32 	%f651, %f650, %f471;
	sub.f32 	%f652, %f651, %f473;
	sub.f32 	%f653, %f465, %f466;
	add.f32 	%f654, %f653, %f467;
	sub.f32 	%f655, %f654, %f468;
	sub.f32 	%f656, %f655, %f470;
	add.f32 	%f657, %f656, %f471;
	sub.f32 	%f658, %f657, %f472;
	add.f32 	%f659, %f658, %f473;
	mul.f32 	%f660, %f491, 0f3D579436;
	fma.rn.f32 	%f661, %f516, 0fBC4D5033, %f660;
	fma.rn.f32 	%f1012, %f537, 0f3D430C31, %f661;
	add.f32 	%f662, %f660, 0f00000000;
	fma.rn.f32 	%f663, %f516, 0fBB969026, %f662;
	fma.rn.f32 	%f664, %f537, 0fBC820821, %f663;
	mul.f32 	%f665, %f547, 0f3DCCCCCD;
	sub.f32 	%f666, %f664, %f665;
	sub.f32 	%f667, %f587, %f606;
	fma.rn.f32 	%f1013, %f667, 0f3D638E39, %f666;
	add.f32 	%f668, %f660, 0f3C03126F;
	fma.rn.f32 	%f669, %f516, 0fBB969026, %f668;
	fma.rn.f32 	%f670, %f537, 0fBC820821, %f669;
	mul.f32 	%f671, %f556, 0f3DCCCCCD;
	sub.f32 	%f672, %f670, %f671;
	fma.rn.f32 	%f673, %f667, 0fBCE38E39, %f672;
	sub.f32 	%f674, %f617, %f629;
	fma.rn.f32 	%f1014, %f674, 0f3DAAAAAB, %f673;
	fma.rn.f32 	%f675, %f516, 0fBB969026, %f660;
	fma.rn.f32 	%f676, %f537, 0fBC820821, %f675;
	add.f32 	%f677, %f665, %f676;
	fma.rn.f32 	%f1015, %f667, 0f3D638E39, %f677;
	add.f32 	%f678, %f660, 0fBC03126F;
	fma.rn.f32 	%f679, %f516, 0fBB969026, %f678;
	fma.rn.f32 	%f680, %f537, 0fBC820821, %f679;
	add.f32 	%f681, %f671, %f680;
	fma.rn.f32 	%f682, %f667, 0fBCE38E39, %f681;
	fma.rn.f32 	%f1016, %f674, 0f3DAAAAAB, %f682;
	add.f32 	%f683, %f662, 0f3C03126F;
	mul.f32 	%f684, %f516, 0f3B5B0037;
	add.f32 	%f685, %f684, %f683;
	mul.f32 	%f686, %f537, 0f3B820821;
	add.f32 	%f687, %f686, %f685;
	add.f32 	%f688, %f547, %f556;
	mul.f32 	%f689, %f688, 0f3CCCCCCD;
	add.f32 	%f690, %f689, %f687;
	mul.f32 	%f691, %f606, 0f3C638E39;
	add.f32 	%f692, %f691, %f690;
	mul.f32 	%f693, %f629, 0f3D2AAAAB;
	add.f32 	%f694, %f693, %f692;
	sub.f32 	%f695, %f644, %f652;
	fma.rn.f32 	%f696, %f695, 0f3E000000, %f694;
	mul.f32 	%f697, %f587, 0f3CE38E39;
	mul.f32 	%f698, %f617, 0f3DAAAAAB;
	add.f32 	%f699, %f698, %f697;
	mul.f32 	%f700, %f632, 0f3E800000;
	add.f32 	%f701, %f700, %f699;
	add.f32 	%f1017, %f701, %f696;
	add.f32 	%f702, %f684, %f668;
	add.f32 	%f703, %f686, %f702;
	sub.f32 	%f704, %f547, %f556;
	mul.f32 	%f705, %f704, 0f3CCCCCCD;
	sub.f32 	%f706, %f703, %f705;
	add.f32 	%f707, %f691, %f706;
	add.f32 	%f708, %f693, %f707;
	neg.f32 	%f709, %f644;
	sub.f32 	%f710, %f709, %f652;
	fma.rn.f32 	%f711, %f710, 0f3E000000, %f708;
	sub.f32 	%f712, %f699, %f700;
	add.f32 	%f1018, %f712, %f711;
	add.f32 	%f713, %f684, %f678;
	add.f32 	%f714, %f686, %f713;
	sub.f32 	%f715, %f714, %f689;
	add.f32 	%f716, %f691, %f715;
	add.f32 	%f717, %f693, %f716;
	sub.f32 	%f718, %f652, %f644;
	fma.rn.f32 	%f719, %f718, 0f3E000000, %f717;
	add.f32 	%f1019, %f701, %f719;
	add.f32 	%f720, %f662, 0fBC03126F;
	add.f32 	%f721, %f684, %f720;
	add.f32 	%f722, %f686, %f721;
	add.f32 	%f723, %f705, %f722;
	add.f32 	%f724, %f691, %f723;
	add.f32 	%f725, %f693, %f724;
	add.f32 	%f726, %f644, %f652;
	fma.rn.f32 	%f727, %f726, 0f3E000000, %f725;
	add.f32 	%f1020, %f712, %f727;
	mul.f32 	%f728, %f565, 0f3DCCCCCD;
	sub.f32 	%f729, %f664, %f728;
	fma.rn.f32 	%f730, %f667, 0fBCE38E39, %f729;
	fma.rn.f32 	%f1021, %f674, 0fBDAAAAAB, %f730;
	add.f32 	%f731, %f662, 0f00000000;
	add.f32 	%f732, %f684, %f731;
	add.f32 	%f733, %f686, %f732;
	add.f32 	%f734, %f547, %f565;
	mul.f32 	%f735, %f734, 0f3CCCCCCD;
	add.f32 	%f736, %f735, %f733;
	add.f32 	%f737, %f691, %f736;
	sub.f32 	%f738, %f737, %f693;
	sub.f32 	%f739, %f659, %f644;
	fma.rn.f32 	%f740, %f739, 0f3E000000, %f738;
	sub.f32 	%f741, %f697, %f698;
	mul.f32 	%f742, %f638, 0f3E800000;
	add.f32 	%f743, %f742, %f741;
	add.f32 	%f1022, %f743, %f740;
	add.f32 	%f744, %f668, 0f00000000;
	add.f32 	%f745, %f684, %f744;
	add.f32 	%f746, %f686, %f745;
	add.f32 	%f747, %f556, %f565;
	mul.f32 	%f748, %f747, 0f3CCCCCCD;
	add.f32 	%f749, %f748, %f746;
	sub.f32 	%f750, %f652, %f659;
	fma.rn.f32 	%f751, %f750, 0f3E000000, %f749;
	mul.f32 	%f752, %f606, 0f3CE38E39;
	sub.f32 	%f753, %f751, %f752;
	mul.f32 	%f754, %f587, 0fBD638E39;
	mul.f32 	%f755, %f635, 0f3E800000;
	add.f32 	%f756, %f755, %f754;
	add.f32 	%f1023, %f756, %f753;
	add.f32 	%f757, %f684, %f662;
	add.f32 	%f758, %f686, %f757;
	sub.f32 	%f759, %f547, %f565;
	mul.f32 	%f760, %f759, 0f3CCCCCCD;
	sub.f32 	%f761, %f758, %f760;
	add.f32 	%f762, %f691, %f761;
	sub.f32 	%f763, %f762, %f693;
	add.f32 	%f764, %f644, %f659;
	fma.rn.f32 	%f765, %f764, 0f3E000000, %f763;
	sub.f32 	%f766, %f741, %f742;
	add.f32 	%f1024, %f766, %f765;
	add.f32 	%f767, %f678, 0f00000000;
	add.f32 	%f768, %f684, %f767;
	add.f32 	%f769, %f686, %f768;
	sub.f32 	%f770, %f556, %f565;
	mul.f32 	%f771, %f770, 0f3CCCCCCD;
	sub.f32 	%f772, %f769, %f771;
	neg.f32 	%f773, %f652;
	sub.f32 	%f774, %f773, %f659;
	fma.rn.f32 	%f775, %f774, 0f3E000000, %f772;
	sub.f32 	%f776, %f775, %f752;
	sub.f32 	%f777, %f754, %f755;
	add.f32 	%f1025, %f777, %f776;
	add.f32 	%f778, %f728, %f676;
	fma.rn.f32 	%f779, %f667, 0fBCE38E39, %f778;
	fma.rn.f32 	%f1026, %f674, 0fBDAAAAAB, %f779;
	add.f32 	%f780, %f760, %f758;
	add.f32 	%f781, %f691, %f780;
	sub.f32 	%f782, %f781, %f693;
	sub.f32 	%f783, %f709, %f659;
	fma.rn.f32 	%f784, %f783, 0f3E000000, %f782;
	add.f32 	%f1027, %f766, %f784;
	add.f32 	%f785, %f771, %f703;
	add.f32 	%f786, %f652, %f659;
	fma.rn.f32 	%f787, %f786, 0f3E000000, %f785;
	sub.f32 	%f788, %f787, %f752;
	add.f32 	%f1028, %f777, %f788;
	add.f32 	%f789, %f684, %f660;
	add.f32 	%f790, %f686, %f789;
	sub.f32 	%f791, %f790, %f735;
	add.f32 	%f792, %f691, %f791;
	sub.f32 	%f793, %f792, %f693;
	sub.f32 	%f794, %f644, %f659;
	fma.rn.f32 	%f795, %f794, 0f3E000000, %f793;
	add.f32 	%f1029, %f743, %f795;
	sub.f32 	%f796, %f714, %f748;
	sub.f32 	%f797, %f659, %f652;
	fma.rn.f32 	%f798, %f797, 0f3E000000, %f796;
	sub.f32 	%f799, %f798, %f752;
	add.f32 	%f1030, %f756, %f799;
$L__BB2_10:
	ld.param.f32 	%f1011, [_Z10update_topPfS_S_S_fmii_param_4];
	ld.param.u64 	%rd251, [_Z10update_topPfS_S_S_fmii_param_1];
	add.f32 	%f800, %f1012, %f1013;
	add.f32 	%f801, %f800, %f1014;
	add.f32 	%f802, %f801, %f1015;
	add.f32 	%f803, %f802, %f1016;
	add.f32 	%f804, %f803, %f1017;
	add.f32 	%f805, %f804, %f1018;
	add.f32 	%f806, %f805, %f1019;
	add.f32 	%f807, %f806, %f1020;
	add.f32 	%f808, %f807, %f1021;
	add.f32 	%f809, %f1022, %f1023;
	add.f32 	%f810, %f809, %f1024;
	add.f32 	%f811, %f810, %f1025;
	add.f32 	%f812, %f811, %f1026;
	add.f32 	%f813, %f812, %f1027;
	add.f32 	%f814, %f813, %f1028;
	add.f32 	%f815, %f814, %f1029;
	add.f32 	%f816, %f815, %f1030;
	add.f32 	%f817, %f808, %f816;
	sub.f32 	%f818, %f1013, %f1015;
	add.f32 	%f819, %f818, %f1017;
	sub.f32 	%f820, %f819, %f1018;
	sub.f32 	%f821, %f820, %f1019;
	add.f32 	%f822, %f821, %f1020;
	add.f32 	%f823, %f822, %f1022;
	sub.f32 	%f824, %f823, %f1024;
	add.f32 	%f825, %f824, %f1027;
	sub.f32 	%f826, %f825, %f1029;
	sub.f32 	%f827, %f1014, %f1016;
	add.f32 	%f828, %f827, %f1017;
	add.f32 	%f829, %f828, %f1018;
	sub.f32 	%f830, %f829, %f1019;
	sub.f32 	%f831, %f830, %f1020;
	add.f32 	%f832, %f831, %f1023;
	sub.f32 	%f833, %f832, %f1025;
	add.f32 	%f834, %f833, %f1028;
	sub.f32 	%f835, %f834, %f1030;
	add.f32 	%f836, %f1021, %f1022;
	add.f32 	%f837, %f836, %f1023;
	add.f32 	%f838, %f837, %f1024;
	add.f32 	%f839, %f838, %f1025;
	sub.f32 	%f840, %f839, %f1026;
	sub.f32 	%f841, %f840, %f1027;
	sub.f32 	%f842, %f841, %f1028;
	sub.f32 	%f843, %f842, %f1029;
	sub.f32 	%f844, %f843, %f1030;
	mul.f32 	%f845, %f835, %f835;
	fma.rn.f32 	%f846, %f826, %f826, %f845;
	fma.rn.f32 	%f847, %f844, %f844, %f846;
	mul.f32 	%f848, %f847, 0f3FC00000;
	sub.f32 	%f849, %f817, %f848;
	fma.rn.f32 	%f850, %f849, 0fBEAAAAAB, %f1012;
	mul.f32 	%f851, %f1011, %f850;
	sub.f32 	%f852, %f1012, %f851;
	mul.f32 	%f853, %f826, 0f40400000;
	add.f32 	%f854, %f853, %f817;
	mul.f32 	%f855, %f826, 0f40900000;
	fma.rn.f32 	%f856, %f826, %f855, %f854;
	sub.f32 	%f857, %f856, %f848;
	mul.f32 	%f858, %f857, 0f3D638E39;
	sub.f32 	%f859, %f1013, %f858;
	mul.f32 	%f860, %f1011, %f859;
	sub.f32 	%f861, %f1013, %f860;
	mul.f32 	%f862, %f835, 0f40400000;
	add.f32 	%f863, %f817, %f862;
	mul.f32 	%f864, %f835, 0f40900000;
	fma.rn.f32 	%f865, %f835, %f864, %f863;
	sub.f32 	%f866, %f865, %f848;
	mul.f32 	%f867, %f866, 0f3D638E39;
	sub.f32 	%f868, %f1014, %f867;
	mul.f32 	%f869, %f1011, %f868;
	sub.f32 	%f870, %f1014, %f869;
	sub.f32 	%f871, %f817, %f853;
	fma.rn.f32 	%f872, %f826, %f855, %f871;
	sub.f32 	%f873, %f872, %f848;
	mul.f32 	%f874, %f873, 0f3D638E39;
	sub.f32 	%f875, %f1015, %f874;
	mul.f32 	%f876, %f1011, %f875;
	sub.f32 	%f877, %f1015, %f876;
	sub.f32 	%f878, %f817, %f862;
	fma.rn.f32 	%f879, %f835, %f864, %f878;
	sub.f32 	%f880, %f879, %f848;
	mul.f32 	%f881, %f880, 0f3D638E39;
	sub.f32 	%f882, %f1016, %f881;
	mul.f32 	%f883, %f1011, %f882;
	sub.f32 	%f884, %f1016, %f883;
	add.f32 	%f885, %f826, %f835;
	fma.rn.f32 	%f886, %f885, 0f40400000, %f817;
	mul.f32 	%f887, %f885, 0f40900000;
	fma.rn.f32 	%f888, %f885, %f887, %f886;
	sub.f32 	%f889, %f888, %f848;
	mul.f32 	%f890, %f889, 0f3CE38E39;
	sub.f32 	%f891, %f1017, %f890;
	mul.f32 	%f892, %f1011, %f891;
	sub.f32 	%f893, %f1017, %f892;
	sub.f32 	%f894, %f835, %f826;
	fma.rn.f32 	%f895, %f894, 0f40400000, %f817;
	mul.f32 	%f896, %f894, 0f40900000;
	fma.rn.f32 	%f897, %f894, %f896, %f895;
	sub.f32 	%f898, %f897, %f848;
	mul.f32 	%f899, %f898, 0f3CE38E39;
	sub.f32 	%f900, %f1018, %f899;
	mul.f32 	%f901, %f1011, %f900;
	sub.f32 	%f902, %f1018, %f901;
	neg.f32 	%f903, %f826;
	sub.f32 	%f904, %f903, %f835;
	fma.rn.f32 	%f905, %f904, 0f40400000, %f817;
	mul.f32 	%f906, %f904, 0f40900000;
	fma.rn.f32 	%f907, %f904, %f906, %f905;
	sub.f32 	%f908, %f907, %f848;
	mul.f32 	%f909, %f908, 0f3CE38E39;
	sub.f32 	%f910, %f1019, %f909;
	mul.f32 	%f911, %f1011, %f910;
	sub.f32 	%f912, %f1019, %f911;
	sub.f32 	%f913, %f826, %f835;
	fma.rn.f32 	%f914, %f913, 0f40400000, %f817;
	mul.f32 	%f915, %f913, 0f40900000;
	fma.rn.f32 	%f916, %f913, %f915, %f914;
	sub.f32 	%f917, %f916, %f848;
	mul.f32 	%f918, %f917, 0f3CE38E39;
	sub.f32 	%f919, %f1020, %f918;
	mul.f32 	%f920, %f1011, %f919;
	sub.f32 	%f921, %f1020, %f920;
	mul.f32 	%f922, %f844, 0f40400000;
	add.f32 	%f923, %f817, %f922;
	mul.f32 	%f924, %f844, 0f40900000;
	fma.rn.f32 	%f925, %f844, %f924, %f923;
	sub.f32 	%f926, %f925, %f848;
	mul.f32 	%f927, %f926, 0f3D638E39;
	sub.f32 	%f928, %f1021, %f927;
	mul.f32 	%f929, %f1011, %f928;
	sub.f32 	%f930, %f1021, %f929;
	add.f32 	%f931, %f826, %f844;
	fma.rn.f32 	%f932, %f931, 0f40400000, %f817;
	mul.f32 	%f933, %f931, 0f40900000;
	fma.rn.f32 	%f934, %f931, %f933, %f932;
	sub.f32 	%f935, %f934, %f848;
	mul.f32 	%f936, %f935, 0f3CE38E39;
	sub.f32 	%f937, %f1022, %f936;
	mul.f32 	%f938, %f1011, %f937;
	sub.f32 	%f939, %f1022, %f938;
	add.f32 	%f940, %f835, %f844;
	fma.rn.f32 	%f941, %f940, 0f40400000, %f817;
	mul.f32 	%f942, %f940, 0f40900000;
	fma.rn.f32 	%f943, %f940, %f942, %f941;
	sub.f32 	%f944, %f943, %f848;
	mul.f32 	%f945, %f944, 0f3CE38E39;
	sub.f32 	%f946, %f1023, %f945;
	mul.f32 	%f947, %f1011, %f946;
	sub.f32 	%f948, %f1023, %f947;
	sub.f32 	%f949, %f844, %f826;
	fma.rn.f32 	%f950, %f949, 0f40400000, %f817;
	mul.f32 	%f951, %f949, 0f40900000;
	fma.rn.f32 	%f952, %f949, %f951, %f950;
	sub.f32 	%f953, %f952, %f848;
	mul.f32 	%f954, %f953, 0f3CE38E39;
	sub.f32 	%f955, %f1024, %f954;
	mul.f32 	%f956, %f1011, %f955;
	sub.f32 	%f957, %f1024, %f956;
	sub.f32 	%f958, %f844, %f835;
	fma.rn.f32 	%f959, %f958, 0f40400000, %f817;
	mul.f32 	%f960, %f958, 0f40900000;
	fma.rn.f32 	%f961, %f958, %f960, %f959;
	sub.f32 	%f962, %f961, %f848;
	mul.f32 	%f963, %f962, 0f3CE38E39;
	sub.f32 	%f964, %f1025, %f963;
	mul.f32 	%f965, %f1011, %f964;
	sub.f32 	%f966, %f1025, %f965;
	sub.f32 	%f967, %f817, %f922;
	fma.rn.f32 	%f968, %f844, %f924, %f967;
	sub.f32 	%f969, %f968, %f848;
	mul.f32 	%f970, %f969, 0f3D638E39;
	sub.f32 	%f971, %f1026, %f970;
	mul.f32 	%f972, %f1011, %f971;
	sub.f32 	%f973, %f1026, %f972;
	sub.f32 	%f974, %f826, %f844;
	fma.rn.f32 	%f975, %f974, 0f40400000, %f817;
	mul.f32 	%f976, %f974, 0f40900000;
	fma.rn.f32 	%f977, %f974, %f976, %f975;
	sub.f32 	%f978, %f977, %f848;
	mul.f32 	%f979, %f978, 0f3CE38E39;
	sub.f32 	%f980, %f1027, %f979;
	mul.f32 	%f981, %f1011, %f980;
	sub.f32 	%f982, %f1027, %f981;
	sub.f32 	%f983, %f835, %f844;
	fma.rn.f32 	%f984, %f983, 0f40400000, %f817;
	mul.f32 	%f985, %f983, 0f40900000;
	fma.rn.f32 	%f986, %f983, %f985, %f984;
	sub.f32 	%f987, %f986, %f848;
	mul.f32 	%f988, %f987, 0f3CE38E39;
	sub.f32 	%f989, %f1028, %f988;
	mul.f32 	%f990, %f1011, %f989;
	sub.f32 	%f991, %f1028, %f990;
	sub.f32 	%f992, %f903, %f844;
	fma.rn.f32 	%f993, %f992, 0f40400000, %f817;
	mul.f32 	%f994, %f992, 0f40900000;
	fma.rn.f32 	%f995, %f992, %f994, %f993;
	sub.f32 	%f996, %f995, %f848;
	mul.f32 	%f997, %f996, 0f3CE38E39;
	sub.f32 	%f998, %f1029, %f997;
	mul.f32 	%f999, %f1011, %f998;
	sub.f32 	%f1000, %f1029, %f999;
	neg.f32 	%f1001, %f835;
	sub.f32 	%f1002, %f1001, %f844;
	fma.rn.f32 	%f1003, %f1002, 0f40400000, %f817;
	mul.f32 	%f1004, %f1002, 0f40900000;
	fma.rn.f32 	%f1005, %f1002, %f1004, %f1003;
	sub.f32 	%f1006, %f1005, %f848;
	mul.f32 	%f1007, %f1006, 0f3CE38E39;
	sub.f32 	%f1008, %f1030, %f1007;
	mul.f32 	%f1009, %f1011, %f1008;
	sub.f32 	%f1010, %f1030, %f1009;
	mov.u32 	%r306, %ctaid.y;
	mov.u32 	%r307, %ntid.y;
	mov.u32 	%r308, %tid.y;
	mad.lo.s32 	%r309, %r306, %r307, %r308;
	mad.lo.s32 	%r310, %r309, %r3, %r1;
	max.s32 	%r311, %r310, 0;
	setp.lt.s32 	%p79, %r311, %r5;
	selp.b32 	%r312, %r311, %r6, %p79;
	cvta.to.global.u64 	%rd203, %rd251;
	mul.wide.s32 	%rd204, %r312, 4;
	add.s64 	%rd205, %rd203, %rd204;
	st.global.f32 	[%rd205], %f852;
	cvt.u64.u32 	%rd206, %r1;
	add.s64 	%rd207, %rd1, %rd206;
	add.s64 	%rd208, %rd207, %rd2;
	cvt.u32.u64 	%r313, %rd208;
	max.s32 	%r314, %r313, 0;
	setp.lt.s32 	%p80, %r314, %r5;
	selp.b32 	%r315, %r314, %r6, %p80;
	mul.wide.s32 	%rd209, %r315, 4;
	add.s64 	%rd210, %rd203, %rd209;
	st.global.f32 	[%rd210], %f861;
	add.s64 	%rd211, %rd208, %rd2;
	cvt.u32.u64 	%r316, %rd211;
	max.s32 	%r317, %r316, 0;
	setp.lt.s32 	%p81, %r317, %r5;
	selp.b32 	%r318, %r317, %r6, %p81;
	mul.wide.s32 	%rd212, %r318, 4;
	add.s64 	%rd213, %rd203, %rd212;
	st.global.f32 	[%rd213], %f870;
	add.s32 	%r319, %r7, %r1;
	max.s32 	%r320, %r319, 0;
	setp.lt.s32 	%p82, %r320, %r5;
	selp.b32 	%r321, %r320, %r6, %p82;
	mul.wide.s32 	%rd214, %r321, 4;
	add.s64 	%rd215, %rd203, %rd214;
	st.global.f32 	[%rd215], %f877;
	add.s64 	%rd216, %rd211, %rd4;
	cvt.u32.u64 	%r322, %rd4;
	add.s32 	%r323, %r316, %r322;
	max.s32 	%r324, %r323, 0;
	setp.lt.s32 	%p83, %r324, %r5;
	selp.b32 	%r325, %r324, %r6, %p83;
	mul.wide.s32 	%rd217, %r325, 4;
	add.s64 	%rd218, %rd203, %rd217;
	st.global.f32 	[%rd218], %f884;
	mad.lo.s32 	%r326, %r3, -1665, %r15;
	max.s32 	%r327, %r326, 0;
	setp.lt.s32 	%p84, %r327, %r5;
	selp.b32 	%r328, %r327, %r6, %p84;
	mul.wide.s32 	%rd219, %r328, 4;
	add.s64 	%rd220, %rd203, %rd219;
	st.global.f32 	[%rd220], %f893;
	add.s32 	%r329, %r326, %r10;
	max.s32 	%r330, %r329, 0;
	setp.lt.s32 	%p85, %r330, %r5;
	selp.b32 	%r331, %r330, %r6, %p85;
	mul.wide.s32 	%rd221, %r331, 4;
	add.s64 	%rd222, %rd203, %rd221;
	st.global.f32 	[%rd222], %f902;
	shl.b32 	%r332, %r3, 8;
	add.s32 	%r333, %r326, %r332;
	max.s32 	%r334, %r333, 0;
	setp.lt.s32 	%p86, %r334, %r5;
	selp.b32 	%r335, %r334, %r6, %p86;
	mul.wide.s32 	%rd223, %r335, 4;
	add.s64 	%rd224, %rd203, %rd223;
	st.global.f32 	[%rd224], %f912;
	cvt.u32.u64 	%r336, %rd216;
	cvt.u32.u64 	%r337, %rd6;
	add.s32 	%r338, %r336, %r337;
	max.s32 	%r339, %r338, 0;
	setp.lt.s32 	%p87, %r339, %r5;
	selp.b32 	%r340, %r339, %r6, %p87;
	mul.wide.s32 	%rd225, %r340, 4;
	add.s64 	%rd226, %rd203, %rd225;
	st.global.f32 	[%rd226], %f921;
	shl.b32 	%r341, %r3, 9;
	add.s32 	%r342, %r326, %r341;
	max.s32 	%r343, %r342, 0;
	setp.lt.s32 	%p88, %r343, %r5;
	selp.b32 	%r344, %r343, %r6, %p88;
	mul.wide.s32 	%rd227, %r344, 4;
	add.s64 	%rd228, %rd203, %rd227;
	st.global.f32 	[%rd228], %f930;
	add.s32 	%r345, %r342, %r10;
	max.s32 	%r346, %r345, 0;
	setp.lt.s32 	%p89, %r346, %r5;
	selp.b32 	%r347, %r346, %r6, %p89;
	mul.wide.s32 	%rd229, %r347, 4;
	add.s64 	%rd230, %rd203, %rd229;
	st.global.f32 	[%rd230], %f939;
	add.s32 	%r348, %r342, %r332;
	max.s32 	%r349, %r348, 0;
	setp.lt.s32 	%p90, %r349, %r5;
	selp.b32 	%r350, %r349, %r6, %p90;
	mul.wide.s32 	%rd231, %r350, 4;
	add.s64 	%rd232, %rd203, %rd231;
	st.global.f32 	[%rd232], %f948;
	add.s32 	%r351, %r348, %r10;
	max.s32 	%r352, %r351, 0;
	setp.lt.s32 	%p91, %r352, %r5;
	selp.b32 	%r353, %r352, %r6, %p91;
	mul.wide.s32 	%rd233, %r353, 4;
	add.s64 	%rd234, %rd203, %rd233;
	st.global.f32 	[%rd234], %f957;
	shl.b32 	%r354, %r3, 10;
	add.s32 	%r355, %r326, %r354;
	max.s32 	%r356, %r355, 0;
	setp.lt.s32 	%p92, %r356, %r5;
	selp.b32 	%r357, %r356, %r6, %p92;
	mul.wide.s32 	%rd235, %r357, 4;
	add.s64 	%rd236, %rd203, %rd235;
	st.global.f32 	[%rd236], %f966;
	mul.wide.s32 	%rd237, %r9, 4;
	add.s64 	%rd238, %rd203, %rd237;
	st.global.f32 	[%rd238], %f973;
	add.s32 	%r358, %r11, %r1;
	max.s32 	%r359, %r358, 0;
	setp.lt.s32 	%p93, %r359, %r5;
	selp.b32 	%r360, %r359, %r6, %p93;
	mul.wide.s32 	%rd239, %r360, 4;
	add.s64 	%rd240, %rd203, %rd239;
	st.global.f32 	[%rd240], %f982;
	cvt.u32.u64 	%r361, %rd8;
	add.s32 	%r362, %r338, %r361;
	max.s32 	%r363, %r362, 0;
	setp.lt.s32 	%p94, %r363, %r5;
	selp.b32 	%r364, %r363, %r6, %p94;
	mul.wide.s32 	%rd241, %r364, 4;
	add.s64 	%rd242, %rd203, %rd241;
	st.global.f32 	[%rd242], %f991;
	add.s32 	%r365, %r358, %r332;
	max.s32 	%r366, %r365, 0;
	setp.lt.s32 	%p95, %r366, %r5;
	selp.b32 	%r367, %r366, %r6, %p95;
	mul.wide.s32 	%rd243, %r367, 4;
	add.s64 	%rd244, %rd203, %rd243;
	st.global.f32 	[%rd244], %f1000;
	mad.lo.s32 	%r368, %r3, 640, %r355;
	max.s32 	%r369, %r368, 0;
	setp.lt.s32 	%p96, %r369, %r5;
	selp.b32 	%r370, %r369, %r6, %p96;
	mul.wide.s32 	%rd245, %r370, 4;
	add.s64 	%rd246, %rd203, %rd245;
	st.global.f32 	[%rd246], %f1010;
$L__BB2_11:
	ret;

}
	// .globl	_Z17initialize_singlePfmi
.visible .entry _Z17initialize_singlePfmi(
	.param .u64 .ptr .align 1 _Z17initialize_singlePfmi_param_0,
	.param .u64 _Z17initialize_singlePfmi_param_1,
	.param .u32 _Z17initialize_singlePfmi_param_2
)
{
	.reg .pred 	%p<8>;
	.reg .b32 	%r<30>;
	.reg .b64 	%rd<147>;

	ld.param.u64 	%rd19, [_Z17initialize_singlePfmi_param_0];
	ld.param.u64 	%rd18, [_Z17initialize_singlePfmi_param_1];
	cvta.to.global.u64 	%rd1, %rd19;
	mov.u32 	%r4, %tid.x;
	mov.u32 	%r5, %ctaid.x;
	mov.u32 	%r6, %ntid.x;
	mad.lo.s32 	%r7, %r5, %r6, %r4;
	mov.u32 	%r1, %tid.y;
	mov.u32 	%r2, %ctaid.y;
	mov.u32 	%r3, %ntid.y;
	mad.lo.s32 	%r8, %r2, %r3, %r1;
	mov.u32 	%r9, %tid.z;
	mov.u32 	%r10, %ctaid.z;
	mov.u32 	%r11, %ntid.z;
	mad.lo.s32 	%r12, %r10, %r11, %r9;
	cvt.u64.u32 	%rd20, %r7;
	cvt.u64.u32 	%rd21, %r8;
	mul.lo.s64 	%rd2, %rd18, %rd21;
	add.s64 	%rd22, %rd2, %rd20;
	shl.b32 	%r13, %r12, 7;
	cvt.u64.u32 	%rd3, %r13;
	mul.lo.s64 	%rd4, %rd18, %rd3;
	add.s64 	%rd23, %rd22, %rd4;
	shl.b64 	%rd24, %rd23, 32;
	shr.s64 	%rd25, %rd24, 30;
	add.s64 	%rd26, %rd1, %rd25;
	mov.b32 	%r14, 1051222886;
	st.global.u32 	[%rd26], %r14;
	cvt.s64.s32 	%rd27, %rd23;
	shl.b64 	%rd5, %rd18, 13;
	add.s64 	%rd28, %rd27, %rd5;
	shl.b64 	%rd29, %rd28, 2;
	add.s64 	%rd30, %rd1, %rd29;
	mov.b32 	%r15, 1031969539;
	st.global.u32 	[%rd30], %r15;
	shl.b64 	%rd7, %rd18, 15;
	add.s64 	%rd31, %rd30, %rd7;
	mov.b32 	%r16, 1032771490;
	st.global.u32 	[%rd31], %r16;
	shl.b64 	%rd6, %rd18, 14;
	shl.b64 	%rd8, %rd18, 16;
	add.s64 	%rd32, %rd30, %rd8;
	mov.b32 	%r17, 1027666370;
	st.global.u32 	[%rd32], %r17;
	add.s64 	%rd33, %rd32, %rd7;
	mov.b32 	%r18, 1026585917;
	st.global.u32 	[%rd33], %r18;
	shl.b64 	%rd9, %rd18, 17;
	add.s64 	%rd34, %rd30, %rd9;
	mov.b32 	%r19, 1025853685;
	st.global.u32 	[%rd34], %r19;
	add.s64 	%rd35, %rd34, %rd7;
	mov.b32 	%r20, 1022749527;
	st.global.u32 	[%rd35], %r20;
	add.s64 	%rd36, %rd34, %rd8;
	mov.b32 	%r21, 1016664989;
	st.global.u32 	[%rd36], %r21;
	add.s64 	%rd37, %rd36, %rd7;
	mov.b32 	%r22, 1020065173;
	st.global.u32 	[%rd37], %r22;
	shl.b64 	%rd38, %rd18, 18;
	add.s64 	%rd39, %rd30, %rd38;
	mov.b32 	%r23, 1029735559;
	st.global.u32 	[%rd39], %r23;
	add.s64 	%rd40, %rd39, %rd7;
	mov.b32 	%r24, 1023580931;
	st.global.u32 	[%rd40], %r24;
	add.s64 	%rd41, %rd39, %rd8;
	mov.b32 	%r25, 1024382882;
	st.global.u32 	[%rd41], %r25;
	add.s64 	%rd42, %rd41, %rd7;
	mov.b32 	%r26, 1019277762;
	st.global.u32 	[%rd42], %r26;
	add.s64 	%rd43, %rd39, %rd9;
	mov.b32 	%r27, 1018197309;
	st.global.u32 	[%rd43], %r27;
	add.s64 	%rd44, %rd43, %rd7;
	st.global.u32 	[%rd44], %r23;
	add.s64 	%rd45, %rd43, %rd8;
	st.global.u32 	[%rd45], %r24;
	add.s64 	%rd46, %rd45, %rd7;
	st.global.u32 	[%rd46], %r25;
	shl.b64 	%rd47, %rd18, 19;
	add.s64 	%rd48, %rd30, %rd47;
	st.global.u32 	[%rd48], %r26;
	add.s64 	%rd49, %rd48, %rd7;
	st.global.u32 	[%rd49], %r27;
	setp.ne.s32 	%p1, %r7, 127;
	setp.lt.u64 	%p2, %rd18, 129;
	or.pred  	%p3, %p1, %p2;
	@%p3 bra 	$L__BB3_6;
	add.s64 	%rd10, %rd4, %rd2;
	setp.eq.s64 	%p4, %rd18, 129;
	mov.b64 	%rd146, 128;
	@%p4 bra 	$L__BB3_4;
	and.b64  	%rd52, %rd18, -2;
	neg.s64 	%rd11, %rd52;
	cvt.u64.u32 	%rd53, %r3;
	cvt.u64.u32 	%rd54, %r2;
	mad.lo.s64 	%rd55, %rd53, %rd54, %rd3;
	cvt.u64.u32 	%rd56, %r1;
	add.s64 	%rd57, %rd55, %rd56;
	mul.lo.s64 	%rd58, %rd18, %rd57;
	shl.b64 	%rd59, %rd58, 32;
	add.s64 	%rd144, %rd59, 554050781184;
	mov.b64 	%rd146, 128;
$L__BB3_3:
	add.s64 	%rd60, %rd144, -4294967296;
	shr.s64 	%rd61, %rd60, 30;
	add.s64 	%rd62, %rd1, %rd61;
	mov.b32 	%r28, 0;
	st.global.u32 	[%rd62], %r28;
	shr.s64 	%rd63, %rd60, 32;
	add.s64 	%rd64, %rd63, %rd5;
	shl.b64 	%rd65, %rd64, 2;
	add.s64 	%rd66, %rd1, %rd65;
	st.global.u32 	[%rd66], %r28;
	shl.b64 	%rd67, %rd5, 2;
	add.s64 	%rd68, %rd66, %rd67;
	st.global.u32 	[%rd68], %r28;
	shl.b64 	%rd69, %rd6, 2;
	add.s64 	%rd70, %rd66, %rd69;
	st.global.u32 	[%rd70], %r28;
	add.s64 	%rd71, %rd70, %rd67;
	st.global.u32 	[%rd71], %r28;
	shl.b64 	%rd72, %rd7, 2;
	add.s64 	%rd73, %rd66, %rd72;
	st.global.u32 	[%rd73], %r28;
	add.s64 	%rd74, %rd73, %rd67;
	st.global.u32 	[%rd74], %r28;
	add.s64 	%rd75, %rd73, %rd69;
	st.global.u32 	[%rd75], %r28;
	add.s64 	%rd76, %rd75, %rd67;
	st.global.u32 	[%rd76], %r28;
	shl.b64 	%rd77, %rd8, 2;
	add.s64 	%rd78, %rd66, %rd77;
	st.global.u32 	[%rd78], %r28;
	add.s64 	%rd79, %rd78, %rd67;
	st.global.u32 	[%rd79], %r28;
	add.s64 	%rd80, %rd78, %rd69;
	st.global.u32 	[%rd80], %r28;
	add.s64 	%rd81, %rd80, %rd67;
	st.global.u32 	[%rd81], %r28;
	add.s64 	%rd82, %rd78, %rd72;
	st.global.u32 	[%rd82], %r28;
	add.s64 	%rd83, %rd82, %rd67;
	st.global.u32 	[%rd83], %r28;
	add.s64 	%rd84, %rd82, %rd69;
	st.global.u32 	[%rd84], %r28;
	add.s64 	%rd85, %rd84, %rd67;
	st.global.u32 	[%rd85], %r28;
	shl.b64 	%rd86, %rd9, 2;
	add.s64 	%rd87, %rd66, %rd86;
	st.global.u32 	[%rd87], %r28;
	add.s64 	%rd88, %rd87, %rd67;
	st.global.u32 	[%rd88], %r28;
	shr.s64 	%rd89, %rd144, 30;
	add.s64 	%rd90, %rd1, %rd89;
	st.global.u32 	[%rd90], %r28;
	shr.s64 	%rd91, %rd144, 32;
	add.s64 	%rd92, %rd91, %rd5;
	shl.b64 	%rd93, %rd92, 2;
	add.s64 	%rd94, %rd1, %rd93;
	st.global.u32 	[%rd94], %r28;
	add.s64 	%rd95, %rd94, %rd67;
	st.global.u32 	[%rd95], %r28;
	add.s64 	%rd96, %rd94, %rd69;
	st.global.u32 	[%rd96], %r28;
	add.s64 	%rd97, %rd96, %rd67;
	st.global.u32 	[%rd97], %r28;
	add.s64 	%rd98, %rd94, %rd72;
	st.global.u32 	[%rd98], %r28;
	add.s64 	%rd99, %rd98, %rd67;
	st.global.u32 	[%rd99], %r28;
	add.s64 	%rd100, %rd98, %rd69;
	st.global.u32 	[%rd100], %r28;
	add.s64 	%rd101, %rd100, %rd67;
	st.global.u32 	[%rd101], %r28;
	add.s64 	%rd102, %rd94, %rd77;
	st.global.u32 	[%rd102], %r28;
	add.s64 	%rd103, %rd102, %rd67;
	st.global.u32 	[%rd103], %r28;
	add.s64 	%rd104, %rd102, %rd69;
	st.global.u32 	[%rd104], %r28;
	add.s64 	%rd105, %rd104, %rd67;
	st.global.u32 	[%rd105], %r28;
	add.s64 	%rd106, %rd102, %rd72;
	st.global.u32 	[%rd106], %r28;
	add.s64 	%rd107, %rd106, %rd67;
	st.global.u32 	[%rd107], %r28;
	add.s64 	%rd108, %rd106, %rd69;
	st.global.u32 	[%rd108], %r28;
	add.s64 	%rd109, %rd108, %rd67;
	st.global.u32 	[%rd109], %r28;
	add.s64 	%rd110, %rd94, %rd86;
	st.global.u32 	[%rd110], %r28;
	add.s64 	%rd111, %rd110, %rd67;
	st.global.u32 	[%rd111], %r28;
	add.s64 	%rd146, %rd146, 2;
	add.s64 	%rd112, %rd11, %rd146;
	add.s64 	%rd144, %rd144, 8589934592;
	setp.ne.s64 	%p5, %rd112, 0;
	@%p5 bra 	$L__BB3_3;
$L__BB3_4:
	and.b64  	%rd113, %rd18, 1;
	setp.eq.b64 	%p6, %rd113, 1;
	not.pred 	%p7, %p6;
	@%p7 bra 	$L__BB3_6;
	add.s64 	%rd114, %rd10, %rd146;
	shl.b64 	%rd115, %rd114, 32;
	shr.s64 	%rd116, %rd115, 30;
	add.s64 	%rd117, %rd1, %rd116;
	mov.b32 	%r29, 0;
	st.global.u32 	[%rd117], %r29;
	cvt.s64.s32 	%rd118, %rd114;
	add.s64 	%rd119, %rd118, %rd5;
	shl.b64 	%rd120, %rd119, 2;
	add.s64 	%rd121, %rd1, %rd120;
	st.global.u32 	[%rd121], %r29;
	shl.b64 	%rd122, %rd5, 2;
	add.s64 	%rd123, %rd121, %rd122;
	st.global.u32 	[%rd123], %r29;
	shl.b64 	%rd124, %rd6, 2;
	add.s64 	%rd125, %rd121, %rd124;
	st.global.u32 	[%rd125], %r29;
	add.s64 	%rd126, %rd125, %rd122;
	st.global.u32 	[%rd126], %r29;
	shl.b64 	%rd127, %rd7, 2;
	add.s64 	%rd128, %rd121, %rd127;
	st.global.u32 	[%rd128], %r29;
	add.s64 	%rd129, %rd128, %rd122;
	st.global.u32 	[%rd129], %r29;
	add.s64 	%rd130, %rd128, %rd124;
	st.global.u32 	[%rd130], %r29;
	add.s64 	%rd131, %rd130, %rd122;
	st.global.u32 	[%rd131], %r29;
	shl.b64 	%rd132, %rd8, 2;
	add.s64 	%rd133, %rd121, %rd132;
	st.global.u32 	[%rd133], %r29;
	add.s64 	%rd134, %rd133, %rd122;
	st.global.u32 	[%rd134], %r29;
	add.s64 	%rd135, %rd133, %rd124;
	st.global.u32 	[%rd135], %r29;
	add.s64 	%rd136, %rd135, %rd122;
	st.global.u32 	[%rd136], %r29;
	add.s64 	%rd137, %rd133, %rd127;
	st.global.u32 	[%rd137], %r29;
	add.s64 	%rd138, %rd137, %rd122;
	st.global.u32 	[%rd138], %r29;
	add.s64 	%rd139, %rd137, %rd124;
	st.global.u32 	[%rd139], %r29;
	add.s64 	%rd140, %rd139, %rd122;
	st.global.u32 	[%rd140], %r29;
	shl.b64 	%rd141, %rd9, 2;
	add.s64 	%rd142, %rd121, %rd141;
	st.global.u32 	[%rd142], %r29;
	add.s64 	%rd143, %rd142, %rd122;
	st.global.u32 	[%rd143], %r29;
$L__BB3_6:
	ret;

}
	// .globl	_Z17initialize_bufferPfm
.visible .entry _Z17initialize_bufferPfm(
	.param .u64 .ptr .align 1 _Z17initialize_bufferPfm_param_0,
	.param .u64 _Z17initialize_bufferPfm_param_1
)
{
	.reg .b32 	%r<25>;
	.reg .b64 	%rd<29>;

	ld.param.u64 	%rd1, [_Z17initialize_bufferPfm_param_0];
	ld.param.u64 	%rd2, [_Z17initialize_bufferPfm_param_1];
	cvta.to.global.u64 	%rd3, %rd1;
	mov.u32 	%r1, %tid.x;
	mov.u32 	%r2, %ctaid.x;
	mov.u32 	%r3, %ntid.x;
	mad.lo.s32 	%r4, %r2, %r3, %r1;
	mov.u32 	%r5, %tid.y;
	mov.u32 	%r6, %ctaid.y;
	mov.u32 	%r7, %ntid.y;
	mad.lo.s32 	%r8, %r6, %r7, %r5;
	cvt.u32.u64 	%r9, %rd2;
	mad.lo.s32 	%r10, %r8, %r9, %r4;
	mul.wide.s32 	%rd4, %r10, 4;
	add.s64 	%rd5, %rd3, %rd4;
	mov.b32 	%r11, 1051222886;
	st.global.u32 	[%rd5], %r11;
	shl.b64 	%rd6, %rd2, 9;
	add.s64 	%rd7, %rd5, %rd6;
	mov.b32 	%r12, 1031969539;
	st.global.u32 	[%rd7], %r12;
	shl.b64 	%rd8, %rd2, 10;
	add.s64 	%rd9, %rd5, %rd8;
	mov.b32 	%r13, 1032771490;
	st.global.u32 	[%rd9], %r13;
	add.s64 	%rd10, %rd9, %rd6;
	mov.b32 	%r14, 1027666370;
	st.global.u32 	[%rd10], %r14;
	shl.b64 	%rd11, %rd2, 11;
	add.s64 	%rd12, %rd5, %rd11;
	mov.b32 	%r15, 1026585917;
	st.global.u32 	[%rd12], %r15;
	add.s64 	%rd13, %rd12, %rd6;
	mov.b32 	%r16, 1025853685;
	st.global.u32 	[%rd13], %r16;
	add.s64 	%rd14, %rd12, %rd8;
	mov.b32 	%r17, 1022749527;
	st.global.u32 	[%rd14], %r17;
	add.s64 	%rd15, %rd14, %rd6;
	mov.b32 	%r18, 1016664989;
	st.global.u32 	[%rd15], %r18;
	shl.b64 	%rd16, %rd2, 12;
	add.s64 	%rd17, %rd5, %rd16;
	mov.b32 	%r19, 1020065173;
	st.global.u32 	[%rd17], %r19;
	add.s64 	%rd18, %rd17, %rd6;
	mov.b32 	%r20, 1029735559;
	st.global.u32 	[%rd18], %r20;
	add.s64 	%rd19, %rd17, %rd8;
	mov.b32 	%r21, 1023580931;
	st.global.u32 	[%rd19], %r21;
	add.s64 	%rd20, %rd19, %rd6;
	mov.b32 	%r22, 1024382882;
	st.global.u32 	[%rd20], %r22;
	add.s64 	%rd21, %rd17, %rd11;
	mov.b32 	%r23, 1019277762;
	st.global.u32 	[%rd21], %r23;
	add.s64 	%rd22, %rd21, %rd6;
	mov.b32 	%r24, 1018197309;
	st.global.u32 	[%rd22], %r24;
	add.s64 	%rd23, %rd21, %rd8;
	st.global.u32 	[%rd23], %r20;
	add.s64 	%rd24, %rd23, %rd6;
	st.global.u32 	[%rd24], %r21;
	shl.b64 	%rd25, %rd2, 13;
	add.s64 	%rd26, %rd5, %rd25;
	st.global.u32 	[%rd26], %r22;
	add.s64 	%rd27, %rd26, %rd6;
	st.global.u32 	[%rd27], %r23;
	add.s64 	%rd28, %rd26, %rd8;
	st.global.u32 	[%rd28], %r24;
	ret;

}


// ===== COMPILED SASS (sm_100) =====

	.target	sm_100

	.elftype	@"ET_EXEC"


//--------------------- .note.nv.tkinfo           --------------------------
	.section	.note.nv.tkinfo,"",@"SHT_NOTE"
	.sectionflags	@"SHF_NOTE_NV_TKINFO"
	.tkinfo
        /*0018*/ 	.word	0x00000002
        /*0030*/ 	.string	""
        /*0030*/ 	.string	"ptxas"
        /*0030*/ 	.string	"Cuda compilation tools, release 13.0, V13.0.88"
        /*0030*/ 	.string	"Build cuda_13.0.r13.0/compiler.36424714_0"
        /*0030*/ 	.string	"-arch sm_100 -m 64 "



//--------------------- .note.nv.cuinfo           --------------------------
	.section	.note.nv.cuinfo,"",@"SHT_NOTE"
	.sectionflags	@"SHF_NOTE_NV_CUINFO"
        /*0018*/ 	.short	0x0002
        /*001a*/ 	.short	0x0064
        /*001c*/ 	.short	0x0082
	.zero		2


//--------------------- .nv.info                  --------------------------
	.section	.nv.info,"",@"SHT_CUDA_INFO"
	.align	4


	//----- nvinfo : EIATTR_REGCOUNT
	.align		4
        /*0000*/ 	.byte	0x04, 0x2f
        /*0002*/ 	.short	(.L_1 - .L_0)
	.align		4
.L_0:
        /*0004*/ 	.word	index@(_Z12update_innerPfS_S_S_fmii)
        /*0008*/ 	.word	0x00000030


	//----- nvinfo : EIATTR_FRAME_SIZE
	.align		4
.L_1:
        /*000c*/ 	.byte	0x04, 0x11
        /*000e*/ 	.short	(.L_3 - .L_2)
	.align		4
.L_2:
        /*0010*/ 	.word	index@(_Z12update_innerPfS_S_S_fmii)
        /*0014*/ 	.word	0x00000000


	//----- nvinfo : EIATTR_REGCOUNT
	.align		4
.L_3:
        /*0018*/ 	.byte	0x04, 0x2f
        /*001a*/ 	.short	(.L_5 - .L_4)
	.align		4
.L_4:
        /*001c*/ 	.word	index@(_Z13update_bottomPfS_S_S_fmii)
        /*0020*/ 	.word	0x00000038


	//----- nvinfo : EIATTR_FRAME_SIZE
	.align		4
.L_5:
        /*0024*/ 	.byte	0x04, 0x11
        /*0026*/ 	.short	(.L_7 - .L_6)
	.align		4
.L_6:
        /*0028*/ 	.word	index@(_Z13update_bottomPfS_S_S_fmii)
        /*002c*/ 	.word	0x00000000


	//----- nvinfo : EIATTR_REGCOUNT
	.align		4
.L_7:
        /*0030*/ 	.byte	0x04, 0x2f
        /*0032*/ 	.short	(.L_9 - .L_8)
	.align		4
.L_8:
        /*0034*/ 	.word	index@(_Z10update_topPfS_S_S_fmii)
        /*0038*/ 	.word	0x00000038


	//----- nvinfo : EIATTR_FRAME_SIZE
	.align		4
.L_9:
        /*003c*/ 	.byte	0x04, 0x11
        /*003e*/ 	.short	(.L_11 - .L_10)
	.align		4
.L_10:
        /*0040*/ 	.word	index@(_Z10update_topPfS_S_S_fmii)
        /*0044*/ 	.word	0x00000000


	//----- nvinfo : EIATTR_REGCOUNT
	.align		4
.L_11:
        /*0048*/ 	.byte	0x04, 0x2f
        /*004a*/ 	.short	(.L_13 - .L_12)
	.align		4
.L_12:
        /*004c*/ 	.word	index@(_Z17initialize_singlePfmi)
        /*0050*/ 	.word	0x00000020


	//----- nvinfo : EIATTR_FRAME_SIZE
	.align		4
.L_13:
        /*0054*/ 	.byte	0x04, 0x11
        /*0056*/ 	.short	(.L_15 - .L_14)
	.align		4
.L_14:
        /*0058*/ 	.word	index@(_Z17initialize_singlePfmi)
        /*005c*/ 	.word	0x00000000


	//----- nvinfo : EIATTR_REGCOUNT
	.align		4
.L_15:
        /*0060*/ 	.byte	0x04, 0x2f
        /*0062*/ 	.short	(.L_17 - .L_16)
	.align		4
.L_16:
        /*0064*/ 	.word	index@(_Z17initialize_bufferPfm)
        /*0068*/ 	.word	0x00000020


	//----- nvinfo : EIATTR_FRAME_SIZE
	.align		4
.L_17:
        /*006c*/ 	.byte	0x04, 0x11
        /*006e*/ 	.short	(.L_19 - .L_18)
	.align		4
.L_18:
        /*0070*/ 	.word	index@(_Z17initialize_bufferPfm)
        /*0074*/ 	.word	0x00000000


	//----- nvinfo : EIATTR_MIN_STACK_SIZE
	.align		4
.L_19:
        /*0078*/ 	.byte	0x04, 0x12
        /*007a*/ 	.short	(.L_21 - .L_20)
	.align		4
.L_20:
        /*007c*/ 	.word	index@(_Z17initialize_bufferPfm)
        /*0080*/ 	.word	0x00000000


	//----- nvinfo : EIATTR_MIN_STACK_SIZE
	.align		4
.L_21:
        /*0084*/ 	.byte	0x04, 0x12
        /*0086*/ 	.short	(.L_23 - .L_22)
	.align		4
.L_22:
        /*0088*/ 	.word	index@(_Z17initialize_singlePfmi)
        /*008c*/ 	.word	0x00000000


	//----- nvinfo : EIATTR_MIN_STACK_SIZE
	.align		4
.L_23:
        /*0090*/ 	.byte	0x04, 0x12
        /*0092*/ 	.short	(.L_25 - .L_24)
	.align		4
.L_24:
        /*0094*/ 	.word	index@(_Z10update_topPfS_S_S_fmii)
        /*0098*/ 	.word	0x00000000


	//----- nvinfo : EIATTR_MIN_STACK_SIZE
	.align		4
.L_25:
        /*009c*/ 	.byte	0x04, 0x12
        /*009e*/ 	.short	(.L_27 - .L_26)
	.align		4
.L_26:
        /*00a0*/ 	.word	index@(_Z13update_bottomPfS_S_S_fmii)
        /*00a4*/ 	.word	0x00000000


	//----- nvinfo : EIATTR_MIN_STACK_SIZE
	.align		4
.L_27:
        /*00a8*/ 	.byte	0x04, 0x12
        /*00aa*/ 	.short	(.L_29 - .L_28)
	.align		4
.L_28:
        /*00ac*/ 	.word	index@(_Z12update_innerPfS_S_S_fmii)
        /*00b0*/ 	.word	0x00000000
.L_29:


//--------------------- .nv.compat                --------------------------
	.section	.nv.compat,"",@"SHT_CUDA_COMPAT_INFO"
	.align	4
        /*0000*/ 	.byte	0x02, 0x09, 0x00, 0x00, 0x02, 0x02, 0x01, 0x00, 0x02, 0x05, 0x05, 0x00, 0x03, 0x07, 0x01, 0x01
        /*0010*/ 	.byte	0x02, 0x03, 0x00, 0x00, 0x02, 0x06, 0x01, 0x00, 0x04, 0x0b, 0x08, 0x00, 0x09, 0x00, 0x00, 0x00
        /*0020*/ 	.byte	0x00, 0x00, 0x00, 0x00


//--------------------- .nv.info._Z17initialize_bufferPfm --------------------------
	.section	.nv.info._Z17initialize_bufferPfm,"",@"SHT_CUDA_INFO"
	.sectionflags	@""
	.align	4


	//----- nvinfo : EIATTR_CUDA_API_VERSION
	.align		4
        /*0000*/ 	.byte	0x04, 0x37
        /*0002*/ 	.short	(.L_31 - .L_30)
.L_30:
        /*0004*/ 	.word	0x00000082


	//----- nvinfo : EIATTR_KPARAM_INFO
	.align		4
.L_31:
        /*0008*/ 	.byte	0x04, 0x17
        /*000a*/ 	.short	(.L_33 - .L_32)
.L_32:
        /*000c*/ 	.word	0x00000000
        /*0010*/ 	.short	0x0001
        /*0012*/ 	.short	0x0008
        /*0014*/ 	.byte	0x00, 0xf0, 0x21, 0x00


	//----- nvinfo : EIATTR_KPARAM_INFO
	.align		4
.L_33:
        /*0018*/ 	.byte	0x04, 0x17
        /*001a*/ 	.short	(.L_35 - .L_34)
.L_34:
        /*001c*/ 	.word	0x00000000
        /*0020*/ 	.short	0x0000
        /*0022*/ 	.short	0x0000
        /*0024*/ 	.byte	0x00, 0xf5, 0x21, 0x00


	//----- nvinfo : EIATTR_SPARSE_MMA_MASK
	.align		4
.L_35:
        /*0028*/ 	.byte	0x03, 0x50
        /*002a*/ 	.short	0x0000


	//----- nvinfo : EIATTR_MAXREG_COUNT
	.align		4
        /*002c*/ 	.byte	0x03, 0x1b
        /*002e*/ 	.short	0x00ff


	//----- nvinfo : EIATTR_MERCURY_ISA_VERSION
	.align		4
        /*0030*/ 	.byte	0x03, 0x5f
        /*0032*/ 	.short	0x0101


	//----- nvinfo : EIATTR_VRC_CTA_INIT_COUNT
	.align		4
        /*0034*/ 	.byte	0x02, 0x4a
	.zero		1
	.zero		1


	//----- nvinfo : EIATTR_EXIT_INSTR_OFFSETS
	.align		4
        /*0038*/ 	.byte	0x04, 0x1c
        /*003a*/ 	.short	(.L_37 - .L_36)


	//   ....[0]....
.L_36:
        /*003c*/ 	.word	0x00000590


	//----- nvinfo : EIATTR_CBANK_PARAM_SIZE
	.align		4
.L_37:
        /*0040*/ 	.byte	0x03, 0x19
        /*0042*/ 	.short	0x0010


	//----- nvinfo : EIATTR_PARAM_CBANK
	.align		4
        /*0044*/ 	.byte	0x04, 0x0a
        /*0046*/ 	.short	(.L_39 - .L_38)
	.align		4
.L_38:
        /*0048*/ 	.word	index@(.nv.constant0._Z17initialize_bufferPfm)
        /*004c*/ 	.short	0x0380
        /*004e*/ 	.short	0x0010


	//----- nvinfo : EIATTR_SW_WAR
	.align		4
.L_39:
        /*0050*/ 	.byte	0x04, 0x36
        /*0052*/ 	.short	(.L_41 - .L_40)
.L_40:
        /*0054*/ 	.word	0x00000008
.L_41:


//--------------------- .nv.info._Z17initialize_singlePfmi --------------------------
	.section	.nv.info._Z17initialize_singlePfmi,"",@"SHT_CUDA_INFO"
	.sectionflags	@""
	.align	4


	//----- nvinfo : EIATTR_CUDA_API_VERSION
	.align		4
        /*0000*/ 	.byte	0x04, 0x37
        /*0002*/ 	.short	(.L_43 - .L_42)
.L_42:
        /*0004*/ 	.word	0x00000082


	//----- nvinfo : EIATTR_KPARAM_INFO
	.align		4
.L_43:
        /*0008*/ 	.byte	0x04, 0x17
        /*000a*/ 	.short	(.L_45 - .L_44)
.L_44:
        /*000c*/ 	.word	0x00000000
        /*0010*/ 	.short	0x0002
        /*0012*/ 	.short	0x0010
        /*0014*/ 	.byte	0x00, 0xf0, 0x11, 0x00


	//----- nvinfo : EIATTR_KPARAM_INFO
	.align		4
.L_45:
        /*0018*/ 	.byte	0x04, 0x17
        /*001a*/ 	.short	(.L_47 - .L_46)
.L_46:
        /*001c*/ 	.word	0x00000000
        /*0020*/ 	.short	0x0001
        /*0022*/ 	.short	0x0008
        /*0024*/ 	.byte	0x00, 0xf0, 0x21, 0x00


	//----- nvinfo : EIATTR_KPARAM_INFO
	.align		4
.L_47:
        /*0028*/ 	.byte	0x04, 0x17
        /*002a*/ 	.short	(.L_49 - .L_48)
.L_48:
        /*002c*/ 	.word	0x00000000
        /*0030*/ 	.short	0x0000
        /*0032*/ 	.short	0x0000
        /*0034*/ 	.byte	0x00, 0xf5, 0x21, 0x00


	//----- nvinfo : EIATTR_SPARSE_MMA_MASK
	.align		4
.L_49:
        /*0038*/ 	.byte	0x03, 0x50
        /*003a*/ 	.short	0x0000


	//----- nvinfo : EIATTR_MAXREG_COUNT
	.align		4
        /*003c*/ 	.byte	0x03, 0x1b
        /*003e*/ 	.short	0x00ff


	//----- nvinfo : EIATTR_MERCURY_ISA_VERSION
	.align		4
        /*0040*/ 	.byte	0x03, 0x5f
        /*0042*/ 	.short	0x0101


	//----- nvinfo : EIATTR_VRC_CTA_INIT_COUNT
	.align		4
        /*0044*/ 	.byte	0x02, 0x4a
	.zero		1
	.zero		1


	//----- nvinfo : EIATTR_EXIT_INSTR_OFFSETS
	.align		4
        /*0048*/ 	.byte	0x04, 0x1c
        /*004a*/ 	.short	(.L_51 - .L_50)


	//   ....[0]....
.L_50:
        /*004c*/ 	.word	0x000006e0


	//   ....[1]....
        /*0050*/ 	.word	0x00001100


	//   ....[2]....
        /*0054*/ 	.word	0x000015d0


	//----- nvinfo : EIATTR_CBANK_PARAM_SIZE
	.align		4
.L_51:
        /*0058*/ 	.byte	0x03, 0x19
        /*005a*/ 	.short	0x0014


	//----- nvinfo : EIATTR_PARAM_CBANK
	.align		4
        /*005c*/ 	.byte	0x04, 0x0a
        /*005e*/ 	.short	(.L_53 - .L_52)
	.align		4
.L_52:
        /*0060*/ 	.word	index@(.nv.constant0._Z17initialize_singlePfmi)
        /*0064*/ 	.short	0x0380
        /*0066*/ 	.short	0x0014


	//----- nvinfo : EIATTR_SW_WAR
	.align		4
.L_53:
        /*0068*/ 	.byte	0x04, 0x36
        /*006a*/ 	.short	(.L_55 - .L_54)
.L_54:
        /*006c*/ 	.word	0x00000008
.L_55:


//--------------------- .nv.info._Z10update_topPfS_S_S_fmii --------------------------
	.section	.nv.info._Z10update_topPfS_S_S_fmii,"",@"SHT_CUDA_INFO"
	.sectionflags	@""
	.align	4


	//----- nvinfo : EIATTR_CUDA_API_VERSION
	.align		4
        /*0000*/ 	.byte	0x04, 0x37
        /*0002*/ 	.short	(.L_57 - .L_56)
.L_56:
        /*0004*/ 	.word	0x00000082


	//----- nvinfo : EIATTR_KPARAM_INFO
	.align		4
.L_57:
        /*0008*/ 	.byte	0x04, 0x17
        /*000a*/ 	.short	(.L_59 - .L_58)
.L_58:
        /*000c*/ 	.word	0x00000000
        /*0010*/ 	.short	0x0007
        /*0012*/ 	.short	0x0034
        /*0014*/ 	.byte	0x00, 0xf0, 0x11, 0x00


	//----- nvinfo : EIATTR_KPARAM_INFO
	.align		4
.L_59:
        /*0018*/ 	.byte	0x04, 0x17
        /*001a*/ 	.short	(.L_61 - .L_60)
.L_60:
        /*001c*/ 	.word	0x00000000
        /*0020*/ 	.short	0x0006
        /*0022*/ 	.short	0x0030
        /*0024*/ 	.byte	0x00, 0xf0, 0x11, 0x00


	//----- nvinfo : EIATTR_KPARAM_INFO
	.align		4
.L_61:
        /*0028*/ 	.byte	0x04, 0x17
        /*002a*/ 	.short	(.L_63 - .L_62)
.L_62:
        /*002c*/ 	.word	0x00000000
        /*0030*/ 	.short	0x0005
        /*0032*/ 	.short	0x0028
        /*0034*/ 	.byte	0x00, 0xf0, 0x21, 0x00


	//----- nvinfo : EIATTR_KPARAM_INFO
	.align		4
.L_63:
        /*0038*/ 	.byte	0x04, 0x17
        /*003a*/ 	.short	(.L_65 - .L_64)
.L_64:
        /*003c*/ 	.word	0x00000000
        /*0040*/ 	.short	0x0004
        /*0042*/ 	.short	0x0020
        /*0044*/ 	.byte	0x00, 0xf0, 0x11, 0x00


	//----- nvinfo : EIATTR_KPARAM_INFO
	.align		4
.L_65:
        /*0048*/ 	.byte	0x04, 0x17
        /*004a*/ 	.short	(.L_67 - .L_66)
.L_66:
        /*004c*/ 	.word	0x00000000
        /*0050*/ 	.short	0x0003
        /*0052*/ 	.short	0x0018
        /*0054*/ 	.byte	0x00, 0xf5, 0x21, 0x00


	//----- nvinfo : EIATTR_KPARAM_INFO
	.align		4
.L_67:
        /*0058*/ 	.byte	0x04, 0x17
        /*005a*/ 	.short	(.L_69 - .L_68)
.L_68:
        /*005c*/ 	.word	0x00000000
        /*0060*/ 	.short	0x0002
        /*0062*/ 	.short	0x0010
        /*0064*/ 	.byte	0x00, 0xf5, 0x21, 0x00


	//----- nvinfo : EIATTR_KPARAM_INFO
	.align		4
.L_69:
        /*0068*/ 	.byte	0x04, 0x17
        /*006a*/ 	.short	(.L_71 - .L_70)
.L_70:
        /*006c*/ 	.word	0x00000000
        /*0070*/ 	.short	0x0001
        /*0072*/ 	.short	0x0008
        /*0074*/ 	.byte	0x00, 0xf5, 0x21, 0x00


	//----- nvinfo : EIATTR_KPARAM_INFO
	.align		4
.L_71:
        /*0078*/ 	.byte	0x04, 0x17
        /*007a*/ 	.short	(.L_73 - .L_72)
.L_72:
        /*007c*/ 	.word	0x00000000
        /*0080*/ 	.short	0x0000
        /*0082*/ 	.short	0x0000
        /*0084*/ 	.byte	0x00, 0xf5, 0x21, 0x00


	//----- nvinfo : EIATTR_SPARSE_MMA_MASK
	.align		4
.L_73:
        /*0088*/ 	.byte	0x03, 0x50
        /*008a*/ 	.short	0x0000


	//----- nvinfo : EIATTR_MAXREG_COUNT
	.align		4
        /*008c*/ 	.byte	0x03, 0x1b
        /*008e*/ 	.short	0x00ff


	//----- nvinfo : EIATTR_MERCURY_ISA_VERSION
	.align		4
        /*0090*/ 	.byte	0x03, 0x5f
        /*0092*/ 	.short	0x0101


	//----- nvinfo : EIATTR_VRC_CTA_INIT_COUNT
	.align		4
        /*0094*/ 	.byte	0x02, 0x4a
	.zero		1
	.zero		1


	//----- nvinfo : EIATTR_EXIT_INSTR_OFFSETS
	.align		4
        /*0098*/ 	.byte	0x04, 0x1c
        /*009a*/ 	.short	(.L_75 - .L_74)


	//   ....[0]....
.L_74:
        /*009c*/ 	.word	0x000012c0


	//   ....[1]....
        /*00a0*/ 	.word	0x00005d20


	//----- nvinfo : EIATTR_CRS_STACK_SIZE
	.align		4
.L_75:
        /*00a4*/ 	.byte	0x04, 0x1e
        /*00a6*/ 	.short	(.L_77 - .L_76)
.L_76:
        /*00a8*/ 	.word	0x00000000


	//----- nvinfo : EIATTR_CBANK_PARAM_SIZE
	.align		4
.L_77:
        /*00ac*/ 	.byte	0x03, 0x19
        /*00ae*/ 	.short	0x0038


	//----- nvinfo : EIATTR_PARAM_CBANK
	.align		4
        /*00b0*/ 	.byte	0x04, 0x0a
        /*00b2*/ 	.short	(.L_79 - .L_78)
	.align		4
.L_78:
        /*00b4*/ 	.word	index@(.nv.constant0._Z10update_topPfS_S_S_fmii)
        /*00b8*/ 	.short	0x0380
        /*00ba*/ 	.short	0x0038


	//----- nvinfo : EIATTR_SW_WAR
	.align		4
.L_79:
        /*00bc*/ 	.byte	0x04, 0x36
        /*00be*/ 	.short	(.L_81 - .L_80)
.L_80:
        /*00c0*/ 	.word	0x00000008
.L_81:


//--------------------- .nv.info._Z13update_bottomPfS_S_S_fmii --------------------------
	.section	.nv.info._Z13update_bottomPfS_S_S_fmii,"",@"SHT_CUDA_INFO"
	.sectionflags	@""
	.align	4


	//----- nvinfo : EIATTR_CUDA_API_VERSION
	.align		4
        /*0000*/ 	.byte	0x04, 0x37
        /*0002*/ 	.short	(.L_83 - .L_82)
.L_82:
        /*0004*/ 	.word	0x00000082


	//----- nvinfo : EIATTR_KPARAM_INFO
	.align		4
.L_83:
        /*0008*/ 	.byte	0x04, 0x17
        /*000a*/ 	.short	(.L_85 - .L_84)
.L_84:
        /*000c*/ 	.word	0x00000000
        /*0010*/ 	.short	0x0007
        /*0012*/ 	.short	0x0034
        /*0014*/ 	.byte	0x00, 0xf0, 0x11, 0x00


	//----- nvinfo : EIATTR_KPARAM_INFO
	.align		4
.L_85:
        /*0018*/ 	.byte	0x04, 0x17
        /*001a*/ 	.short	(.L_87 - .L_86)
.L_86:
        /*001c*/ 	.word	0x00000000
        /*0020*/ 	.short	0x0006
        /*0022*/ 	.short	0x0030
        /*0024*/ 	.byte	0x00, 0xf0, 0x11, 0x00


	//----- nvinfo : EIATTR_KPARAM_INFO
	.align		4
.L_87:
        /*0028*/ 	.byte	0x04, 0x17
        /*002a*/ 	.short	(.L_89 - .L_88)
.L_88:
        /*002c*/ 	.word	0x00000000
        /*0030*/ 	.short	0x0005
        /*0032*/ 	.short	0x0028
        /*0034*/ 	.byte	0x00, 0xf0, 0x21, 0x00


	//----- nvinfo : EIATTR_KPARAM_INFO
	.align		4
.L_89:
        /*0038*/ 	.byte	0x04, 0x17
        /*003a*/ 	.short	(.L_91 - .L_90)
.L_90:
        /*003c*/ 	.word	0x00000000
        /*0040*/ 	.short	0x0004
        /*0042*/ 	.short	0x0020
        /*0044*/ 	.byte	0x00, 0xf0, 0x11, 0x00


	//----- nvinfo : EIATTR_KPARAM_INFO
	.align		4
.L_91:
        /*0048*/ 	.byte	0x04, 0x17
        /*004a*/ 	.short	(.L_93 - .L_92)
.L_92:
        /*004c*/ 	.word	0x00000000
        /*0050*/ 	.short	0x0003
        /*0052*/ 	.short	0x0018
        /*0054*/ 	.byte	0x00, 0xf5, 0x21, 0x00


	//----- nvinfo : EIATTR_KPARAM_INFO
	.align		4
.L_93:
        /*0058*/ 	.byte	0x04, 0x17
        /*005a*/ 	.short	(.L_95 - .L_94)
.L_94:
        /*005c*/ 	.word	0x00000000
        /*0060*/ 	.short	0x0002
        /*0062*/ 	.short	0x0010
        /*0064*/ 	.byte	0x00, 0xf5, 0x21, 0x00


	//----- nvinfo : EIATTR_KPARAM_INFO
	.align		4
.L_95:
        /*0068*/ 	.byte	0x04, 0x17
        /*006a*/ 	.short	(.L_97 - .L_96)
.L_96:
        /*006c*/ 	.word	0x00000000
        /*0070*/ 	.short	0x0001
        /*0072*/ 	.short	0x0008
        /*0074*/ 	.byte	0x00, 0xf5, 0x21, 0x00


	//----- nvinfo : EIATTR_KPARAM_INFO
	.align		4
.L_97:
        /*0078*/ 	.byte	0x04, 0x17
        /*007a*/ 	.short	(.L_99 - .L_98)
.L_98:
        /*007c*/ 	.word	0x00000000
        /*0080*/ 	.short	0x0000
        /*0082*/ 	.short	0x0000
        /*0084*/ 	.byte	0x00, 0xf5, 0x21, 0x00


	//----- nvinfo : EIATTR_SPARSE_MMA_MASK
	.align		4
.L_99:
        /*0088*/ 	.byte	0x03, 0x50
        /*008a*/ 	.short	0x0000


	//----- nvinfo : EIATTR_MAXREG_COUNT
	.align		4
        /*008c*/ 	.byte	0x03, 0x1b
        /*008e*/ 	.short	0x00ff


	//----- nvinfo : EIATTR_MERCURY_ISA_VERSION
	.align		4
        /*0090*/ 	.byte	0x03, 0x5f
        /*0092*/ 	.short	0x0101


	//----- nvinfo : EIATTR_VRC_CTA_INIT_COUNT
	.align		4
        /*0094*/ 	.byte	0x02, 0x4a
	.zero		1
	.zero		1


	//----- nvinfo : EIATTR_EXIT_INSTR_OFFSETS
	.align		4
        /*0098*/ 	.byte	0x04, 0x1c
        /*009a*/ 	.short	(.L_101 - .L_100)


	//   ....[0]....
.L_100:
        /*009c*/ 	.word	0x00001280


	//   ....[1]....
        /*00a0*/ 	.word	0x00005ce0


	//----- nvinfo : EIATTR_CRS_STACK_SIZE
	.align		4
.L_101:
        /*00a4*/ 	.byte	0x04, 0x1e
        /*00a6*/ 	.short	(.L_103 - .L_102)
.L_102:
        /*00a8*/ 	.word	0x00000000


	//----- nvinfo : EIATTR_CBANK_PARAM_SIZE
	.align		4
.L_103:
        /*00ac*/ 	.byte	0x03, 0x19
        /*00ae*/ 	.short	0x0038


	//----- nvinfo : EIATTR_PARAM_CBANK
	.align		4
        /*00b0*/ 	.byte	0x04, 0x0a
        /*00b2*/ 	.short	(.L_105 - .L_104)
	.align		4
.L_104:
        /*00b4*/ 	.word	index@(.nv.constant0._Z13update_bottomPfS_S_S_fmii)
        /*00b8*/ 	.short	0x0380
        /*00ba*/ 	.short	0x0038


	//----- nvinfo : EIATTR_SW_WAR
	.align		4
.L_105:
        /*00bc*/ 	.byte	0x04, 0x36
        /*00be*/ 	.short	(.L_107 - .L_106)
.L_106:
        /*00c0*/ 	.word	0x00000008
.L_107:


//--------------------- .nv.info._Z12update_innerPfS_S_S_fmii --------------------------
	.section	.nv.info._Z12update_innerPfS_S_S_fmii,"",@"SHT_CUDA_INFO"
	.sectionflags	@""
	.align	4


	//----- nvinfo : EIATTR_CUDA_API_VERSION
	.align		4
        /*0000*/ 	.byte	0x04, 0x37
        /*0002*/ 	.short	(.L_109 - .L_108)
.L_108:
        /*0004*/ 	.word	0x00000082


	//----- nvinfo : EIATTR_KPARAM_INFO
	.align		4
.L_109:
        /*0008*/ 	.byte	0x04, 0x17
        /*000a*/ 	.short	(.L_111 - .L_110)
.L_110:
        /*000c*/ 	.word	0x00000000
        /*0010*/ 	.short	0x0007
        /*0012*/ 	.short	0x0034
        /*0014*/ 	.byte	0x00, 0xf0, 0x11, 0x00


	//----- nvinfo : EIATTR_KPARAM_INFO
	.align		4
.L_111:
        /*0018*/ 	.byte	0x04, 0x17
        /*001a*/ 	.short	(.L_113 - .L_112)
.L_112:
        /*001c*/ 	.word	0x00000000
        /*0020*/ 	.short	0x0006
        /*0022*/ 	.short	0x0030
        /*0024*/ 	.byte	0x00, 0xf0, 0x11, 0x00


	//----- nvinfo : EIATTR_KPARAM_INFO
	.align		4
.L_113:
        /*0028*/ 	.byte	0x04, 0x17
        /*002a*/ 	.short	(.L_115 - .L_114)
.L_114:
        /*002c*/ 	.word	0x00000000
        /*0030*/ 	.short	0x0005
        /*0032*/ 	.short	0x0028
        /*0034*/ 	.byte	0x00, 0xf0, 0x21, 0x00


	//----- nvinfo : EIATTR_KPARAM_INFO
	.align		4
.L_115:
        /*0038*/ 	.byte	0x04, 0x17
        /*003a*/ 	.short	(.L_117 - .L_116)
.L_116:
        /*003c*/ 	.word	0x00000000
        /*0040*/ 	.short	0x0004
        /*0042*/ 	.short	0x0020
        /*0044*/ 	.byte	0x00, 0xf0, 0x11, 0x00


	//----- nvinfo : EIATTR_KPARAM_INFO
	.align		4
.L_117:
        /*0048*/ 	.byte	0x04, 0x17
        /*004a*/ 	.short	(.L_119 - .L_118)
.L_118:
        /*004c*/ 	.word	0x00000000
        /*0050*/ 	.short	0x0003
        /*0052*/ 	.short	0x0018
        /*0054*/ 	.byte	0x00, 0xf5, 0x21, 0x00


	//----- nvinfo : EIATTR_KPARAM_INFO
	.align		4
.L_119:
        /*0058*/ 	.byte	0x04, 0x17
        /*005a*/ 	.short	(.L_121 - .L_120)
.L_120:
        /*005c*/ 	.word	0x00000000
        /*0060*/ 	.short	0x0002
        /*0062*/ 	.short	0x0010
        /*0064*/ 	.byte	0x00, 0xf5, 0x21, 0x00


	//----- nvinfo : EIATTR_KPARAM_INFO
	.align		4
.L_121:
        /*0068*/ 	.byte	0x04, 0x17
        /*006a*/ 	.short	(.L_123 - .L_122)
.L_122:
        /*006c*/ 	.word	0x00000000
        /*0070*/ 	.short	0x0001
        /*0072*/ 	.short	0x0008
        /*0074*/ 	.byte	0x00, 0xf5, 0x21, 0x00


	//----- nvinfo : EIATTR_KPARAM_INFO
	.align		4
.L_123:
        /*0078*/ 	.byte	0x04, 0x17
        /*007a*/ 	.short	(.L_125 - .L_124)
.L_124:
        /*007c*/ 	.word	0x00000000
        /*0080*/ 	.short	0x0000
        /*0082*/ 	.short	0x0000
        /*0084*/ 	.byte	0x00, 0xf5, 0x21, 0x00


	//----- nvinfo : EIATTR_SPARSE_MMA_MASK
	.align		4
.L_125:
        /*0088*/ 	.byte	0x03, 0x50
        /*008a*/ 	.short	0x0000


	//----- nvinfo : EIATTR_MAXREG_COUNT
	.align		4
        /*008c*/ 	.byte	0x03, 0x1b
        /*008e*/ 	.short	0x00ff


	//----- nvinfo : EIATTR_MERCURY_ISA_VERSION
	.align		4
        /*0090*/ 	.byte	0x03, 0x5f
        /*0092*/ 	.short	0x0101


	//----- nvinfo : EIATTR_VRC_CTA_INIT_COUNT
	.align		4
        /*0094*/ 	.byte	0x02, 0x4a
	.zero		1
	.zero		1


	//----- nvinfo : EIATTR_EXIT_INSTR_OFFSETS
	.align		4
        /*0098*/ 	.byte	0x04, 0x1c
        /*009a*/ 	.short	(.L_127 - .L_126)


	//   ....[0]....
.L_126:
        /*009c*/ 	.word	0x00001e60


	//   ....[1]....
        /*00a0*/ 	.word	0x00006b50


	//----- nvinfo : EIATTR_CRS_STACK_SIZE
	.align		4
.L_127:
        /*00a4*/ 	.byte	0x04, 0x1e
        /*00a6*/ 	.short	(.L_129 - .L_128)
.L_128:
        /*00a8*/ 	.word	0x00000000


	//----- nvinfo : EIATTR_CBANK_PARAM_SIZE
	.align		4
.L_129:
        /*00ac*/ 	.byte	0x03, 0x19
        /*00ae*/ 	.short	0x0038


	//----- nvinfo : EIATTR_PARAM_CBANK
	.align		4
        /*00b0*/ 	.byte	0x04, 0x0a
        /*00b2*/ 	.short	(.L_131 - .L_130)
	.align		4
.L_130:
        /*00b4*/ 	.word	index@(.nv.constant0._Z12update_innerPfS_S_S_fmii)
        /*00b8*/ 	.short	0x0380
        /*00ba*/ 	.short	0x0038


	//----- nvinfo : EIATTR_SW_WAR
	.align		4
.L_131:
        /*00bc*/ 	.byte	0x04, 0x36
        /*00be*/ 	.short	(.L_133 - .L_132)
.L_132:
        /*00c0*/ 	.word	0x00000008
.L_133:


//--------------------- .nv.callgraph             --------------------------
	.section	.nv.callgraph,"",@"SHT_CUDA_CALLGRAPH"
	.align	4
	.sectionentsize	8
	.align		4
        /*0000*/ 	.word	0x00000000
	.align		4
        /*0004*/ 	.word	0xffffffff
	.align		4
        /*0008*/ 	.word	0x00000000
	.align		4
        /*000c*/ 	.word	0xfffffffe
	.align		4
        /*0010*/ 	.word	0x00000000
	.align		4
        /*0014*/ 	.word	0xfffffffd
	.align		4
        /*0018*/ 	.word	0x00000000
	.align		4
        /*001c*/ 	.word	0xfffffffc


//--------------------- .text._Z17initialize_bufferPfm --------------------------
	.section	.text._Z17initialize_bufferPfm,"ax",@progbits
	.align	128
        .global         _Z17initialize_bufferPfm
        .type           _Z17initialize_bufferPfm,@function
        .size           _Z17initialize_bufferPfm,(.L_x_29 - _Z17initialize_bufferPfm)
        .other          _Z17initialize_bufferPfm,@"STO_CUDA_ENTRY STV_DEFAULT"
_Z17initialize_bufferPfm:
.text._Z17initialize_bufferPfm:
[----:B------:R-:W-:Y:S01]  /*0000*/  LDC R1, c[0x0][0x37c] ;  /* 0x0000df00ff017b82 */ /* 0x000fe20000000800 */
[----:B------:R-:W0:Y:S07]  /*0010*/  S2R R3, SR_TID.X ;  /* 0x0000000000037919 */ /* 0x000e2e0000002100 */
[----:B------:R-:W0:Y:S01]  /*0020*/  S2UR UR6, SR_CTAID.X ;  /* 0x00000000000679c3 */ /* 0x000e220000002500 */
[----:B------:R-:W1:Y:S01]  /*0030*/  LDCU.64 UR4, c[0x0][0x358] ;  /* 0x00006b00ff0477ac */ /* 0x000e620008000a00 */
[----:B------:R-:W-:Y:S01]  /*0040*/  IMAD.MOV.U32 R27, RZ, RZ, 0x3ea86366 ;  /* 0x3ea86366ff1b7424 */ /* 0x000fe200078e00ff */
[----:B------:R-:W2:Y:S01]  /*0050*/  S2R R2, SR_TID.Y ;  /* 0x0000000000027919 */ /* 0x000ea20000002200 */
[----:B------:R-:W-:Y:S01]  /*0060*/  MOV R6, 0x3d8ed7a2 ;  /* 0x3d8ed7a200067802 */ /* 0x000fe20000000f00 */
[----:B------:R-:W-:-:S02]  /*0070*/  IMAD.MOV.U32 R8, RZ, RZ, 0x3d40f1c2 ;  /* 0x3d40f1c2ff087424 */ /* 0x000fc400078e00ff */
[----:B------:R-:W-:Y:S01]  /*0080*/  IMAD.MOV.U32 R10, RZ, RZ, 0x3d30753d ;  /* 0x3d30753dff0a7424 */ /* 0x000fe200078e00ff */
[----:B------:R-:W0:Y:S01]  /*0090*/  LDC R0, c[0x0][0x360] ;  /* 0x0000d800ff007b82 */ /* 0x000e220000000800 */
[----:B------:R-:W-:-:S07]  /*00a0*/  IMAD.MOV.U32 R12, RZ, RZ, 0x3cf5eb57 ;  /* 0x3cf5eb57ff0c7424 */ /* 0x000fce00078e00ff */
[----:B------:R-:W2:Y:S08]  /*00b0*/  S2UR UR7, SR_CTAID.Y ;  /* 0x00000000000779c3 */ /* 0x000eb00000002600 */
[----:B------:R-:W2:Y:S08]  /*00c0*/  LDC R5, c[0x0][0x364] ;  /* 0x0000d900ff057b82 */ /* 0x000eb00000000800 */
[----:B------:R-:W3:Y:S01]  /*00d0*/  LDC.64 R16, c[0x0][0x388] ;  /* 0x0000e200ff107b82 */ /* 0x000ee20000000a00 */
[----:B0-----:R-:W-:-:S07]  /*00e0*/  IMAD R3, R0, UR6, R3 ;  /* 0x0000000600037c24 */ /* 0x001fce000f8e0203 */
[----:B------:R-:W0:Y:S01]  /*00f0*/  LDC.64 R24, c[0x0][0x380] ;  /* 0x0000e000ff187b82 */ /* 0x000e220000000a00 */
[----:B--2---:R-:W-:-:S04]  /*0100*/  IMAD R0, R5, UR7, R2 ;  /* 0x0000000705007c24 */ /* 0x004fc8000f8e0202 */
[----:B---3--:R-:W-:Y:S01]  /*0110*/  IMAD R3, R0, R16, R3 ;  /* 0x0000001000037224 */ /* 0x008fe200078e0203 */
[C-C-:B------:R-:W-:Y:S01]  /*0120*/  SHF.L.U64.HI R13, R16.reuse, 0x9, R17.reuse ;  /* 0x00000009100d7819 */ /* 0x140fe20000010211 */
[C---:B------:R-:W-:Y:S01]  /*0130*/  IMAD.SHL.U32 R7, R16.reuse, 0x200, RZ ;  /* 0x0000020010077824 */ /* 0x040fe200078e00ff */
[C-C-:B------:R-:W-:Y:S01]  /*0140*/  SHF.L.U64.HI R9, R16.reuse, 0xa, R17.reuse ;  /* 0x0000000a10097819 */ /* 0x140fe20000010211 */
[C---:B------:R-:W-:Y:S01]  /*0150*/  IMAD.SHL.U32 R11, R16.reuse, 0x400, RZ ;  /* 0x00000400100b7824 */ /* 0x040fe200078e00ff */
[C---:B------:R-:W-:Y:S01]  /*0160*/  SHF.L.U64.HI R15, R16.reuse, 0xb, R17 ;  /* 0x0000000b100f7819 */ /* 0x040fe20000010211 */
[----:B------:R-:W-:Y:S02]  /*0170*/  IMAD.SHL.U32 R19, R16, 0x800, RZ ;  /* 0x0000080010137824 */ /* 0x000fe400078e00ff */
[----:B------:R-:W-:Y:S02]  /*0180*/  HFMA2 R0, -RZ, RZ, 1.376953125, -0.0034236907958984375 ;  /* 0x3d829b03ff007431 */ /* 0x000fe400000001ff */
[----:B0-----:R-:W-:-:S03]  /*0190*/  IMAD.WIDE R24, R3, 0x4, R24 ;  /* 0x0000000403187825 */ /* 0x001fc600078e0218 */
[CC--:B------:R-:W-:Y:S02]  /*01a0*/  LEA R2, P0, R16.reuse, R24.reuse, 0xc ;  /* 0x0000001810027211 */ /* 0x0c0fe400078060ff */
[----:B-1----:R0:W-:Y:S01]  /*01b0*/  STG.E desc[UR4][R24.64], R27 ;  /* 0x0000001b18007986 */ /* 0x0021e2000c101904 */
[C---:B------:R-:W-:Y:S02]  /*01c0*/  LEA R4, P1, R16.reuse, R24, 0xd ;  /* 0x0000001810047211 */ /* 0x040fe400078268ff */
[--C-:B------:R-:W-:Y:S02]  /*01d0*/  LEA.HI.X R3, R16, R25, R17.reuse, 0xc, P0 ;  /* 0x0000001910037211 */ /* 0x100fe400000f6411 */
[----:B------:R-:W-:Y:S02]  /*01e0*/  IADD3 R22, P0, PT, R24, R7, RZ ;  /* 0x0000000718167210 */ /* 0x000fe40007f1e0ff */
[----:B------:R-:W-:Y:S02]  /*01f0*/  LEA.HI.X R5, R16, R25, R17, 0xd, P1 ;  /* 0x0000001910057211 */ /* 0x000fe400008f6c11 */
[C---:B------:R-:W-:Y:S01]  /*0200*/  IADD3 R20, P1, PT, R24.reuse, R11, RZ ;  /* 0x0000000b18147210 */ /* 0x040fe20007f3e0ff */
[----:B------:R-:W-:Y:S01]  /*0210*/  IMAD.X R23, R25, 0x1, R13, P0 ;  /* 0x0000000119177824 */ /* 0x000fe200000e060d */
[----:B------:R-:W-:-:S02]  /*0220*/  IADD3 R16, P2, PT, R24, R19, RZ ;  /* 0x0000001318107210 */ /* 0x000fc40007f5e0ff */
[----:B0-----:R-:W-:Y:S01]  /*0230*/  IADD3 R24, P0, PT, R20, R7, RZ ;  /* 0x0000000714187210 */ /* 0x001fe20007f1e0ff */
[C---:B------:R-:W-:Y:S01]  /*0240*/  IMAD.X R21, R25.reuse, 0x1, R9, P1 ;  /* 0x0000000119157824 */ /* 0x040fe200008e0609 */
[C---:B------:R-:W-:Y:S01]  /*0250*/  IADD3 R28, P1, PT, R16.reuse, R11, RZ ;  /* 0x0000000b101c7210 */ /* 0x040fe20007f3e0ff */
[----:B------:R-:W-:Y:S01]  /*0260*/  IMAD.X R17, R25, 0x1, R15, P2 ;  /* 0x0000000119117824 */ /* 0x000fe200010e060f */
[----:B------:R0:W-:Y:S01]  /*0270*/  STG.E desc[UR4][R22.64], R0 ;  /* 0x0000000016007986 */ /* 0x0001e2000c101904 */
[----:B------:R-:W-:Y:S01]  /*0280*/  IMAD.X R25, R21, 0x1, R13, P0 ;  /* 0x0000000115197824 */ /* 0x000fe200000e060d */
[----:B------:R-:W-:Y:S01]  /*0290*/  IADD3 R26, P0, PT, R16, R7, RZ ;  /* 0x00000007101a7210 */ /* 0x000fe20007f1e0ff */
[C---:B------:R-:W-:Y:S01]  /*02a0*/  IMAD.X R29, R17.reuse, 0x1, R9, P1 ;  /* 0x00000001111d7824 */ /* 0x040fe200008e0609 */
[----:B------:R1:W-:Y:S01]  /*02b0*/  STG.E desc[UR4][R20.64], R6 ;  /* 0x0000000614007986 */ /* 0x0003e2000c101904 */
[----:B------:R-:W-:Y:S02]  /*02c0*/  IADD3 R14, P2, PT, R2, R19, RZ ;  /* 0x00000013020e7210 */ /* 0x000fe40007f5e0ff */
[----:B------:R-:W-:Y:S01]  /*02d0*/  IADD3.X R27, PT, PT, R17, R13, RZ, P0, !PT ;  /* 0x0000000d111b7210 */ /* 0x000fe200007fe4ff */
[----:B------:R2:W-:Y:S02]  /*02e0*/  STG.E desc[UR4][R24.64], R8 ;  /* 0x0000000818007986 */ /* 0x0005e4000c101904 */
[----:B------:R-:W-:Y:S01]  /*02f0*/  IMAD.X R15, R3, 0x1, R15, P2 ;  /* 0x00000001030f7824 */ /* 0x000fe200010e060f */
[----:B0-----:R-:W-:Y:S01]  /*0300*/  IADD3 R22, P0, PT, R28, R7, RZ ;  /* 0x000000071c167210 */ /* 0x001fe20007f1e0ff */
[----:B------:R0:W-:Y:S01]  /*0310*/  STG.E desc[UR4][R16.64], R10 ;  /* 0x0000000a10007986 */ /* 0x0001e2000c101904 */
[----:B------:R-:W-:-:S02]  /*0320*/  IMAD.MOV.U32 R0, RZ, RZ, 0x3d2548f5 ;  /* 0x3d2548f5ff007424 */ /* 0x000fc400078e00ff */
[----:B-1----:R-:W-:Y:S02]  /*0330*/  HFMA2 R6, -RZ, RZ, 1.1494140625, 0.000929355621337890625 ;  /* 0x3c99139dff067431 */ /* 0x002fe400000001ff */
[----:B------:R-:W-:Y:S01]  /*0340*/  IMAD.X R23, R29, 0x1, R13, P0 ;  /* 0x000000011d177824 */ /* 0x000fe200000e060d */
[----:B------:R-:W-:Y:S01]  /*0350*/  IADD3 R18, P0, PT, R2, R7, RZ ;  /* 0x0000000702127210 */ /* 0x000fe20007f1e0ff */
[----:B------:R1:W-:Y:S01]  /*0360*/  STG.E desc[UR4][R26.64], R0 ;  /* 0x000000001a007986 */ /* 0x0003e2000c101904 */
[----:B--2---:R-:W-:Y:S01]  /*0370*/  IMAD.MOV.U32 R25, RZ, RZ, 0x3cccf595 ;  /* 0x3cccf595ff197424 */ /* 0x004fe200078e00ff */
[----:B------:R-:W-:Y:S02]  /*0380*/  IADD3 R8, P2, PT, R4, R11, RZ ;  /* 0x0000000b04087210 */ /* 0x000fe40007f5e0ff */
[----:B------:R-:W-:Y:S01]  /*0390*/  IADD3.X R19, PT, PT, R3, R13, RZ, P0, !PT ;  /* 0x0000000d03137210 */ /* 0x000fe200007fe4ff */
[----:B------:R2:W-:Y:S01]  /*03a0*/  STG.E desc[UR4][R28.64], R12 ;  /* 0x0000000c1c007986 */ /* 0x0005e2000c101904 */
[----:B0-----:R-:W-:-:S03]  /*03b0*/  IADD3 R16, P1, PT, R2, R11, RZ ;  /* 0x0000000b02107210 */ /* 0x001fc60007f3e0ff */
[----:B------:R0:W-:Y:S01]  /*03c0*/  STG.E desc[UR4][R22.64], R6 ;  /* 0x0000000616007986 */ /* 0x0001e2000c101904 */
[-C--:B------:R-:W-:Y:S01]  /*03d0*/  IADD3 R20, P0, PT, R16, R7.reuse, RZ ;  /* 0x0000000710147210 */ /* 0x080fe20007f1e0ff */
[----:B------:R-:W-:Y:S01]  /*03e0*/  IMAD.X R17, R3, 0x1, R9, P1 ;  /* 0x0000000103117824 */ /* 0x000fe200008e0609 */
[----:B-1----:R-:W-:Y:S01]  /*03f0*/  MOV R0, 0x3d0ed7a2 ;  /* 0x3d0ed7a200007802 */ /* 0x002fe20000000f00 */
[----:B------:R1:W-:Y:S01]  /*0400*/  STG.E desc[UR4][R2.64], R25 ;  /* 0x0000001902007986 */ /* 0x0003e2000c101904 */
[----:B------:R-:W-:Y:S02]  /*0410*/  IMAD.MOV.U32 R27, RZ, RZ, 0x3d608487 ;  /* 0x3d608487ff1b7424 */ /* 0x000fe400078e00ff */
[----:B------:R-:W-:Y:S02]  /*0420*/  IMAD.X R21, R17, 0x1, R13, P0 ;  /* 0x0000000111157824 */ /* 0x000fe400000e060d */
[----:B--2---:R-:W-:Y:S01]  /*0430*/  IMAD.MOV.U32 R29, RZ, RZ, 0x3d029b03 ;  /* 0x3d029b03ff1d7424 */ /* 0x004fe200078e00ff */
[----:B------:R-:W-:Y:S01]  /*0440*/  STG.E desc[UR4][R18.64], R27 ;  /* 0x0000001b12007986 */ /* 0x000fe2000c101904 */
[----:B------:R-:W-:Y:S01]  /*0450*/  IMAD.MOV.U32 R12, RZ, RZ, 0x3cb0753d ;  /* 0x3cb0753dff0c7424 */ /* 0x000fe200078e00ff */
[----:B0-----:R-:W-:-:S02]  /*0460*/  IADD3 R22, P0, PT, R14, R7, RZ ;  /* 0x000000070e167210 */ /* 0x001fc40007f1e0ff */
[----:B------:R-:W-:Y:S01]  /*0470*/  STG.E desc[UR4][R16.64], R29 ;  /* 0x0000001d10007986 */ /* 0x000fe2000c101904 */
[----:B-1----:R-:W-:Y:S01]  /*0480*/  IADD3 R2, P1, PT, R14, R11, RZ ;  /* 0x0000000b0e027210 */ /* 0x002fe20007f3e0ff */
[----:B------:R-:W-:Y:S01]  /*0490*/  IMAD.MOV.U32 R25, RZ, RZ, 0x3cc0f1c2 ;  /* 0x3cc0f1c2ff197424 */ /* 0x000fe200078e00ff */
[C---:B------:R-:W-:Y:S01]  /*04a0*/  IADD3.X R23, PT, PT, R15.reuse, R13, RZ, P0, !PT ;  /* 0x0000000d0f177210 */ /* 0x040fe200007fe4ff */
[----:B------:R-:W-:Y:S01]  /*04b0*/  STG.E desc[UR4][R20.64], R0 ;  /* 0x0000000014007986 */ /* 0x000fe2000c101904 */
[-C--:B------:R-:W-:Y:S01]  /*04c0*/  IADD3 R6, P0, PT, R2, R7.reuse, RZ ;  /* 0x0000000702067210 */ /* 0x080fe20007f1e0ff */
[--C-:B------:R-:W-:Y:S01]  /*04d0*/  IMAD.X R3, R15, 0x1, R9.reuse, P1 ;  /* 0x000000010f037824 */ /* 0x100fe200008e0609 */
[----:B------:R-:W-:Y:S01]  /*04e0*/  IADD3 R10, P1, PT, R4, R7, RZ ;  /* 0x00000007040a7210 */ /* 0x000fe20007f3e0ff */
[----:B------:R-:W-:Y:S01]  /*04f0*/  STG.E desc[UR4][R14.64], R25 ;  /* 0x000000190e007986 */ /* 0x000fe2000c101904 */
[----:B------:R-:W-:Y:S02]  /*0500*/  IMAD.X R9, R5, 0x1, R9, P2 ;  /* 0x0000000105097824 */ /* 0x000fe400010e0609 */
[----:B------:R-:W-:Y:S01]  /*0510*/  IMAD.X R7, R3, 0x1, R13, P0 ;  /* 0x0000000103077824 */ /* 0x000fe200000e060d */
[----:B------:R-:W-:Y:S01]  /*0520*/  IADD3.X R11, PT, PT, R5, R13, RZ, P1, !PT ;  /* 0x0000000d050b7210 */ /* 0x000fe20000ffe4ff */
[----:B------:R-:W-:Y:S04]  /*0530*/  STG.E desc[UR4][R22.64], R12 ;  /* 0x0000000c16007986 */ /* 0x000fe8000c101904 */
[----:B------:R-:W-:Y:S04]  /*0540*/  STG.E desc[UR4][R2.64], R27 ;  /* 0x0000001b02007986 */ /* 0x000fe8000c101904 */
[----:B------:R-:W-:Y:S04]  /*0550*/  STG.E desc[UR4][R6.64], R29 ;  /* 0x0000001d06007986 */ /* 0x000fe8000c101904 */
[----:B------:R-:W-:Y:S04]  /*0560*/  STG.E desc[UR4][R4.64], R0 ;  /* 0x0000000004007986 */ /* 0x000fe8000c101904 */
[----:B------:R-:W-:Y:S04]  /*0570*/  STG.E desc[UR4][R10.64], R25 ;  /* 0x000000190a007986 */ /* 0x000fe8000c101904 */
[----:B------:R-:W-:Y:S01]  /*0580*/  STG.E desc[UR4][R8.64], R12 ;  /* 0x0000000c08007986 */ /* 0x000fe2000c101904 */
[----:B------:R-:W-:Y:S05]  /*0590*/  EXIT ;  /* 0x000000000000794d */ /* 0x000fea0003800000 */
.L_x_0:
[----:B------:R-:W-:-:S00]  /*05a0*/  BRA `(.L_x_0) ;  /* 0xfffffffc00fc7947 */ /* 0x000fc0000383ffff */
[----:B------:R-:W-:-:S00]  /*05b0*/  NOP ;  /* 0x0000000000007918 */ /* 0x000fc00000000000 */
        /* <DEDUP_REMOVED lines=12> */
.L_x_29:


//--------------------- .text._Z17initialize_singlePfmi --------------------------
	.section	.text._Z17initialize_singlePfmi,"ax",@progbits
	.align	128
        .global         _Z17initialize_singlePfmi
        .type           _Z17initialize_singlePfmi,@function
        .size           _Z17initialize_singlePfmi,(.L_x_30 - _Z17initialize_singlePfmi)
        .other          _Z17initialize_singlePfmi,@"STO_CUDA_ENTRY STV_DEFAULT"
_Z17initialize_singlePfmi:
.text._Z17initialize_singlePfmi:
[----:B------:R-:W-:Y:S01]  /*0000*/  LDC R1, c[0x0][0x37c] ;  /* 0x0000df00ff017b82 */ /* 0x000fe20000000800 */
[----:B------:R-:W0:Y:S07]  /*0010*/  S2R R6, SR_TID.Z ;  /* 0x0000000000067919 */ /* 0x000e2e0000002300 */
[----:B------:R-:W1:Y:S01]  /*0020*/  LDC R2, c[0x0][0x360] ;  /* 0x0000d800ff027b82 */ /* 0x000e620000000800 */
[----:B------:R-:W2:Y:S01]  /*0030*/  LDCU.128 UR8, c[0x0][0x380] ;  /* 0x00007000ff0877ac */ /* 0x000ea20008000c00 */
[----:B------:R-:W-:Y:S01]  /*0040*/  IMAD.MOV.U32 R21, RZ, RZ, 0x3d829b03 ;  /* 0x3d829b03ff157424 */ /* 0x000fe200078e00ff */
[----:B------:R-:W1:Y:S01]  /*0050*/  S2R R3, SR_TID.X ;  /* 0x0000000000037919 */ /* 0x000e620000002100 */
[----:B------:R-:W-:Y:S01]  /*0060*/  IMAD.MOV.U32 R23, RZ, RZ, 0x3d8ed7a2 ;  /* 0x3d8ed7a2ff177424 */ /* 0x000fe200078e00ff */
[----:B------:R-:W3:Y:S01]  /*0070*/  LDCU.64 UR12, c[0x0][0x358] ;  /* 0x00006b00ff0c77ac */ /* 0x000ee20008000a00 */
[----:B------:R-:W-:Y:S01]  /*0080*/  IMAD.MOV.U32 R25, RZ, RZ, 0x3d30753d ;  /* 0x3d30753dff197424 */ /* 0x000fe200078e00ff */
[----:B------:R-:W4:Y:S01]  /*0090*/  S2R R0, SR_TID.Y ;  /* 0x0000000000007919 */ /* 0x000f220000002200 */
[----:B------:R-:W4:Y:S01]  /*00a0*/  LDC R5, c[0x0][0x364] ;  /* 0x0000d900ff057b82 */ /* 0x000f220000000800 */
[----:B------:R-:W-:-:S02]  /*00b0*/  IMAD.MOV.U32 R27, RZ, RZ, 0x3d2548f5 ;  /* 0x3d2548f5ff1b7424 */ /* 0x000fc400078e00ff */
[----:B------:R-:W-:Y:S02]  /*00c0*/  IMAD.MOV.U32 R29, RZ, RZ, 0x3cf5eb57 ;  /* 0x3cf5eb57ff1d7424 */ /* 0x000fe400078e00ff */
[----:B------:R-:W-:-:S03]  /*00d0*/  IMAD.MOV.U32 R24, RZ, RZ, 0x3cccf595 ;  /* 0x3cccf595ff187424 */ /* 0x000fc600078e00ff */
[----:B------:R-:W0:Y:S01]  /*00e0*/  S2UR UR5, SR_CTAID.Z ;  /* 0x00000000000579c3 */ /* 0x000e220000002700 */
[----:B--2---:R-:W-:Y:S02]  /*00f0*/  UISETP.GE.U32.AND UP0, UPT, UR10, 0x81, UPT ;  /* 0x000000810a00788c */ /* 0x004fe4000bf06070 */
[----:B------:R-:W-:Y:S01]  /*0100*/  IMAD.U32 R13, RZ, RZ, UR10 ;  /* 0x0000000aff0d7e24 */ /* 0x000fe2000f8e00ff */
[----:B------:R-:W-:Y:S02]  /*0110*/  USHF.L.U32 UR32, UR10, 0xd, URZ ;  /* 0x0000000d0a207899 */ /* 0x000fe400080006ff */
[----:B------:R-:W-:Y:S01]  /*0120*/  IMAD.U32 R15, RZ, RZ, UR10 ;  /* 0x0000000aff0f7e24 */ /* 0x000fe2000f8e00ff */
[----:B------:R-:W-:Y:S01]  /*0130*/  UISETP.GE.U32.AND.EX UP0, UPT, UR11, URZ, UPT, UP0 ;  /* 0x000000ff0b00728c */ /* 0x000fe2000bf06100 */
[----:B------:R-:W0:Y:S01]  /*0140*/  LDC R7, c[0x0][0x368] ;  /* 0x0000da00ff077b82 */ /* 0x000e220000000800 */
[----:B------:R-:W-:Y:S02]  /*0150*/  USHF.L.U64.HI UR33, UR10, 0xd, UR11 ;  /* 0x0000000d0a217899 */ /* 0x000fe4000801020b */
[----:B------:R-:W-:Y:S01]  /*0160*/  IMAD.U32 R14, RZ, RZ, UR11 ;  /* 0x0000000bff0e7e24 */ /* 0x000fe2000f8e00ff */
[----:B------:R-:W-:-:S02]  /*0170*/  USHF.L.U32 UR30, UR10, 0xf, URZ ;  /* 0x0000000f0a1e7899 */ /* 0x000fc400080006ff */
[----:B------:R-:W-:Y:S01]  /*0180*/  IMAD.U32 R17, RZ, RZ, UR10 ;  /* 0x0000000aff117e24 */ /* 0x000fe2000f8e00ff */
[----:B------:R-:W-:Y:S01]  /*0190*/  PLOP3.LUT P0, PT, PT, PT, UP0, 0x80, 0x8 ;  /* 0x000000000008781c */ /* 0x000fe20003f0f008 */
[----:B------:R-:W-:Y:S02]  /*01a0*/  USHF.L.U64.HI UR31, UR10, 0xf, UR11 ;  /* 0x0000000f0a1f7899 */ /* 0x000fe4000801020b */
[----:B------:R-:W-:Y:S01]  /*01b0*/  IMAD.U32 R16, RZ, RZ, UR11 ;  /* 0x0000000bff107e24 */ /* 0x000fe2000f8e00ff */
[----:B------:R-:W1:Y:S01]  /*01c0*/  S2UR UR4, SR_CTAID.X ;  /* 0x00000000000479c3 */ /* 0x000e620000002500 */
[----:B------:R-:W-:Y:S02]  /*01d0*/  USHF.L.U32 UR28, UR10, 0x10, URZ ;  /* 0x000000100a1c7899 */ /* 0x000fe400080006ff */
[----:B------:R-:W-:Y:S02]  /*01e0*/  USHF.L.U64.HI UR29, UR10, 0x10, UR11 ;  /* 0x000000100a1d7899 */ /* 0x000fe4000801020b */
[----:B------:R-:W-:-:S02]  /*01f0*/  USHF.L.U32 UR26, UR10, 0x11, URZ ;  /* 0x000000110a1a7899 */ /* 0x000fc400080006ff */
[----:B------:R-:W-:Y:S01]  /*0200*/  USHF.L.U64.HI UR27, UR10, 0x11, UR11 ;  /* 0x000000110a1b7899 */ /* 0x000fe2000801020b */
[----:B------:R-:W4:Y:S01]  /*0210*/  S2UR UR7, SR_CTAID.Y ;  /* 0x00000000000779c3 */ /* 0x000f220000002600 */
[----:B0-----:R-:W-:-:S04]  /*0220*/  IMAD R6, R7, UR5, R6 ;  /* 0x0000000507067c24 */ /* 0x001fc8000f8e0206 */
[----:B------:R-:W-:Y:S02]  /*0230*/  IMAD.SHL.U32 R6, R6, 0x80, RZ ;  /* 0x0000008006067824 */ /* 0x000fe400078e00ff */
[----:B-1----:R-:W-:-:S05]  /*0240*/  IMAD R3, R2, UR4, R3 ;  /* 0x0000000402037c24 */ /* 0x002fca000f8e0203 */
[----:B------:R-:W-:Y:S01]  /*0250*/  ISETP.NE.OR P0, PT, R3, 0x7f, !P0 ;  /* 0x0000007f0300780c */ /* 0x000fe20004705670 */
[----:B----4-:R-:W-:-:S04]  /*0260*/  IMAD R4, R5, UR7, R0 ;  /* 0x0000000705047c24 */ /* 0x010fc8000f8e0200 */
[----:B------:R-:W-:Y:S02]  /*0270*/  IMAD R7, R4, UR10, R3 ;  /* 0x0000000a04077c24 */ /* 0x000fe4000f8e0203 */
[----:B------:R-:W-:Y:S02]  /*0280*/  IMAD.U32 R3, RZ, RZ, UR10 ;  /* 0x0000000aff037e24 */ /* 0x000fe4000f8e00ff */
[----:B------:R-:W-:-:S05]  /*0290*/  IMAD R9, R6, UR10, R7 ;  /* 0x0000000a06097c24 */ /* 0x000fca000f8e0207 */
[C---:B------:R-:W-:Y:S02]  /*02a0*/  IADD3 R2, P1, PT, R9.reuse, UR32, RZ ;  /* 0x0000002009027c10 */ /* 0x040fe4000ff3e0ff */
[----:B------:R-:W-:Y:S02]  /*02b0*/  SHF.R.S64 R12, RZ, 0x1e, R9 ;  /* 0x0000001eff0c7819 */ /* 0x000fe40000001009 */
[----:B------:R-:W-:Y:S02]  /*02c0*/  LEA.HI.X.SX32 R7, R9, UR33, 0x1, P1 ;  /* 0x0000002109077c11 */ /* 0x000fe400088f0eff */
[----:B------:R-:W-:-:S04]  /*02d0*/  LEA R10, P1, R2, UR8, 0x2 ;  /* 0x00000008020a7c11 */ /* 0x000fc8000f8210ff */
[----:B------:R-:W-:Y:S01]  /*02e0*/  LEA.HI.X R11, R2, UR9, R7, 0x2, P1 ;  /* 0x00000009020b7c11 */ /* 0x000fe200088f1407 */
[----:B------:R-:W-:Y:S01]  /*02f0*/  IMAD.MOV.U32 R7, RZ, RZ, 0x3ea86366 ;  /* 0x3ea86366ff077424 */ /* 0x000fe200078e00ff */
[----:B------:R-:W-:Y:S02]  /*0300*/  IADD3 R12, P1, PT, R12, UR8, RZ ;  /* 0x000000080c0c7c10 */ /* 0x000fe4000ff3e0ff */
[-C--:B------:R-:W-:Y:S02]  /*0310*/  LEA R8, P2, R3, R10.reuse, 0x12 ;  /* 0x0000000a03087211 */ /* 0x080fe400078490ff */
[----:B------:R-:W-:Y:S02]  /*0320*/  LEA R2, P3, R13, R10, 0x13 ;  /* 0x0000000a0d027211 */ /* 0x000fe400078698ff */
[----:B------:R-:W-:Y:S02]  /*0330*/  LEA.HI.X.SX32 R13, R9, UR9, 0x2, P1 ;  /* 0x00000009090d7c11 */ /* 0x000fe400088f16ff */
[----:B------:R-:W-:-:S02]  /*0340*/  LEA.HI.X R9, R15, R11, R14, 0x12, P2 ;  /* 0x0000000b0f097211 */ /* 0x000fc400010f940e */
[C---:B------:R-:W-:Y:S01]  /*0350*/  IADD3 R14, P1, PT, R10.reuse, UR30, RZ ;  /* 0x0000001e0a0e7c10 */ /* 0x040fe2000ff3e0ff */
[----:B---3--:R0:W-:Y:S01]  /*0360*/  STG.E desc[UR12][R12.64], R7 ;  /* 0x000000070c007986 */ /* 0x0081e2000c10190c */
[----:B------:R-:W-:Y:S02]  /*0370*/  LEA.HI.X R3, R17, R11, R16, 0x13, P3 ;  /* 0x0000000b11037211 */ /* 0x000fe400018f9c10 */
[C---:B------:R-:W-:Y:S01]  /*0380*/  IADD3.X R15, PT, PT, R11.reuse, UR31, RZ, P1, !PT ;  /* 0x0000001f0b0f7c10 */ /* 0x040fe20008ffe4ff */
[----:B------:R1:W-:Y:S01]  /*0390*/  STG.E desc[UR12][R10.64], R21 ;  /* 0x000000150a007986 */ /* 0x0003e2000c10190c */
[C---:B------:R-:W-:Y:S02]  /*03a0*/  IADD3 R16, P1, PT, R10.reuse, UR28, RZ ;  /* 0x0000001c0a107c10 */ /* 0x040fe4000ff3e0ff */
[----:B------:R-:W-:Y:S01]  /*03b0*/  IADD3 R18, P2, PT, R10, UR26, RZ ;  /* 0x0000001a0a127c10 */ /* 0x000fe2000ff5e0ff */
[----:B------:R2:W-:Y:S01]  /*03c0*/  STG.E desc[UR12][R14.64], R23 ;  /* 0x000000170e007986 */ /* 0x0005e2000c10190c */
[----:B------:R-:W-:-:S02]  /*03d0*/  IADD3.X R17, PT, PT, R11, UR29, RZ, P1, !PT ;  /* 0x0000001d0b117c10 */ /* 0x000fc40008ffe4ff */
[----:B------:R-:W-:Y:S01]  /*03e0*/  IADD3.X R19, PT, PT, R11, UR27, RZ, P2, !PT ;  /* 0x0000001b0b137c10 */ /* 0x000fe200097fe4ff */
[----:B0-----:R-:W-:Y:S01]  /*03f0*/  IMAD.MOV.U32 R7, RZ, RZ, 0x3d40f1c2 ;  /* 0x3d40f1c2ff077424 */ /* 0x001fe200078e00ff */
[----:B------:R-:W-:-:S04]  /*0400*/  IADD3 R12, P1, PT, R16, UR30, RZ ;  /* 0x0000001e100c7c10 */ /* 0x000fc8000ff3e0ff */
[----:B------:R-:W-:Y:S01]  /*0410*/  IADD3.X R13, PT, PT, R17, UR31, RZ, P1, !PT ;  /* 0x0000001f110d7c10 */ /* 0x000fe20008ffe4ff */
[----:B------:R0:W-:Y:S01]  /*0420*/  STG.E desc[UR12][R16.64], R7 ;  /* 0x0000000710007986 */ /* 0x0001e2000c10190c */
[C---:B-1----:R-:W-:Y:S02]  /*0430*/  IADD3 R10, P1, PT, R18.reuse, UR30, RZ ;  /* 0x0000001e120a7c10 */ /* 0x042fe4000ff3e0ff */
[----:B--2---:R-:W-:Y:S01]  /*0440*/  IADD3 R14, P2, PT, R18, UR28, RZ ;  /* 0x0000001c120e7c10 */ /* 0x004fe2000ff5e0ff */
[----:B------:R1:W-:Y:S01]  /*0450*/  STG.E desc[UR12][R12.64], R25 ;  /* 0x000000190c007986 */ /* 0x0003e2000c10190c */
[C---:B------:R-:W-:Y:S02]  /*0460*/  IADD3.X R11, PT, PT, R19.reuse, UR31, RZ, P1, !PT ;  /* 0x0000001f130b7c10 */ /* 0x040fe40008ffe4ff */
[----:B------:R-:W-:Y:S01]  /*0470*/  IADD3.X R15, PT, PT, R19, UR29, RZ, P2, !PT ;  /* 0x0000001d130f7c10 */ /* 0x000fe200097fe4ff */
[----:B------:R2:W-:Y:S01]  /*0480*/  STG.E desc[UR12][R18.64], R27 ;  /* 0x0000001b12007986 */ /* 0x0005e2000c10190c */
[----:B------:R-:W-:Y:S01]  /*0490*/  IADD3 R20, P1, PT, R14, UR30, RZ ;  /* 0x0000001e0e147c10 */ /* 0x000fe2000ff3e0ff */
[----:B0-----:R-:W-:-:S03]  /*04a0*/  IMAD.MOV.U32 R7, RZ, RZ, 0x3c99139d ;  /* 0x3c99139dff077424 */ /* 0x001fc600078e00ff */
[----:B------:R-:W-:Y:S01]  /*04b0*/  IADD3.X R21, PT, PT, R15, UR31, RZ, P1, !PT ;  /* 0x0000001f0f157c10 */ /* 0x000fe20008ffe4ff */
[----:B------:R0:W-:Y:S01]  /*04c0*/  STG.E desc[UR12][R10.64], R29 ;  /* 0x0000001d0a007986 */ /* 0x0001e2000c10190c */
[C---:B------:R-:W-:Y:S01]  /*04d0*/  IADD3 R16, P1, PT, R8.reuse, UR30, RZ ;  /* 0x0000001e08107c10 */ /* 0x040fe2000ff3e0ff */
[----:B-1----:R-:W-:Y:S02]  /*04e0*/  IMAD.MOV.U32 R25, RZ, RZ, 0x3d608487 ;  /* 0x3d608487ff197424 */ /* 0x002fe400078e00ff */
[----:B------:R1:W-:Y:S01]  /*04f0*/  STG.E desc[UR12][R14.64], R7 ;  /* 0x000000070e007986 */ /* 0x0003e2000c10190c */
[C---:B------:R-:W-:Y:S01]  /*0500*/  IADD3.X R17, PT, PT, R9.reuse, UR31, RZ, P1, !PT ;  /* 0x0000001f09117c10 */ /* 0x040fe20008ffe4ff */
[----:B--2---:R-:W-:Y:S01]  /*0510*/  IMAD.MOV.U32 R27, RZ, RZ, 0x3d029b03 ;  /* 0x3d029b03ff1b7424 */ /* 0x004fe200078e00ff */
[----:B------:R-:W-:Y:S01]  /*0520*/  IADD3 R18, P2, PT, R8, UR28, RZ ;  /* 0x0000001c08127c10 */ /* 0x000fe2000ff5e0ff */
[----:B------:R2:W-:Y:S03]  /*0530*/  STG.E desc[UR12][R20.64], R24 ;  /* 0x0000001814007986 */ /* 0x0005e6000c10190c */
[----:B------:R-:W-:Y:S01]  /*0540*/  IADD3.X R19, PT, PT, R9, UR29, RZ, P2, !PT ;  /* 0x0000001d09137c10 */ /* 0x000fe200097fe4ff */
[----:B------:R3:W-:Y:S01]  /*0550*/  STG.E desc[UR12][R8.64], R25 ;  /* 0x0000001908007986 */ /* 0x0007e2000c10190c */
[----:B------:R-:W-:Y:S01]  /*0560*/  IADD3 R22, P1, PT, R18, UR30, RZ ;  /* 0x0000001e12167c10 */ /* 0x000fe2000ff3e0ff */
[----:B0-----:R-:W-:Y:S01]  /*0570*/  IMAD.MOV.U32 R29, RZ, RZ, 0x3cb0753d ;  /* 0x3cb0753dff1d7424 */ /* 0x001fe200078e00ff */
[----:B------:R-:W-:Y:S01]  /*0580*/  IADD3 R10, P2, PT, R8, UR26, RZ ;  /* 0x0000001a080a7c10 */ /* 0x000fe2000ff5e0ff */
[----:B-1----:R-:W-:Y:S01]  /*0590*/  IMAD.MOV.U32 R7, RZ, RZ, 0x3d0ed7a2 ;  /* 0x3d0ed7a2ff077424 */ /* 0x002fe200078e00ff */
[----:B------:R-:W-:Y:S01]  /*05a0*/  IADD3.X R23, PT, PT, R19, UR31, RZ, P1, !PT ;  /* 0x0000001f13177c10 */ /* 0x000fe20008ffe4ff */
[----:B------:R0:W-:Y:S01]  /*05b0*/  STG.E desc[UR12][R16.64], R27 ;  /* 0x0000001b10007986 */ /* 0x0001e2000c10190c */
[----:B------:R-:W-:Y:S01]  /*05c0*/  IADD3.X R11, PT, PT, R9, UR27, RZ, P2, !PT ;  /* 0x0000001b090b7c10 */ /* 0x000fe200097fe4ff */
[----:B--2---:R-:W-:Y:S01]  /*05d0*/  IMAD.MOV.U32 R21, RZ, RZ, 0x3cc0f1c2 ;  /* 0x3cc0f1c2ff157424 */ /* 0x004fe200078e00ff */
[C---:B------:R-:W-:Y:S01]  /*05e0*/  IADD3 R12, P1, PT, R10.reuse, UR30, RZ ;  /* 0x0000001e0a0c7c10 */ /* 0x040fe2000ff3e0ff */
[----:B------:R1:W-:Y:S01]  /*05f0*/  STG.E desc[UR12][R18.64], R7 ;  /* 0x0000000712007986 */ /* 0x0003e2000c10190c */
[----:B---3--:R-:W-:-:S02]  /*0600*/  IADD3 R8, P2, PT, R10, UR28, RZ ;  /* 0x0000001c0a087c10 */ /* 0x008fc4000ff5e0ff */
[C---:B------:R-:W-:Y:S01]  /*0610*/  IADD3.X R13, PT, PT, R11.reuse, UR31, RZ, P1, !PT ;  /* 0x0000001f0b0d7c10 */ /* 0x040fe20008ffe4ff */
[----:B------:R1:W-:Y:S01]  /*0620*/  STG.E desc[UR12][R22.64], R21 ;  /* 0x0000001516007986 */ /* 0x0003e2000c10190c */
[----:B------:R-:W-:Y:S02]  /*0630*/  IADD3.X R9, PT, PT, R11, UR29, RZ, P2, !PT ;  /* 0x0000001d0b097c10 */ /* 0x000fe400097fe4ff */
[----:B------:R-:W-:Y:S01]  /*0640*/  IADD3 R14, P1, PT, R8, UR30, RZ ;  /* 0x0000001e080e7c10 */ /* 0x000fe2000ff3e0ff */
[----:B------:R1:W-:Y:S01]  /*0650*/  STG.E desc[UR12][R10.64], R29 ;  /* 0x0000001d0a007986 */ /* 0x0003e2000c10190c */
[----:B0-----:R-:W-:Y:S02]  /*0660*/  IADD3 R16, P2, PT, R2, UR30, RZ ;  /* 0x0000001e02107c10 */ /* 0x001fe4000ff5e0ff */
[----:B------:R-:W-:Y:S01]  /*0670*/  IADD3.X R15, PT, PT, R9, UR31, RZ, P1, !PT ;  /* 0x0000001f090f7c10 */ /* 0x000fe20008ffe4ff */
[----:B------:R1:W-:Y:S01]  /*0680*/  STG.E desc[UR12][R12.64], R25 ;  /* 0x000000190c007986 */ /* 0x0003e2000c10190c */
[----:B------:R-:W-:-:S03]  /*0690*/  IADD3.X R17, PT, PT, R3, UR31, RZ, P2, !PT ;  /* 0x0000001f03117c10 */ /* 0x000fc600097fe4ff */
[----:B------:R1:W-:Y:S04]  /*06a0*/  STG.E desc[UR12][R8.64], R27 ;  /* 0x0000001b08007986 */ /* 0x0003e8000c10190c */
[----:B------:R1:W-:Y:S04]  /*06b0*/  STG.E desc[UR12][R14.64], R7 ;  /* 0x000000070e007986 */ /* 0x0003e8000c10190c */
[----:B------:R1:W-:Y:S04]  /*06c0*/  STG.E desc[UR12][R2.64], R21 ;  /* 0x0000001502007986 */ /* 0x0003e8000c10190c */
[----:B------:R1:W-:Y:S01]  /*06d0*/  STG.E desc[UR12][R16.64], R29 ;  /* 0x0000001d10007986 */ /* 0x0003e2000c10190c */
[----:B------:R-:W-:Y:S05]  /*06e0*/  @P0 EXIT ;  /* 0x000000000000094d */ /* 0x000fea0003800000 */
[----:B-1----:R-:W0:Y:S01]  /*06f0*/  LDC.64 R2, c[0x0][0x388] ;  /* 0x0000e200ff027b82 */ /* 0x002e220000000a00 */
[----:B------:R-:W-:Y:S01]  /*0700*/  UISETP.NE.U32.AND UP0, UPT, UR10, 0x81, UPT ;  /* 0x000000810a00788c */ /* 0x000fe2000bf05070 */
[----:B------:R-:W-:Y:S01]  /*0710*/  UMOV UR25, 0x80 ;  /* 0x0000008000197882 */ /* 0x000fe20000000000 */
[----:B------:R-:W-:Y:S02]  /*0720*/  USHF.L.U64.HI UR5, UR10, 0xe, UR11 ;  /* 0x0000000e0a057899 */ /* 0x000fe4000801020b */
[----:B------:R-:W-:Y:S02]  /*0730*/  UISETP.NE.AND.EX UP0, UPT, UR11, URZ, UPT, UP0 ;  /* 0x000000ff0b00728c */ /* 0x000fe4000bf05300 */
[----:B------:R-:W-:Y:S01]  /*0740*/  USHF.L.U32 UR4, UR10, 0xe, URZ ;  /* 0x0000000e0a047899 */ /* 0x000fe200080006ff */
[----:B0-----:R-:W-:-:S04]  /*0750*/  LOP3.LUT R7, R2, 0x1, RZ, 0xc0, !PT ;  /* 0x0000000102077812 */ /* 0x001fc800078ec0ff */
[----:B------:R-:W-:Y:S01]  /*0760*/  ISETP.NE.U32.AND P0, PT, R7, 0x1, PT ;  /* 0x000000010700780c */ /* 0x000fe20003f05070 */
[----:B------:R-:W-:-:S03]  /*0770*/  IMAD R7, R4, UR10, RZ ;  /* 0x0000000a04077c24 */ /* 0x000fc6000f8e02ff */
[----:B------:R-:W-:Y:S01]  /*0780*/  ISETP.NE.U32.AND.EX P0, PT, RZ, RZ, PT, P0 ;  /* 0x000000ffff00720c */ /* 0x000fe20003f05100 */
[----:B------:R-:W-:Y:S01]  /*0790*/  IMAD R8, R6, UR10, R7 ;  /* 0x0000000a06087c24 */ /* 0x000fe2000f8e0207 */
[----:B------:R-:W-:Y:S11]  /*07a0*/  BRA.U !UP0, `(.L_x_1) ;  /* 0x0000000908547547 */ /* 0x000ff6000b800000 */
[----:B------:R-:W-:Y:S01]  /*07b0*/  IMAD R5, R5, UR7, R6 ;  /* 0x0000000705057c24 */ /* 0x000fe2000f8e0206 */
[----:B------:R-:W-:Y:S01]  /*07c0*/  IADD3 R11, P1, PT, RZ, RZ, RZ ;  /* 0x000000ffff0b7210 */ /* 0x000fe20007f3e0ff */
[----:B------:R-:W-:Y:S02]  /*07d0*/  USHF.L.U64.HI UR6, UR4, 0x2, UR5 ;  /* 0x0000000204067899 */ /* 0x000fe40008010205 */
[----:B------:R-:W-:Y:S01]  /*07e0*/  IMAD.IADD R0, R0, 0x1, R5 ;  /* 0x0000000100007824 */ /* 0x000fe200078e0205 */
[----:B------:R-:W-:Y:S01]  /*07f0*/  USHF.L.U32 UR5, UR4, 0x2, URZ ;  /* 0x0000000204057899 */ /* 0x000fe200080006ff */
[----:B------:R-:W-:Y:S01]  /*0800*/  IMAD.U32 R5, RZ, RZ, UR10 ;  /* 0x0000000aff057e24 */ /* 0x000fe2000f8e00ff */
[----:B------:R-:W-:Y:S02]  /*0810*/  ULOP3.LUT UR24, UR10, 0xfffffffe, URZ, 0xc0, !UPT ;  /* 0xfffffffe0a187892 */ /* 0x000fe4000f8ec0ff */
[----:B------:R-:W-:Y:S01]  /*0820*/  USHF.L.U64.HI UR23, UR32, 0x2, UR33 ;  /* 0x0000000220177899 */ /* 0x000fe20008010221 */
[----:B------:R-:W-:Y:S01]  /*0830*/  IMAD.X R0, R0, R5, 0x81, P1 ;  /* 0x0000008100007424 */ /* 0x000fe200008e0605 */
[----:B------:R-:W-:-:S02]  /*0840*/  USHF.L.U32 UR22, UR32, 0x2, URZ ;  /* 0x0000000220167899 */ /* 0x000fc400080006ff */
[----:B------:R-:W-:Y:S02]  /*0850*/  USHF.L.U64.HI UR21, UR30, 0x2, UR31 ;  /* 0x000000021e157899 */ /* 0x000fe4000801021f */
[----:B------:R-:W-:Y:S02]  /*0860*/  USHF.L.U32 UR20, UR30, 0x2, URZ ;  /* 0x000000021e147899 */ /* 0x000fe400080006ff */
[----:B------:R-:W-:Y:S02]  /*0870*/  USHF.L.U64.HI UR19, UR28, 0x2, UR29 ;  /* 0x000000021c137899 */ /* 0x000fe4000801021d */
[----:B------:R-:W-:Y:S02]  /*0880*/  USHF.L.U32 UR18, UR28, 0x2, URZ ;  /* 0x000000021c127899 */ /* 0x000fe400080006ff */
[----:B------:R-:W-:Y:S02]  /*0890*/  USHF.L.U64.HI UR17, UR26, 0x2, UR27 ;  /* 0x000000021a117899 */ /* 0x000fe4000801021b */
[----:B------:R-:W-:Y:S01]  /*08a0*/  USHF.L.U32 UR16, UR26, 0x2, URZ ;  /* 0x000000021a107899 */ /* 0x000fe200080006ff */
[----:B------:R-:W-:Y:S01]  /*08b0*/  UMOV UR25, 0x80 ;  /* 0x0000008000197882 */ /* 0x000fe20000000000 */
[----:B------:R-:W-:-:S10]  /*08c0*/  UMOV UR4, URZ ;  /* 0x000000ff00047c82 */ /* 0x000fd40008000000 */
.L_x_2:
[----:B------:R-:W-:Y:S01]  /*08d0*/  IADD3 R9, P1, PT, RZ, R11, RZ ;  /* 0x0000000bff097210 */ /* 0x000fe20007f3e0ff */
[----:B------:R-:W-:Y:S01]  /*08e0*/  UIADD3 UR25, UP0, UPT, UR25, 0x2, URZ ;  /* 0x0000000219197890 */ /* 0x000fe2000ff1e0ff */
[C---:B------:R-:W-:Y:S02]  /*08f0*/  IADD3 R5, P2, PT, R0.reuse, UR32, RZ ;  /* 0x0000002000057c10 */ /* 0x040fe4000ff5e0ff */
[C---:B-1----:R-:W-:Y:S01]  /*0900*/  IADD3.X R16, PT, PT, R0.reuse, -0x1, RZ, P1, !PT ;  /* 0xffffffff00107810 */ /* 0x042fe20000ffe4ff */
[----:B------:R-:W-:Y:S01]  /*0910*/  UIADD3.X UR4, UPT, UPT, URZ, UR4, URZ, UP0, !UPT ;  /* 0x00000004ff047290 */ /* 0x000fe200087fe4ff */
[----:B------:R-:W-:Y:S01]  /*0920*/  LEA.HI.X.SX32 R10, R0, UR33, 0x1, P2 ;  /* 0x00000021000a7c11 */ /* 0x000fe200090f0eff */
[----:B------:R-:W-:Y:S01]  /*0930*/  UIADD3 UR14, UP0, UPT, UR25, -UR24, URZ ;  /* 0x80000018190e7290 */ /* 0x000fe2000ff1e0ff */
[----:B------:R-:W-:Y:S02]  /*0940*/  SHF.R.S64 R12, R9, 0x1e, R16 ;  /* 0x0000001e090c7819 */ /* 0x000fe40000001010 */
[----:B------:R-:W-:Y:S01]  /*0950*/  IADD3 R7, P4, PT, R16, UR32, RZ ;  /* 0x0000002010077c10 */ /* 0x000fe2000ff9e0ff */
[----:B------:R-:W-:Y:S01]  /*0960*/  UIADD3.X UR15, UPT, UPT, UR4, ~UR11, URZ, UP0, !UPT ;  /* 0x8000000b040f7290 */ /* 0x000fe200087fe4ff */
[----:B------:R-:W-:Y:S01]  /*0970*/  IADD3 R12, P3, PT, R12, UR8, RZ ;  /* 0x000000080c0c7c10 */ /* 0x000fe2000ff7e0ff */
[----:B------:R-:W-:Y:S01]  /*0980*/  UISETP.NE.U32.AND UP0, UPT, UR14, URZ, UPT ;  /* 0x000000ff0e00728c */ /* 0x000fe2000bf05070 */
[----:B------:R-:W-:-:S02]  /*0990*/  LEA.HI.X.SX32 R14, R16, UR33, 0x1, P4 ;  /* 0x00000021100e7c11 */ /* 0x000fc4000a0f0eff */
[----:B------:R-:W-:Y:S01]  /*09a0*/  LEA R4, P2, R5, UR8, 0x2 ;  /* 0x0000000805047c11 */ /* 0x000fe2000f8410ff */
[----:B------:R-:W-:Y:S01]  /*09b0*/  UISETP.NE.AND.EX UP0, UPT, UR15, URZ, UPT, UP0 ;  /* 0x000000ff0f00728c */ /* 0x000fe2000bf05300 */
[----:B------:R-:W-:Y:S02]  /*09c0*/  LEA R6, P4, R7, UR8, 0x2 ;  /* 0x0000000807067c11 */ /* 0x000fe4000f8810ff */
[----:B------:R-:W-:Y:S02]  /*09d0*/  LEA.HI.X.SX32 R13, R16, UR9, 0x2, P3 ;  /* 0x00000009100d7c11 */ /* 0x000fe400098f16ff */
[----:B------:R-:W-:Y:S02]  /*09e0*/  LEA.HI.X R5, R5, UR9, R10, 0x2, P2 ;  /* 0x0000000905057c11 */ /* 0x000fe400090f140a */
[----:B------:R-:W-:Y:S01]  /*09f0*/  LEA.HI.X R7, R7, UR9, R14, 0x2, P4 ;  /* 0x0000000907077c11 */ /* 0x000fe2000a0f140e */
[----:B------:R0:W-:Y:S01]  /*0a00*/  STG.E desc[UR12][R12.64], RZ ;  /* 0x000000ff0c007986 */ /* 0x0001e2000c10190c */
[----:B------:R-:W-:-:S02]  /*0a10*/  IADD3 R16, P3, PT, R6, UR5, RZ ;  /* 0x0000000506107c10 */ /* 0x000fc4000ff7e0ff */
[C---:B------:R-:W-:Y:S01]  /*0a20*/  IADD3 R14, P2, PT, R6.reuse, UR22, RZ ;  /* 0x00000016060e7c10 */ /* 0x040fe2000ff5e0ff */
[----:B------:R-:W-:Y:S01]  /*0a30*/  STG.E desc[UR12][R6.64], RZ ;  /* 0x000000ff06007986 */ /* 0x000fe2000c10190c */
[C---:B------:R-:W-:Y:S02]  /*0a40*/  IADD3.X R17, PT, PT, R7.reuse, UR6, RZ, P3, !PT ;  /* 0x0000000607117c10 */ /* 0x040fe40009ffe4ff */
[C---:B------:R-:W-:Y:S02]  /*0a50*/  IADD3.X R15, PT, PT, R7.reuse, UR23, RZ, P2, !PT ;  /* 0x00000017070f7c10 */ /* 0x040fe400097fe4ff */
[----:B------:R-:W-:Y:S02]  /*0a60*/  IADD3 R20, P3, PT, R6, UR20, RZ ;  /* 0x0000001406147c10 */ /* 0x000fe4000ff7e0ff */
[----:B------:R-:W-:Y:S01]  /*0a70*/  IADD3 R18, P2, PT, R16, UR22, RZ ;  /* 0x0000001610127c10 */ /* 0x000fe2000ff5e0ff */
[----:B------:R1:W-:Y:S01]  /*0a80*/  STG.E desc[UR12][R14.64], RZ ;  /* 0x000000ff0e007986 */ /* 0x0003e2000c10190c */
[----:B------:R-:W-:-:S02]  /*0a90*/  IADD3.X R21, PT, PT, R7, UR21, RZ, P3, !PT ;  /* 0x0000001507157c10 */ /* 0x000fc40009ffe4ff */
[----:B------:R-:W-:Y:S01]  /*0aa0*/  IADD3.X R19, PT, PT, R17, UR23, RZ, P2, !PT ;  /* 0x0000001711137c10 */ /* 0x000fe200097fe4ff */
[----:B------:R-:W-:Y:S01]  /*0ab0*/  STG.E desc[UR12][R16.64], RZ ;  /* 0x000000ff10007986 */ /* 0x000fe2000c10190c */
[C---:B------:R-:W-:Y:S02]  /*0ac0*/  IADD3 R22, P3, PT, R20.reuse, UR5, RZ ;  /* 0x0000000514167c10 */ /* 0x040fe4000ff7e0ff */
[----:B0-----:R-:W-:Y:S01]  /*0ad0*/  IADD3 R12, P2, PT, R20, UR22, RZ ;  /* 0x00000016140c7c10 */ /* 0x001fe2000ff5e0ff */
[----:B------:R0:W-:Y:S01]  /*0ae0*/  STG.E desc[UR12][R18.64], RZ ;  /* 0x000000ff12007986 */ /* 0x0001e2000c10190c */
[C---:B------:R-:W-:Y:S02]  /*0af0*/  IADD3.X R23, PT, PT, R21.reuse, UR6, RZ, P3, !PT ;  /* 0x0000000615177c10 */ /* 0x040fe40009ffe4ff */
[----:B------:R-:W-:Y:S01]  /*0b00*/  IADD3.X R13, PT, PT, R21, UR23, RZ, P2, !PT ;  /* 0x00000017150d7c10 */ /* 0x000fe200097fe4ff */
[----:B------:R2:W-:Y:S01]  /*0b10*/  STG.E desc[UR12][R20.64], RZ ;  /* 0x000000ff14007986 */ /* 0x0005e2000c10190c */
[----:B------:R-:W-:-:S02]  /*0b20*/  IADD3 R24, P3, PT, R6, UR18, RZ ;  /* 0x0000001206187c10 */ /* 0x000fc4000ff7e0ff */
[----:B-1----:R-:W-:Y:S01]  /*0b30*/  IADD3 R14, P2, PT, R22, UR22, RZ ;  /* 0x00000016160e7c10 */ /* 0x002fe2000ff5e0ff */
[----:B------:R1:W-:Y:S01]  /*0b40*/  STG.E desc[UR12][R12.64], RZ ;  /* 0x000000ff0c007986 */ /* 0x0003e2000c10190c */
[----:B------:R-:W-:Y:S02]  /*0b50*/  IADD3.X R25, PT, PT, R7, UR19, RZ, P3, !PT ;  /* 0x0000001307197c10 */ /* 0x000fe40009ffe4ff */
[----:B------:R-:W-:Y:S01]  /*0b60*/  IADD3.X R15, PT, PT, R23, UR23, RZ, P2, !PT ;  /* 0x00000017170f7c10 */ /* 0x000fe200097fe4ff */
[----:B------:R3:W-:Y:S01]  /*0b70*/  STG.E desc[UR12][R22.64], RZ ;  /* 0x000000ff16007986 */ /* 0x0007e2000c10190c */
[C---:B0-----:R-:W-:Y:S02]  /*0b80*/  IADD3 R18, P3, PT, R24.reuse, UR5, RZ ;  /* 0x0000000518127c10 */ /* 0x041fe4000ff7e0ff */
[----:B------:R-:W-:Y:S01]  /*0b90*/  IADD3 R16, P2, PT, R24, UR22, RZ ;  /* 0x0000001618107c10 */ /* 0x000fe2000ff5e0ff */
[----:B------:R0:W-:Y:S01]  /*0ba0*/  STG.E desc[UR12][R14.64], RZ ;  /* 0x000000ff0e007986 */ /* 0x0001e2000c10190c */
[----:B------:R-:W-:-:S02]  /*0bb0*/  IADD3.X R19, PT, PT, R25, UR6, RZ, P3, !PT ;  /* 0x0000000619137c10 */ /* 0x000fc40009ffe4ff */
[C---:B------:R-:W-:Y:S01]  /*0bc0*/  IADD3.X R17, PT, PT, R25.reuse, UR23, RZ, P2, !PT ;  /* 0x0000001719117c10 */ /* 0x040fe200097fe4ff */
[----:B------:R-:W-:Y:S01]  /*0bd0*/  STG.E desc[UR12][R24.64], RZ ;  /* 0x000000ff18007986 */ /* 0x000fe2000c10190c */
[----:B--2---:R-:W-:Y:S02]  /*0be0*/  IADD3 R20, P3, PT, R24, UR20, RZ ;  /* 0x0000001418147c10 */ /* 0x004fe4000ff7e0ff */
[----:B-1----:R-:W-:Y:S01]  /*0bf0*/  IADD3 R12, P2, PT, R18, UR22, RZ ;  /* 0x00000016120c7c10 */ /* 0x002fe2000ff5e0ff */
[----:B------:R1:W-:Y:S01]  /*0c00*/  STG.E desc[UR12][R16.64], RZ ;  /* 0x000000ff10007986 */ /* 0x0003e2000c10190c */
[----:B------:R-:W-:Y:S02]  /*0c10*/  IADD3.X R21, PT, PT, R25, UR21, RZ, P3, !PT ;  /* 0x0000001519157c10 */ /* 0x000fe40009ffe4ff */
[----:B------:R-:W-:Y:S01]  /*0c20*/  IADD3.X R13, PT, PT, R19, UR23, RZ, P2, !PT ;  /* 0x00000017130d7c10 */ /* 0x000fe200097fe4ff */
[----:B------:R-:W-:Y:S01]  /*0c30*/  STG.E desc[UR12][R18.64], RZ ;  /* 0x000000ff12007986 */ /* 0x000fe2000c10190c */
[----:B---3--:R-:W-:-:S02]  /*0c40*/  IADD3 R22, P3, PT, R20, UR5, RZ ;  /* 0x0000000514167c10 */ /* 0x008fc4000ff7e0ff */
[----:B0-----:R-:W-:Y:S01]  /*0c50*/  IADD3 R14, P2, PT, R20, UR22, RZ ;  /* 0x00000016140e7c10 */ /* 0x001fe2000ff5e0ff */
[----:B------:R0:W-:Y:S01]  /*0c60*/  STG.E desc[UR12][R12.64], RZ ;  /* 0x000000ff0c007986 */ /* 0x0001e2000c10190c */
[C---:B------:R-:W-:Y:S02]  /*0c70*/  IADD3.X R23, PT, PT, R21.reuse, UR6, RZ, P3, !PT ;  /* 0x0000000615177c10 */ /* 0x040fe40009ffe4ff */
[----:B------:R-:W-:Y:S01]  /*0c80*/  IADD3.X R15, PT, PT, R21, UR23, RZ, P2, !PT ;  /* 0x00000017150f7c10 */ /* 0x000fe200097fe4ff */
[----:B------:R-:W-:Y:S01]  /*0c90*/  STG.E desc[UR12][R20.64], RZ ;  /* 0x000000ff14007986 */ /* 0x000fe2000c10190c */
[----:B------:R-:W-:Y:S02]  /*0ca0*/  IADD3 R6, P3, PT, R6, UR16, RZ ;  /* 0x0000001006067c10 */ /* 0x000fe4000ff7e0ff */
[----:B-1----:R-:W-:Y:S01]  /*0cb0*/  IADD3 R16, P2, PT, R22, UR22, RZ ;  /* 0x0000001616107c10 */ /* 0x002fe2000ff5e0ff */
[----:B------:R1:W-:Y:S01]  /*0cc0*/  STG.E desc[UR12][R14.64], RZ ;  /* 0x000000ff0e007986 */ /* 0x0003e2000c10190c */
[----:B------:R-:W-:-:S02]  /*0cd0*/  SHF.R.S64 R11, R11, 0x1e, R0 ;  /* 0x0000001e0b0b7819 */ /* 0x000fc40000001000 */
[----:B------:R-:W-:Y:S01]  /*0ce0*/  IADD3.X R7, PT, PT, R7, UR17, RZ, P3, !PT ;  /* 0x0000001107077c10 */ /* 0x000fe20009ffe4ff */
[----:B------:R-:W-:Y:S01]  /*0cf0*/  STG.E desc[UR12][R22.64], RZ ;  /* 0x000000ff16007986 */ /* 0x000fe2000c10190c */
[----:B------:R-:W-:Y:S02]  /*0d00*/  IADD3.X R17, PT, PT, R23, UR23, RZ, P2, !PT ;  /* 0x0000001717117c10 */ /* 0x000fe400097fe4ff */
[----:B0-----:R-:W-:Y:S02]  /*0d10*/  IADD3 R12, P3, PT, R11, UR8, RZ ;  /* 0x000000080b0c7c10 */ /* 0x001fe4000ff7e0ff */
[----:B------:R-:W-:Y:S01]  /*0d20*/  IADD3 R10, P2, PT, R6, UR22, RZ ;  /* 0x00000016060a7c10 */ /* 0x000fe2000ff5e0ff */
[----:B------:R-:W-:Y:S01]  /*0d30*/  STG.E desc[UR12][R16.64], RZ ;  /* 0x000000ff10007986 */ /* 0x000fe2000c10190c */
[----:B------:R-:W-:Y:S02]  /*0d40*/  LEA.HI.X.SX32 R13, R0, UR9, 0x2, P3 ;  /* 0x00000009000d7c11 */ /* 0x000fe400098f16ff */
[----:B------:R-:W-:Y:S01]  /*0d50*/  IADD3.X R11, PT, PT, R7, UR23, RZ, P2, !PT ;  /* 0x00000017070b7c10 */ /* 0x000fe200097fe4ff */
[----:B------:R0:W-:Y:S01]  /*0d60*/  STG.E desc[UR12][R6.64], RZ ;  /* 0x000000ff06007986 */ /* 0x0001e2000c10190c */
[----:B------:R-:W-:-:S02]  /*0d70*/  IADD3 R18, P3, PT, R4, UR5, RZ ;  /* 0x0000000504127c10 */ /* 0x000fc4000ff7e0ff */
[C---:B-1----:R-:W-:Y:S01]  /*0d80*/  IADD3 R14, P2, PT, R4.reuse, UR22, RZ ;  /* 0x00000016040e7c10 */ /* 0x042fe2000ff5e0ff */
[----:B------:R1:W-:Y:S01]  /*0d90*/  STG.E desc[UR12][R10.64], RZ ;  /* 0x000000ff0a007986 */ /* 0x0003e2000c10190c */
[----:B------:R-:W-:Y:S02]  /*0da0*/  IADD3 R20, P4, PT, R4, UR20, RZ ;  /* 0x0000001404147c10 */ /* 0x000fe4000ff9e0ff */
[C---:B------:R-:W-:Y:S01]  /*0db0*/  IADD3.X R19, PT, PT, R5.reuse, UR6, RZ, P3, !PT ;  /* 0x0000000605137c10 */ /* 0x040fe20009ffe4ff */
[----:B------:R-:W-:Y:S01]  /*0dc0*/  STG.E desc[UR12][R12.64], RZ ;  /* 0x000000ff0c007986 */ /* 0x000fe2000c10190c */
[C---:B------:R-:W-:Y:S02]  /*0dd0*/  IADD3.X R15, PT, PT, R5.reuse, UR23, RZ, P2, !PT ;  /* 0x00000017050f7c10 */ /* 0x040fe400097fe4ff */
[----:B------:R-:W-:Y:S01]  /*0de0*/  IADD3.X R21, PT, PT, R5, UR21, RZ, P4, !PT ;  /* 0x0000001505157c10 */ /* 0x000fe2000a7fe4ff */
[----:B------:R-:W-:Y:S01]  /*0df0*/  STG.E desc[UR12][R4.64], RZ ;  /* 0x000000ff04007986 */ /* 0x000fe2000c10190c */
[----:B0-----:R-:W-:-:S02]  /*0e00*/  IADD3 R6, P3, PT, R20, UR22, RZ ;  /* 0x0000001614067c10 */ /* 0x001fc4000ff7e0ff */
[----:B------:R-:W-:Y:S01]  /*0e10*/  IADD3 R16, P2, PT, R18, UR22, RZ ;  /* 0x0000001612107c10 */ /* 0x000fe2000ff5e0ff */
[----:B------:R0:W-:Y:S01]  /*0e20*/  STG.E desc[UR12][R14.64], RZ ;  /* 0x000000ff0e007986 */ /* 0x0001e2000c10190c */
[----:B------:R-:W-:Y:S02]  /*0e30*/  IADD3.X R7, PT, PT, R21, UR23, RZ, P3, !PT ;  /* 0x0000001715077c10 */ /* 0x000fe40009ffe4ff */
[----:B------:R-:W-:Y:S01]  /*0e40*/  IADD3.X R17, PT, PT, R19, UR23, RZ, P2, !PT ;  /* 0x0000001713117c10 */ /* 0x000fe200097fe4ff */
[----:B------:R2:W-:Y:S01]  /*0e50*/  STG.E desc[UR12][R18.64], RZ ;  /* 0x000000ff12007986 */ /* 0x0005e2000c10190c */
[----:B------:R-:W-:Y:S02]  /*0e60*/  IADD3 R22, P3, PT, R4, UR18, RZ ;  /* 0x0000001204167c10 */ /* 0x000fe4000ff7e0ff */
[----:B-1----:R-:W-:Y:S01]  /*0e70*/  IADD3 R10, P2, PT, R20, UR5, RZ ;  /* 0x00000005140a7c10 */ /* 0x002fe2000ff5e0ff */
[----:B------:R1:W-:Y:S01]  /*0e80*/  STG.E desc[UR12][R16.64], RZ ;  /* 0x000000ff10007986 */ /* 0x0003e2000c10190c */
[----:B------:R-:W-:-:S02]  /*0e90*/  IADD3.X R23, PT, PT, R5, UR19, RZ, P3, !PT ;  /* 0x0000001305177c10 */ /* 0x000fc40009ffe4ff */
[----:B------:R-:W-:Y:S01]  /*0ea0*/  IADD3.X R11, PT, PT, R21, UR6, RZ, P2, !PT ;  /* 0x00000006150b7c10 */ /* 0x000fe200097fe4ff */
[----:B------:R-:W-:Y:S01]  /*0eb0*/  STG.E desc[UR12][R20.64], RZ ;  /* 0x000000ff14007986 */ /* 0x000fe2000c10190c */
[C---:B0-----:R-:W-:Y:S02]  /*0ec0*/  IADD3 R14, P3, PT, R22.reuse, UR22, RZ ;  /* 0x00000016160e7c10 */ /* 0x041fe4000ff7e0ff */
[----:B--2---:R-:W-:Y:S01]  /*0ed0*/  IADD3 R18, P4, PT, R22, UR5, RZ ;  /* 0x0000000516127c10 */ /* 0x004fe2000ff9e0ff */
[----:B------:R-:W-:Y:S01]  /*0ee0*/  STG.E desc[UR12][R6.64], RZ ;  /* 0x000000ff06007986 */ /* 0x000fe2000c10190c */
[----:B------:R-:W-:Y:S02]  /*0ef0*/  IADD3 R12, P2, PT, R10, UR22, RZ ;  /* 0x000000160a0c7c10 */ /* 0x000fe4000ff5e0ff */
[C---:B------:R-:W-:Y:S01]  /*0f00*/  IADD3.X R19, PT, PT, R23.reuse, UR6, RZ, P4, !PT ;  /* 0x0000000617137c10 */ /* 0x040fe2000a7fe4ff */
[----:B------:R0:W-:Y:S01]  /*0f10*/  STG.E desc[UR12][R10.64], RZ ;  /* 0x000000ff0a007986 */ /* 0x0001e2000c10190c */
[----:B------:R-:W-:-:S02]  /*0f20*/  IADD3.X R15, PT, PT, R23, UR23, RZ, P3, !PT ;  /* 0x00000017170f7c10 */ /* 0x000fc40009ffe4ff */
[----:B-1----:R-:W-:Y:S02]  /*0f30*/  IADD3 R16, P4, PT, R4, UR16, RZ ;  /* 0x0000001004107c10 */ /* 0x002fe4000ff9e0ff */
[----:B------:R-:W-:Y:S02]  /*0f40*/  IADD3.X R13, PT, PT, R11, UR23, RZ, P2, !PT ;  /* 0x000000170b0d7c10 */ /* 0x000fe400097fe4ff */
[----:B------:R-:W-:Y:S02]  /*0f50*/  IADD3 R4, P3, PT, R22, UR20, RZ ;  /* 0x0000001416047c10 */ /* 0x000fe4000ff7e0ff */
[----:B------:R-:W-:Y:S01]  /*0f60*/  IADD3.X R17, PT, PT, R5, UR17, RZ, P4, !PT ;  /* 0x0000001105117c10 */ /* 0x000fe2000a7fe4ff */
[----:B------:R1:W-:Y:S01]  /*0f70*/  STG.E desc[UR12][R12.64], RZ ;  /* 0x000000ff0c007986 */ /* 0x0003e2000c10190c */
[----:B------:R-:W-:Y:S02]  /*0f80*/  IADD3.X R5, PT, PT, R23, UR21, RZ, P3, !PT ;  /* 0x0000001517057c10 */ /* 0x000fe40009ffe4ff */
[----:B0-----:R-:W-:Y:S01]  /*0f90*/  IADD3 R10, P3, PT, R4, UR22, RZ ;  /* 0x00000016040a7c10 */ /* 0x001fe2000ff7e0ff */
[----:B------:R-:W-:Y:S01]  /*0fa0*/  STG.E desc[UR12][R22.64], RZ ;  /* 0x000000ff16007986 */ /* 0x000fe2000c10190c */
[----:B------:R-:W-:-:S02]  /*0fb0*/  IADD3 R6, P2, PT, R18, UR22, RZ ;  /* 0x0000001612067c10 */ /* 0x000fc4000ff5e0ff */
[----:B------:R-:W-:Y:S01]  /*0fc0*/  IADD3.X R11, PT, PT, R5, UR23, RZ, P3, !PT ;  /* 0x00000017050b7c10 */ /* 0x000fe20009ffe4ff */
[----:B------:R0:W-:Y:S01]  /*0fd0*/  STG.E desc[UR12][R14.64], RZ ;  /* 0x000000ff0e007986 */ /* 0x0001e2000c10190c */
[----:B------:R-:W-:Y:S02]  /*0fe0*/  IADD3.X R7, PT, PT, R19, UR23, RZ, P2, !PT ;  /* 0x0000001713077c10 */ /* 0x000fe400097fe4ff */
[----:B-1----:R-:W-:Y:S01]  /*0ff0*/  IADD3 R12, P4, PT, R4, UR5, RZ ;  /* 0x00000005040c7c10 */ /* 0x002fe2000ff9e0ff */
[----:B------:R-:W-:Y:S01]  /*1000*/  STG.E desc[UR12][R18.64], RZ ;  /* 0x000000ff12007986 */ /* 0x000fe2000c10190c */
[----:B------:R-:W-:Y:S02]  /*1010*/  IADD3 R20, P2, PT, R16, UR22, RZ ;  /* 0x0000001610147c10 */ /* 0x000fe4000ff5e0ff */
[----:B------:R-:W-:Y:S01]  /*1020*/  IADD3.X R13, PT, PT, R5, UR6, RZ, P4, !PT ;  /* 0x00000006050d7c10 */ /* 0x000fe2000a7fe4ff */
[----:B------:R-:W-:Y:S01]  /*1030*/  STG.E desc[UR12][R6.64], RZ ;  /* 0x000000ff06007986 */ /* 0x000fe2000c10190c */
[----:B------:R-:W-:-:S02]  /*1040*/  IADD3.X R21, PT, PT, R17, UR23, RZ, P2, !PT ;  /* 0x0000001711157c10 */ /* 0x000fc400097fe4ff */
[----:B0-----:R-:W-:Y:S01]  /*1050*/  IADD3 R14, P3, PT, R12, UR22, RZ ;  /* 0x000000160c0e7c10 */ /* 0x001fe2000ff7e0ff */
[----:B------:R-:W-:Y:S01]  /*1060*/  STG.E desc[UR12][R4.64], RZ ;  /* 0x000000ff04007986 */ /* 0x000fe2000c10190c */
[----:B------:R-:W-:Y:S02]  /*1070*/  IADD3.X R0, PT, PT, R0, 0x2, RZ, P1, !PT ;  /* 0x0000000200007810 */ /* 0x000fe40000ffe4ff */
[----:B------:R-:W-:Y:S01]  /*1080*/  IADD3.X R15, PT, PT, R13, UR23, RZ, P3, !PT ;  /* 0x000000170d0f7c10 */ /* 0x000fe20009ffe4ff */
[----:B------:R0:W-:Y:S04]  /*1090*/  STG.E desc[UR12][R10.64], RZ ;  /* 0x000000ff0a007986 */ /* 0x0001e8000c10190c */
[----:B------:R1:W-:Y:S04]  /*10a0*/  STG.E desc[UR12][R12.64], RZ ;  /* 0x000000ff0c007986 */ /* 0x0003e8000c10190c */
[----:B------:R1:W-:Y:S01]  /*10b0*/  STG.E desc[UR12][R14.64], RZ ;  /* 0x000000ff0e007986 */ /* 0x0003e2000c10190c */
[----:B0-----:R-:W-:-:S03]  /*10c0*/  IMAD.MOV.U32 R11, RZ, RZ, R9 ;  /* 0x000000ffff0b7224 */ /* 0x001fc600078e0009 */
[----:B------:R1:W-:Y:S04]  /*10d0*/  STG.E desc[UR12][R16.64], RZ ;  /* 0x000000ff10007986 */ /* 0x0003e8000c10190c */
[----:B------:R1:W-:Y:S01]  /*10e0*/  STG.E desc[UR12][R20.64], RZ ;  /* 0x000000ff14007986 */ /* 0x0003e2000c10190c */
[----:B------:R-:W-:Y:S05]  /*10f0*/  BRA.U UP0, `(.L_x_2) ;  /* 0xfffffff500f47547 */ /* 0x000fea000b83ffff */
.L_x_1:
[----:B------:R-:W-:Y:S05]  /*1100*/  @P0 EXIT ;  /* 0x000000000000094d */ /* 0x000fea0003800000 */
[----:B------:R-:W-:Y:S01]  /*1110*/  VIADD R8, R8, UR25 ;  /* 0x0000001908087c36 */ /* 0x000fe20008000000 */
[C-C-:B------:R-:W-:Y:S01]  /*1120*/  SHF.L.U64.HI R7, R2.reuse, 0x10, R3.reuse ;  /* 0x0000001002077819 */ /* 0x140fe20000010203 */
[----:B-1----:R-:W-:Y:S01]  /*1130*/  IMAD.U32 R15, RZ, RZ, UR26 ;  /* 0x0000001aff0f7e24 */ /* 0x002fe2000f8e00ff */
[C---:B------:R-:W-:Y:S01]  /*1140*/  SHF.L.U64.HI R9, R2.reuse, 0x11, R3 ;  /* 0x0000001102097819 */ /* 0x040fe20000010203 */
[----:B------:R-:W-:Y:S01]  /*1150*/  IMAD.SHL.U32 R27, R2, 0x8000, RZ ;  /* 0x00008000021b7824 */ /* 0x000fe200078e00ff */
[C---:B------:R-:W-:Y:S01]  /*1160*/  IADD3 R0, P0, PT, R8.reuse, UR32, RZ ;  /* 0x0000002008007c10 */ /* 0x040fe2000ff1e0ff */
[----:B------:R-:W-:Y:S01]  /*1170*/  USHF.L.U32 UR5, UR32, 0x2, URZ ;  /* 0x0000000220057899 */ /* 0x000fe200080006ff */
[----:B------:R-:W-:Y:S01]  /*1180*/  SHF.R.S64 R12, RZ, 0x1e, R8 ;  /* 0x0000001eff0c7819 */ /* 0x000fe20000001008 */
[----:B------:R-:W-:Y:S02]  /*1190*/  USHF.L.U64.HI UR4, UR32, 0x2, UR33 ;  /* 0x0000000220047899 */ /* 0x000fe40008010221 */
[----:B------:R-:W-:-:S02]  /*11a0*/  LEA.HI.X.SX32 R5, R8, UR33, 0x1, P0 ;  /* 0x0000002108057c11 */ /* 0x000fc400080f0eff */
[----:B------:R-:W-:-:S04]  /*11b0*/  LEA R10, P0, R0, UR8, 0x2 ;  /* 0x00000008000a7c11 */ /* 0x000fc8000f8010ff */
[----:B------:R-:W-:Y:S01]  /*11c0*/  LEA.HI.X R11, R0, UR9, R5, 0x2, P0 ;  /* 0x00000009000b7c11 */ /* 0x000fe200080f1405 */
[----:B------:R-:W-:Y:S01]  /*11d0*/  IMAD.U32 R5, R2, 0x10000, RZ ;  /* 0x0001000002057824 */ /* 0x000fe200078e00ff */
[----:B------:R-:W-:Y:S01]  /*11e0*/  IADD3 R12, P0, PT, R12, UR8, RZ ;  /* 0x000000080c0c7c10 */ /* 0x000fe2000ff1e0ff */
[----:B------:R-:W-:Y:S01]  /*11f0*/  IMAD.U32 R0, RZ, RZ, UR26 ;  /* 0x0000001aff007e24 */ /* 0x000fe2000f8e00ff */
[-C--:B------:R-:W-:Y:S02]  /*1200*/  LEA R4, P1, R15, R10.reuse, 0x2 ;  /* 0x0000000a0f047211 */ /* 0x080fe400078210ff */
[----:B------:R-:W-:Y:S02]  /*1210*/  LEA.HI.X.SX32 R13, R8, UR9, 0x2, P0 ;  /* 0x00000009080d7c11 */ /* 0x000fe400080f16ff */
[C---:B------:R-:W-:Y:S02]  /*1220*/  LEA R6, P0, R5.reuse, R10, 0x2 ;  /* 0x0000000a05067211 */ /* 0x040fe400078010ff */
[----:B------:R-:W-:Y:S01]  /*1230*/  SHF.L.U64.HI R8, R2, 0xe, R3 ;  /* 0x0000000e02087819 */ /* 0x000fe20000010203 */
[----:B------:R0:W-:Y:S01]  /*1240*/  STG.E desc[UR12][R12.64], RZ ;  /* 0x000000ff0c007986 */ /* 0x0001e2000c10190c */
[----:B------:R-:W-:-:S02]  /*1250*/  LEA.HI.X R7, R5, R11, R7, 0x2, P0 ;  /* 0x0000000b05077211 */ /* 0x000fc400000f1407 */
[----:B------:R-:W-:Y:S01]  /*1260*/  LEA.HI.X R5, R0, R11, R9, 0x2, P1 ;  /* 0x0000000b00057211 */ /* 0x000fe200008f1409 */
[C---:B------:R-:W-:Y:S01]  /*1270*/  IMAD.SHL.U32 R9, R2.reuse, 0x4000, RZ ;  /* 0x0000400002097824 */ /* 0x040fe200078e00ff */
[----:B------:R-:W-:Y:S01]  /*1280*/  SHF.L.U64.HI R0, R2, 0xf, R3 ;  /* 0x0000000f02007819 */ /* 0x000fe20000010203 */
[----:B------:R1:W-:Y:S01]  /*1290*/  STG.E desc[UR12][R10.64], RZ ;  /* 0x000000ff0a007986 */ /* 0x0003e2000c10190c */
[----:B------:R-:W-:Y:S02]  /*12a0*/  IADD3 R14, P0, PT, R10, UR5, RZ ;  /* 0x000000050a0e7c10 */ /* 0x000fe4000ff1e0ff */
[C---:B------:R-:W-:Y:S01]  /*12b0*/  SHF.L.U64.HI R3, R9.reuse, 0x2, R8 ;  /* 0x0000000209037819 */ /* 0x040fe20000010208 */
[----:B------:R-:W-:Y:S01]  /*12c0*/  IMAD.SHL.U32 R9, R9, 0x4, RZ ;  /* 0x0000000409097824 */ /* 0x000fe200078e00ff */
[C---:B0-----:R-:W-:Y:S01]  /*12d0*/  SHF.L.U64.HI R13, R27.reuse, 0x2, R0 ;  /* 0x000000021b0d7819 */ /* 0x041fe20000010200 */
[----:B------:R-:W-:Y:S01]  /*12e0*/  IMAD.SHL.U32 R27, R27, 0x4, RZ ;  /* 0x000000041b1b7824 */ /* 0x000fe200078e00ff */
[----:B------:R-:W-:-:S02]  /*12f0*/  IADD3.X R15, PT, PT, R11, UR4, RZ, P0, !PT ;  /* 0x000000040b0f7c10 */ /* 0x000fc400087fe4ff */
[----:B------:R-:W-:Y:S02]  /*1300*/  IADD3 R16, P1, PT, R10, R9, RZ ;  /* 0x000000090a107210 */ /* 0x000fe40007f3e0ff */
[-C--:B------:R-:W-:Y:S01]  /*1310*/  IADD3 R26, P2, PT, R6, R27.reuse, RZ ;  /* 0x0000001b061a7210 */ /* 0x080fe20007f5e0ff */
[----:B------:R0:W-:Y:S01]  /*1320*/  STG.E desc[UR12][R14.64], RZ ;  /* 0x000000ff0e007986 */ /* 0x0001e2000c10190c */
[----:B------:R-:W-:Y:S01]  /*1330*/  IADD3 R18, P0, PT, R16, UR5, RZ ;  /* 0x0000000510127c10 */ /* 0x000fe2000ff1e0ff */
[----:B------:R-:W-:Y:S01]  /*1340*/  IMAD.X R17, R11, 0x1, R3, P1 ;  /* 0x000000010b117824 */ /* 0x000fe200008e0603 */
[----:B------:R-:W-:Y:S01]  /*1350*/  IADD3 R20, P1, PT, R10, R27, RZ ;  /* 0x0000001b0a147210 */ /* 0x000fe20007f3e0ff */
[----:B------:R-:W-:-:S03]  /*1360*/  IMAD.X R27, R7, 0x1, R13, P2 ;  /* 0x00000001071b7824 */ /* 0x000fc600010e060d */
[----:B------:R-:W-:Y:S01]  /*1370*/  IADD3.X R19, PT, PT, R17, UR4, RZ, P0, !PT ;  /* 0x0000000411137c10 */ /* 0x000fe200087fe4ff */
[----:B------:R-:W-:Y:S01]  /*1380*/  IMAD.X R21, R11, 0x1, R13, P1 ;  /* 0x000000010b157824 */ /* 0x000fe200008e060d */
[C---:B------:R-:W-:Y:S01]  /*1390*/  IADD3 R22, P1, PT, R20.reuse, R9, RZ ;  /* 0x0000000914167210 */ /* 0x040fe20007f3e0ff */
[----:B------:R2:W-:Y:S01]  /*13a0*/  STG.E desc[UR12][R16.64], RZ ;  /* 0x000000ff10007986 */ /* 0x0005e2000c10190c */
[----:B-1----:R-:W-:-:S03]  /*13b0*/  IADD3 R10, P0, PT, R20, UR5, RZ ;  /* 0x00000005140a7c10 */ /* 0x002fc6000ff1e0ff */
[C-C-:B------:R-:W-:Y:S01]  /*13c0*/  IMAD.X R23, R21.reuse, 0x1, R3.reuse, P1 ;  /* 0x0000000115177824 */ /* 0x140fe200008e0603 */
[----:B------:R-:W-:Y:S01]  /*13d0*/  IADD3.X R11, PT, PT, R21, UR4, RZ, P0, !PT ;  /* 0x00000004150b7c10 */ /* 0x000fe200087fe4ff */
[----:B------:R1:W-:Y:S01]  /*13e0*/  STG.E desc[UR12][R18.64], RZ ;  /* 0x000000ff12007986 */ /* 0x0003e2000c10190c */
[----:B------:R-:W-:Y:S02]  /*13f0*/  IADD3 R24, P0, PT, R22, UR5, RZ ;  /* 0x0000000516187c10 */ /* 0x000fe4000ff1e0ff */
[CC--:B0-----:R-:W-:Y:S01]  /*1400*/  IADD3 R14, P1, PT, R6.reuse, R9.reuse, RZ ;  /* 0x00000009060e7210 */ /* 0x0c1fe20007f3e0ff */
[----:B------:R-:W-:Y:S01]  /*1410*/  STG.E desc[UR12][R20.64], RZ ;  /* 0x000000ff14007986 */ /* 0x000fe2000c10190c */
[----:B------:R-:W-:Y:S02]  /*1420*/  IADD3.X R25, PT, PT, R23, UR4, RZ, P0, !PT ;  /* 0x0000000417197c10 */ /* 0x000fe400087fe4ff */
[----:B------:R-:W-:Y:S01]  /*1430*/  IADD3 R12, P0, PT, R6, UR5, RZ ;  /* 0x00000005060c7c10 */ /* 0x000fe2000ff1e0ff */
[C---:B------:R-:W-:Y:S01]  /*1440*/  IMAD.X R15, R7.reuse, 0x1, R3, P1 ;  /* 0x00000001070f7824 */ /* 0x040fe200008e0603 */
[----:B------:R-:W-:Y:S01]  /*1450*/  IADD3 R8, P1, PT, R26, R9, RZ ;  /* 0x000000091a087210 */ /* 0x000fe20007f3e0ff */
[----:B------:R0:W-:Y:S01]  /*1460*/  STG.E desc[UR12][R10.64], RZ ;  /* 0x000000ff0a007986 */ /* 0x0001e2000c10190c */
[----:B------:R-:W-:-:S02]  /*1470*/  IADD3.X R13, PT, PT, R7, UR4, RZ, P0, !PT ;  /* 0x00000004070d7c10 */ /* 0x000fc400087fe4ff */
[----:B--2---:R-:W-:Y:S01]  /*1480*/  IADD3 R16, P0, PT, R14, UR5, RZ ;  /* 0x000000050e107c10 */ /* 0x004fe2000ff1e0ff */
[----:B------:R-:W-:Y:S01]  /*1490*/  IMAD.X R9, R27, 0x1, R3, P1 ;  /* 0x000000011b097824 */ /* 0x000fe200008e0603 */
[----:B------:R-:W-:Y:S01]  /*14a0*/  STG.E desc[UR12][R22.64], RZ ;  /* 0x000000ff16007986 */ /* 0x000fe2000c10190c */
[----:B-1----:R-:W-:Y:S02]  /*14b0*/  IADD3 R18, P2, PT, R4, UR5, RZ ;  /* 0x0000000504127c10 */ /* 0x002fe4000ff5e0ff */
[----:B------:R-:W-:Y:S01]  /*14c0*/  IADD3.X R17, PT, PT, R15, UR4, RZ, P0, !PT ;  /* 0x000000040f117c10 */ /* 0x000fe200087fe4ff */
[----:B------:R-:W-:Y:S01]  /*14d0*/  STG.E desc[UR12][R24.64], RZ ;  /* 0x000000ff18007986 */ /* 0x000fe2000c10190c */
[----:B------:R-:W-:Y:S02]  /*14e0*/  IADD3 R2, P0, PT, R26, UR5, RZ ;  /* 0x000000051a027c10 */ /* 0x000fe4000ff1e0ff */
[----:B------:R-:W-:Y:S01]  /*14f0*/  IADD3.X R19, PT, PT, R5, UR4, RZ, P2, !PT ;  /* 0x0000000405137c10 */ /* 0x000fe200097fe4ff */
[----:B------:R-:W-:Y:S01]  /*1500*/  STG.E desc[UR12][R6.64], RZ ;  /* 0x000000ff06007986 */ /* 0x000fe2000c10190c */
[----:B------:R-:W-:-:S02]  /*1510*/  IADD3.X R3, PT, PT, R27, UR4, RZ, P0, !PT ;  /* 0x000000041b037c10 */ /* 0x000fc400087fe4ff */
[----:B0-----:R-:W-:Y:S01]  /*1520*/  IADD3 R10, P0, PT, R8, UR5, RZ ;  /* 0x00000005080a7c10 */ /* 0x001fe2000ff1e0ff */
[----:B------:R-:W-:Y:S03]  /*1530*/  STG.E desc[UR12][R12.64], RZ ;  /* 0x000000ff0c007986 */ /* 0x000fe6000c10190c */
[----:B------:R-:W-:Y:S01]  /*1540*/  IADD3.X R11, PT, PT, R9, UR4, RZ, P0, !PT ;  /* 0x00000004090b7c10 */ /* 0x000fe200087fe4ff */
[----:B------:R-:W-:Y:S04]  /*1550*/  STG.E desc[UR12][R14.64], RZ ;  /* 0x000000ff0e007986 */ /* 0x000fe8000c10190c */
[----:B------:R-:W-:Y:S04]  /*1560*/  STG.E desc[UR12][R16.64], RZ ;  /* 0x000000ff10007986 */ /* 0x000fe8000c10190c */
[----:B------:R-:W-:Y:S04]  /*1570*/  STG.E desc[UR12][R26.64], RZ ;  /* 0x000000ff1a007986 */ /* 0x000fe8000c10190c */
[----:B------:R-:W-:Y:S04]  /*1580*/  STG.E desc[UR12][R2.64], RZ ;  /* 0x000000ff02007986 */ /* 0x000fe8000c10190c */
[----:B------:R-:W-:Y:S04]  /*1590*/  STG.E desc[UR12][R8.64], RZ ;  /* 0x000000ff08007986 */ /* 0x000fe8000c10190c */
[----:B------:R-:W-:Y:S04]  /*15a0*/  STG.E desc[UR12][R10.64], RZ ;  /* 0x000000ff0a007986 */ /* 0x000fe8000c10190c */
[----:B------:R-:W-:Y:S04]  /*15b0*/  STG.E desc[UR12][R4.64], RZ ;  /* 0x000000ff04007986 */ /* 0x000fe8000c10190c */
[----:B------:R-:W-:Y:S01]  /*15c0*/  STG.E desc[UR12][R18.64], RZ ;  /* 0x000000ff12007986 */ /* 0x000fe2000c10190c */
[----:B------:R-:W-:Y:S05]  /*15d0*/  EXIT ;  /* 0x000000000000794d */ /* 0x000fea0003800000 */
.L_x_3:
        /* <DEDUP_REMOVED lines=10> */
.L_x_30:


//--------------------- .text._Z10update_topPfS_S_S_fmii --------------------------
	.section	.text._Z10update_topPfS_S_S_fmii,"ax",@progbits
	.align	128
        .global         _Z10update_topPfS_S_S_fmii
        .type           _Z10update_topPfS_S_S_fmii,@function
        .size           _Z10update_topPfS_S_S_fmii,(.L_x_31 - _Z10update_topPfS_S_S_fmii)
        .other          _Z10update_topPfS_S_S_fmii,@"STO_CUDA_ENTRY STV_DEFAULT"
_Z10update_topPfS_S_S_fmii:
.text._Z10update_topPfS_S_S_fmii:
[----:B------:R-:W-:Y:S01]  /*0000*/  LDC R1, c[0x0][0x37c] ;  /* 0x0000df00ff017b82 */ /* 0x000fe20000000800 */
[----:B------:R-:W0:Y:S07]  /*0010*/  S2R R13, SR_TID.Y ;  /* 0x00000000000d7919 */ /* 0x000e2e0000002200 */
[----:B------:R-:W1:Y:S01]  /*0020*/  LDC R0, c[0x0][0x360] ;  /* 0x0000d800ff007b82 */ /* 0x000e620000000800 */
[----:B------:R-:W2:Y:S01]  /*0030*/  LDCU UR9, c[0x0][0x3a8] ;  /* 0x00007500ff0977ac */ /* 0x000ea20008000800 */
[----:B------:R-:W1:Y:S01]  /*0040*/  S2R R43, SR_TID.X ;  /* 0x00000000002b7919 */ /* 0x000e620000002100 */
[----:B------:R-:W3:Y:S05]  /*0050*/  LDCU.64 UR6, c[0x0][0x358] ;  /* 0x00006b00ff0677ac */ /* 0x000eea0008000a00 */
[----:B------:R-:W0:Y:S08]  /*0060*/  S2UR UR8, SR_CTAID.Y ;  /* 0x00000000000879c3 */ /* 0x000e300000002600 */
[----:B------:R-:W0:Y:S01]  /*0070*/  LDC R2, c[0x0][0x364] ;  /* 0x0000d900ff027b82 */ /* 0x000e220000000800 */
[----:B--2---:R-:W-:-:S04]  /*0080*/  MOV R42, UR9 ;  /* 0x00000009002a7c02 */ /* 0x004fc80008000f00 */
[----:B------:R-:W-:-:S03]  /*0090*/  SHF.L.U32 R42, R42, 0x9, RZ ;  /* 0x000000092a2a7819 */ /* 0x000fc600000006ff */
[----:B------:R-:W1:Y:S08]  /*00a0*/  S2UR UR4, SR_CTAID.X ;  /* 0x00000000000479c3 */ /* 0x000e700000002500 */
[----:B------:R-:W2:Y:S01]  /*00b0*/  LDC R17, c[0x0][0x3b4] ;  /* 0x0000ed00ff117b82 */ /* 0x000ea20000000800 */
[----:B0-----:R-:W-:-:S07]  /*00c0*/  IMAD R13, R2, UR8, R13 ;  /* 0x00000008020d7c24 */ /* 0x001fce000f8e020d */
[----:B------:R-:W0:Y:S01]  /*00d0*/  LDC.64 R24, c[0x0][0x380] ;  /* 0x0000e000ff187b82 */ /* 0x000e220000000a00 */
[----:B------:R-:W-:Y:S01]  /*00e0*/  IADD3 R2, PT, PT, R13, 0x1, RZ ;  /* 0x000000010d027810 */ /* 0x000fe20007ffe0ff */
[----:B-1----:R-:W-:Y:S01]  /*00f0*/  IMAD R43, R0, UR4, R43 ;  /* 0x00000004002b7c24 */ /* 0x002fe2000f8e022b */
[----:B------:R-:W-:-:S03]  /*0100*/  UIMAD UR4, UR9, 0x980, URZ ;  /* 0x00000980090478a4 */ /* 0x000fc6000f8e02ff */
[----:B------:R-:W-:Y:S01]  /*0110*/  IMAD R3, R2, UR9, RZ ;  /* 0x0000000902037c24 */ /* 0x000fe2000f8e02ff */
[----:B------:R-:W-:-:S04]  /*0120*/  UIADD3 UR5, UPT, UPT, UR4, -0x1, URZ ;  /* 0xffffffff04057890 */ /* 0x000fc8000fffe0ff */
[----:B------:R-:W-:-:S04]  /*0130*/  IADD3 R32, PT, PT, R42, R3, R43 ;  /* 0x000000032a207210 */ /* 0x000fc80007ffe02b */
[----:B------:R-:W-:-:S04]  /*0140*/  VIMNMX R0, PT, PT, RZ, R32, !PT ;  /* 0x00000020ff007248 */ /* 0x000fc80007fe0100 */
[----:B------:R-:W-:Y:S01]  /*0150*/  ISETP.GE.AND P0, PT, R0, UR4, PT ;  /* 0x0000000400007c0c */ /* 0x000fe2000bf06270 */
[----:B--2---:R-:W-:-:S03]  /*0160*/  IMAD R7, R17, 0x480, R13 ;  /* 0x0000048011077824 */ /* 0x004fc600078e020d */
[----:B------:R-:W-:Y:S02]  /*0170*/  SEL R5, R0, UR5, !P0 ;  /* 0x0000000500057c07 */ /* 0x000fe4000c000000 */
[----:B------:R-:W-:Y:S02]  /*0180*/  LEA R6, R17, 0xffffff80, 0x7 ;  /* 0xffffff8011067811 */ /* 0x000fe400078e38ff */
[----:B------:R-:W-:Y:S01]  /*0190*/  IADD3 R0, PT, PT, R13, -0x1, RZ ;  /* 0xffffffff0d007810 */ /* 0x000fe20007ffe0ff */
[----:B0-----:R-:W-:Y:S01]  /*01a0*/  IMAD.WIDE R4, R5, 0x4, R24 ;  /* 0x0000000405047825 */ /* 0x001fe200078e0218 */
[----:B------:R-:W-:-:S03]  /*01b0*/  MOV R8, UR9 ;  /* 0x0000000900087c02 */ /* 0x000fc60008000f00 */
[C---:B------:R-:W-:Y:S01]  /*01c0*/  IMAD R11, R17.reuse, 0x680, R2 ;  /* 0x00000680110b7824 */ /* 0x040fe200078e0202 */
[----:B------:R-:W-:Y:S01]  /*01d0*/  IADD3 R2, PT, PT, R6, R7, RZ ;  /* 0x0000000706027210 */ /* 0x000fe20007ffe0ff */
[----:B------:R-:W-:Y:S01]  /*01e0*/  IMAD R40, R0, UR9, RZ ;  /* 0x0000000900287c24 */ /* 0x000fe2000f8e02ff */
[----:B---3--:R0:W5:Y:S01]  /*01f0*/  LDG.E R37, desc[UR6][R4.64] ;  /* 0x0000000604257981 */ /* 0x008162000c1e1900 */
[----:B------:R-:W-:Y:S01]  /*0200*/  MOV R15, UR9 ;  /* 0x00000009000f7c02 */ /* 0x000fe20008000f00 */
[C---:B------:R-:W-:Y:S01]  /*0210*/  IMAD R9, R17.reuse, 0x580, R0 ;  /* 0x0000058011097824 */ /* 0x040fe200078e0200 */
[----:B------:R-:W-:Y:S01]  /*0220*/  SHF.L.U32 R8, R8, 0x8, RZ ;  /* 0x0000000808087819 */ /* 0x000fe200000006ff */
[----:B------:R-:W-:Y:S01]  /*0230*/  IMAD R7, R17, UR4, RZ ;  /* 0x0000000411077c24 */ /* 0x000fe2000f8e02ff */
[C---:B------:R-:W-:Y:S01]  /*0240*/  IADD3 R29, PT, PT, R43.reuse, -0x1, RZ ;  /* 0xffffffff2b1d7810 */ /* 0x040fe20007ffe0ff */
[----:B------:R-:W-:Y:S01]  /*0250*/  BSSY.RECONVERGENT B0, `(.L_x_4) ;  /* 0x0000032000007945 */ /* 0x000fe20003800200 */
[----:B------:R-:W-:Y:S01]  /*0260*/  IADD3 R0, PT, PT, R43, 0x1, RZ ;  /* 0x000000012b007810 */ /* 0x000fe20007ffe0ff */
[----:B------:R-:W-:Y:S01]  /*0270*/  IMAD R36, R13, UR9, RZ ;  /* 0x000000090d247c24 */ /* 0x000fe2000f8e02ff */
[----:B------:R-:W-:-:S02]  /*0280*/  MOV R12, UR9 ;  /* 0x00000009000c7c02 */ /* 0x000fc40008000f00 */
[----:B0-----:R-:W-:Y:S01]  /*0290*/  LEA R4, R17, R2, 0x7 ;  /* 0x0000000211047211 */ /* 0x001fe200078e38ff */
[--C-:B------:R-:W-:Y:S01]  /*02a0*/  IMAD R2, R2, UR9, R43.reuse ;  /* 0x0000000902027c24 */ /* 0x100fe2000f8e022b */
[--C-:B------:R-:W-:Y:S01]  /*02b0*/  IADD3 R5, PT, PT, R8, R40, R43.reuse ;  /* 0x0000002808057210 */ /* 0x100fe20007ffe02b */
[----:B------:R-:W-:Y:S01]  /*02c0*/  IMAD R40, R15, 0x280, R40 ;  /* 0x000002800f287824 */ /* 0x000fe200078e0228 */
[C---:B------:R-:W-:Y:S01]  /*02d0*/  IADD3 R8, PT, PT, R6.reuse, R9, RZ ;  /* 0x0000000906087210 */ /* 0x040fe20007ffe0ff */
[----:B------:R-:W0:Y:S01]  /*02e0*/  LDC.64 R14, c[0x0][0x390] ;  /* 0x0000e400ff0e7b82 */ /* 0x000e220000000a00 */
[----:B------:R-:W-:Y:S02]  /*02f0*/  IADD3 R6, PT, PT, R6, R11, RZ ;  /* 0x0000000b06067210 */ /* 0x000fe40007ffe0ff */
[----:B------:R-:W-:Y:S01]  /*0300*/  VIMNMX R2, PT, PT, RZ, R2, !PT ;  /* 0x00000002ff027248 */ /* 0x000fe20007fe0100 */
[----:B------:R-:W-:Y:S01]  /*0310*/  IMAD R8, R8, UR9, R43 ;  /* 0x0000000908087c24 */ /* 0x000fe2000f8e022b */
[----:B------:R-:W-:Y:S01]  /*0320*/  LEA R11, R17, R4, 0x8 ;  /* 0x00000004110b7211 */ /* 0x000fe200078e40ff */
[----:B------:R-:W-:Y:S01]  /*0330*/  IMAD R4, R4, UR9, R29 ;  /* 0x0000000904047c24 */ /* 0x000fe2000f8e021d */
[----:B------:R-:W-:Y:S01]  /*0340*/  IADD3 R9, PT, PT, R7, -0x1, RZ ;  /* 0xffffffff07097810 */ /* 0x000fe20007ffe0ff */
[----:B------:R-:W-:Y:S01]  /*0350*/  IMAD R6, R6, UR9, R43 ;  /* 0x0000000906067c24 */ /* 0x000fe2000f8e022b */
[----:B------:R-:W-:Y:S01]  /*0360*/  ISETP.GE.AND P0, PT, R2, R7, PT ;  /* 0x000000070200720c */ /* 0x000fe20003f06270 */
[----:B------:R-:W-:Y:S01]  /*0370*/  IMAD R11, R11, UR9, R0 ;  /* 0x000000090b0b7c24 */ /* 0x000fe2000f8e0200 */
[----:B------:R-:W-:-:S02]  /*0380*/  VIMNMX R8, PT, PT, RZ, R8, !PT ;  /* 0x00000008ff087248 */ /* 0x000fc40007fe0100 */
[----:B------:R-:W-:Y:S02]  /*0390*/  SEL R23, R2, R9, !P0 ;  /* 0x0000000902177207 */ /* 0x000fe40004000000 */
[----:B------:R-:W-:Y:S02]  /*03a0*/  ISETP.NE.AND P0, PT, R13, RZ, PT ;  /* 0x000000ff0d00720c */ /* 0x000fe40003f05270 */
[----:B------:R-:W-:Y:S02]  /*03b0*/  VIMNMX R4, PT, PT, RZ, R4, !PT ;  /* 0x00000004ff047248 */ /* 0x000fe40007fe0100 */
[----:B------:R-:W-:Y:S02]  /*03c0*/  VIMNMX R10, PT, PT, RZ, R6, !PT ;  /* 0x00000006ff0a7248 */ /* 0x000fe40007fe0100 */
[----:B------:R-:W-:Y:S02]  /*03d0*/  VIMNMX R6, PT, PT, RZ, R11, !PT ;  /* 0x0000000bff067248 */ /* 0x000fe40007fe0100 */
[-C--:B------:R-:W-:Y:S01]  /*03e0*/  ISETP.GE.AND P1, PT, R4, R7.reuse, PT ;  /* 0x000000070400720c */ /* 0x080fe20003f26270 */
[----:B0-----:R-:W-:Y:S01]  /*03f0*/  IMAD.WIDE R22, R23, 0x4, R14 ;  /* 0x0000000417167825 */ /* 0x001fe200078e020e */
[----:B------:R-:W-:-:S02]  /*0400*/  ISETP.GE.AND P2, PT, R8, R7, PT ;  /* 0x000000070800720c */ /* 0x000fc40003f46270 */
[-C--:B------:R-:W-:Y:S02]  /*0410*/  ISETP.GE.AND P4, PT, R10, R7.reuse, PT ;  /* 0x000000070a00720c */ /* 0x080fe40003f86270 */
[----:B------:R-:W-:Y:S01]  /*0420*/  ISETP.GE.AND P3, PT, R6, R7, PT ;  /* 0x000000070600720c */ /* 0x000fe20003f66270 */
[----:B------:R-:W-:Y:S01]  /*0430*/  HFMA2 R7, -RZ, RZ, 0, 1.1920928955078125e-05 ;  /* 0x000000c8ff077431 */ /* 0x000fe200000001ff */
[-C--:B------:R-:W-:Y:S02]  /*0440*/  SEL R21, R4, R9.reuse, !P1 ;  /* 0x0000000904157207 */ /* 0x080fe40004800000 */
[-C--:B------:R-:W-:Y:S02]  /*0450*/  SEL R19, R8, R9.reuse, !P2 ;  /* 0x0000000908137207 */ /* 0x080fe40005000000 */
[-C--:B------:R-:W-:Y:S01]  /*0460*/  SEL R17, R10, R9.reuse, !P4 ;  /* 0x000000090a117207 */ /* 0x080fe20006000000 */
[----:B------:R-:W-:Y:S01]  /*0470*/  IMAD.WIDE R20, R21, 0x4, R14 ;  /* 0x0000000415147825 */ /* 0x000fe200078e020e */
[----:B------:R-:W-:-:S02]  /*0480*/  SEL R9, R6, R9, !P3 ;  /* 0x0000000906097207 */ /* 0x000fc40005800000 */
[----:B------:R-:W-:Y:S01]  /*0490*/  MOV R11, UR9 ;  /* 0x00000009000b7c02 */ /* 0x000fe20008000f00 */
[--C-:B------:R-:W-:Y:S01]  /*04a0*/  IMAD.WIDE R18, R19, 0x4, R14.reuse ;  /* 0x0000000413127825 */ /* 0x100fe200078e020e */
[----:B------:R-:W-:Y:S02]  /*04b0*/  MOV R26, UR9 ;  /* 0x00000009001a7c02 */ /* 0x000fe40008000f00 */
[----:B------:R-:W-:Y:S01]  /*04c0*/  MOV R10, UR9 ;  /* 0x00000009000a7c02 */ /* 0x000fe20008000f00 */
[----:B------:R-:W-:Y:S01]  /*04d0*/  IMAD.WIDE R16, R17, 0x4, R14 ;  /* 0x0000000411107825 */ /* 0x000fe200078e020e */
[----:B------:R-:W-:-:S03]  /*04e0*/  MOV R6, UR9 ;  /* 0x0000000900067c02 */ /* 0x000fc60008000f00 */
[----:B------:R-:W-:Y:S01]  /*04f0*/  IMAD.WIDE R14, R9, 0x4, R14 ;  /* 0x00000004090e7825 */ /* 0x000fe200078e020e */
[----:B------:R-:W-:Y:S06]  /*0500*/  @!P0 BRA `(.L_x_5) ;  /* 0x0000000000188947 */ /* 0x000fec0003800000 */
[----:B------:R-:W-:Y:S02]  /*0510*/  ISETP.NE.AND P1, PT, R13, 0x7f, PT ;  /* 0x0000007f0d00780c */ /* 0x000fe40003f25270 */
[----:B------:R-:W-:-:S11]  /*0520*/  MOV R2, 0x64 ;  /* 0x0000006400027802 */ /* 0x000fd60000000f00 */
[----:B------:R-:W-:-:S04]  /*0530*/  @P1 ISETP.NE.AND P0, PT, R43, 0x7f, PT ;  /* 0x0000007f2b00180c */ /* 0x000fc80003f05270 */
[----:B------:R-:W-:-:S04]  /*0540*/  @P1 ISETP.EQ.OR P0, PT, R43, RZ, !P0 ;  /* 0x000000ff2b00120c */ /* 0x000fc80004702670 */
[----:B------:R-:W-:-:S04]  /*0550*/  @P1 SEL R7, RZ, 0x1, !P0 ;  /* 0x00000001ff071807 */ /* 0x000fc80004000000 */
[----:B------:R-:W-:-:S07]  /*0560*/  @!P1 PRMT R7, R2, 0x7610, R7 ;  /* 0x0000761002079816 */ /* 0x000fce0000000007 */
.L_x_5:
[----:B------:R-:W-:Y:S05]  /*0570*/  BSYNC.RECONVERGENT B0 ;  /* 0x0000000000007941 */ /* 0x000fea0003800200 */
.L_x_4:
[----:B------:R-:W-:Y:S01]  /*0580*/  IMAD R13, R13, UR9, RZ ;  /* 0x000000090d0d7c24 */ /* 0x000fe2000f8e02ff */
[----:B------:R-:W-:Y:S01]  /*0590*/  SHF.L.U32 R12, R12, 0x7, RZ ;  /* 0x000000070c0c7819 */ /* 0x000fe200000006ff */
[----:B------:R-:W-:Y:S01]  /*05a0*/  IMAD R11, R11, 0x180, R36 ;  /* 0x000001800b0b7824 */ /* 0x000fe200078e0224 */
[----:B------:R-:W-:Y:S01]  /*05b0*/  MOV R9, UR9 ;  /* 0x0000000900097c02 */ /* 0x000fe20008000f00 */
[----:B------:R-:W-:Y:S01]  /*05c0*/  BSSY.RECONVERGENT B0, `(.L_x_6) ;  /* 0x000044d000007945 */ /* 0x000fe20003800200 */
[----:B------:R-:W-:Y:S01]  /*05d0*/  IADD3 R8, PT, PT, R12, R13, R29 ;  /* 0x0000000d0c087210 */ /* 0x000fe20007ffe01d */
[----:B------:R-:W-:Y:S01]  /*05e0*/  IMAD R27, R26, 0x201, R11 ;  /* 0x000002011a1b7824 */ /* 0x000fe200078e020b */
[----:B------:R-:W-:Y:S02]  /*05f0*/  SHF.L.U32 R10, R10, 0xa, RZ ;  /* 0x0000000a0a0a7819 */ /* 0x000fe400000006ff */
[----:B------:R-:W-:Y:S01]  /*0600*/  VIMNMX R8, PT, PT, RZ, R8, !PT ;  /* 0x00000008ff087248 */ /* 0x000fe20007fe0100 */
[----:B------:R-:W-:Y:S01]  /*0610*/  IMAD R26, R6, 0x37f, R27 ;  /* 0x0000037f061a7824 */ /* 0x000fe200078e021b */
[----:B------:R-:W-:-:S02]  /*0620*/  MOV R38, UR9 ;  /* 0x0000000900267c02 */ /* 0x000fc40008000f00 */
[----:B------:R-:W-:Y:S02]  /*0630*/  ISETP.GE.AND P0, PT, R8, UR4, PT ;  /* 0x0000000408007c0c */ /* 0x000fe4000bf06270 */
[----:B------:R-:W-:Y:S01]  /*0640*/  PRMT R7, R7, 0x9910, RZ ;  /* 0x0000991007077816 */ /* 0x000fe200000000ff */
[----:B------:R-:W-:Y:S01]  /*0650*/  IMAD R38, R38, 0x700, R5 ;  /* 0x0000070026267824 */ /* 0x000fe200078e0205 */
[----:B------:R-:W-:Y:S02]  /*0660*/  MOV R4, UR9 ;  /* 0x0000000900047c02 */ /* 0x000fe40008000f00 */
[----:B------:R-:W-:Y:S02]  /*0670*/  IADD3 R3, PT, PT, R10, R3, R29 ;  /* 0x000000030a037210 */ /* 0x000fe40007ffe01d */
[----:B------:R-:W-:Y:S02]  /*0680*/  LEA R9, R9, R26, 0x7 ;  /* 0x0000001a09097211 */ /* 0x000fe400078e38ff */
[----:B------:R-:W-:-:S02]  /*0690*/  SEL R45, R8, UR5, !P0 ;  /* 0x00000005082d7c07 */ /* 0x000fc4000c000000 */
[----:B------:R-:W-:Y:S02]  /*06a0*/  VIMNMX R47, PT, PT, RZ, R5, !PT ;  /* 0x00000005ff2f7248 */ /* 0x000fe40007fe0100 */
[----:B------:R-:W-:Y:S02]  /*06b0*/  MOV R8, R7 ;  /* 0x0000000700087202 */ /* 0x000fe40000000f00 */
[----:B------:R-:W-:Y:S02]  /*06c0*/  MOV R2, UR9 ;  /* 0x0000000900027c02 */ /* 0x000fe40008000f00 */
[----:B------:R-:W-:Y:S02]  /*06d0*/  VIMNMX R5, PT, PT, RZ, R3, !PT ;  /* 0x00000003ff057248 */ /* 0x000fe40007fe0100 */
[----:B------:R-:W-:Y:S02]  /*06e0*/  LEA R7, R4, R9, 0x8 ;  /* 0x0000000904077211 */ /* 0x000fe400078e40ff */
[----:B------:R-:W-:-:S02]  /*06f0*/  VIADDMNMX R6, R27, R0, RZ, !PT ;  /* 0x000000001b067246 */ /* 0x000fc400078001ff */
[----:B------:R-:W-:Y:S01]  /*0700*/  VIADDMNMX R3, R26, R43, RZ, !PT ;  /* 0x0000002b1a037246 */ /* 0x000fe200078001ff */
[----:B------:R-:W-:Y:S01]  /*0710*/  IMAD R4, R2, 0x81, R7 ;  /* 0x0000008102047824 */ /* 0x000fe200078e0207 */
[----:B------:R-:W0:Y:S01]  /*0720*/  LDC.64 R26, c[0x0][0x398] ;  /* 0x0000e600ff1a7b82 */ /* 0x000e220000000a00 */
[----:B------:R-:W-:Y:S02]  /*0730*/  IADD3 R34, PT, PT, R12, R40, RZ ;  /* 0x000000280c227210 */ /* 0x000fe40007ffe0ff */
[----:B------:R-:W-:Y:S02]  /*0740*/  VIADDMNMX R35, R11, R0, RZ, !PT ;  /* 0x000000000b237246 */ /* 0x000fe400078001ff */
[----:B------:R-:W-:Y:S02]  /*0750*/  IADD3 R4, PT, PT, R43, R4, RZ ;  /* 0x000000042b047210 */ /* 0x000fe40007ffe0ff */
[----:B------:R-:W-:Y:S02]  /*0760*/  ISETP.GE.AND P3, PT, R6, UR4, PT ;  /* 0x0000000406007c0c */ /* 0x000fe4000bf66270 */
[----:B------:R-:W-:-:S02]  /*0770*/  VIADDMNMX R41, R0, R34, RZ, !PT ;  /* 0x0000002200297246 */ /* 0x000fc400078001ff */
[----:B------:R-:W-:Y:S02]  /*0780*/  ISETP.NE.AND P5, PT, R8, 0xc8, PT ;  /* 0x000000c80800780c */ /* 0x000fe40003fa5270 */
[----:B------:R-:W-:Y:S02]  /*0790*/  ISETP.GE.AND P1, PT, R35, UR4, PT ;  /* 0x0000000423007c0c */ /* 0x000fe4000bf26270 */
[----:B------:R-:W-:Y:S02]  /*07a0*/  ISETP.GE.AND P4, PT, R5, UR4, PT ;  /* 0x0000000405007c0c */ /* 0x000fe4000bf86270 */
[----:B------:R-:W-:Y:S02]  /*07b0*/  VIADDMNMX R0, R7, R0, RZ, !PT ;  /* 0x0000000007007246 */ /* 0x000fe400078001ff */
[----:B------:R-:W-:Y:S02]  /*07c0*/  VIADDMNMX R39, R29, R40, RZ, !PT ;  /* 0x000000281d277246 */ /* 0x000fe400078001ff */
[----:B------:R-:W-:-:S02]  /*07d0*/  VIMNMX R33, PT, PT, RZ, R4, !PT ;  /* 0x00000004ff217248 */ /* 0x000fc40007fe0100 */
[----:B------:R-:W-:Y:S02]  /*07e0*/  ISETP.GE.AND P2, PT, R41, UR4, PT ;  /* 0x0000000429007c0c */ /* 0x000fe4000bf46270 */
[----:B------:R-:W-:Y:S02]  /*07f0*/  SEL R6, R6, UR5, !P3 ;  /* 0x0000000506067c07 */ /* 0x000fe4000d800000 */
[----:B------:R-:W-:Y:S02]  /*0800*/  SEL R35, R35, UR5, !P1 ;  /* 0x0000000523237c07 */ /* 0x000fe4000c800000 */
[----:B------:R-:W-:Y:S02]  /*0810*/  SEL R5, R5, UR5, !P4 ;  /* 0x0000000505057c07 */ /* 0x000fe4000e000000 */
[----:B------:R-:W-:Y:S02]  /*0820*/  VIADDMNMX R29, R9, R29, RZ, !PT ;  /* 0x0000001d091d7246 */ /* 0x000fe400078001ff */
[----:B------:R-:W-:-:S02]  /*0830*/  ISETP.GE.AND P3, PT, R0, UR4, PT ;  /* 0x0000000400007c0c */ /* 0x000fc4000bf66270 */
[----:B------:R-:W-:Y:S02]  /*0840*/  ISETP.GE.AND P0, PT, R47, UR4, PT ;  /* 0x000000042f007c0c */ /* 0x000fe4000bf06270 */
[----:B------:R-:W-:Y:S02]  /*0850*/  ISETP.GE.AND P1, PT, R39, UR4, PT ;  /* 0x0000000427007c0c */ /* 0x000fe4000bf26270 */
[----:B------:R-:W-:Y:S02]  /*0860*/  ISETP.GE.AND P4, PT, R33, UR4, PT ;  /* 0x0000000421007c0c */ /* 0x000fe4000bf86270 */
[----:B------:R-:W-:Y:S02]  /*0870*/  VIMNMX R2, PT, PT, RZ, R38, !PT ;  /* 0x00000026ff027248 */ /* 0x000fe40007fe0100 */
[----:B------:R-:W-:Y:S02]  /*0880*/  SEL R41, R41, UR5, !P2 ;  /* 0x0000000529297c07 */ /* 0x000fe4000d000000 */
[----:B------:R-:W-:-:S02]  /*0890*/  ISETP.GE.AND P2, PT, R29, UR4, PT ;  /* 0x000000041d007c0c */ /* 0x000fc4000bf46270 */
[----:B------:R-:W-:Y:S02]  /*08a0*/  SEL R31, R0, UR5, !P3 ;  /* 0x00000005001f7c07 */ /* 0x000fe4000d800000 */
[----:B------:R-:W-:Y:S02]  /*08b0*/  SEL R47, R47, UR5, !P0 ;  /* 0x000000052f2f7c07 */ /* 0x000fe4000c000000 */
[----:B------:R-:W-:Y:S02]  /*08c0*/  SEL R39, R39, UR5, !P1 ;  /* 0x0000000527277c07 */ /* 0x000fe4000c800000 */
[----:B------:R-:W-:Y:S02]  /*08d0*/  SEL R33, R33, UR5, !P4 ;  /* 0x0000000521217c07 */ /* 0x000fe4000e000000 */
[----:B------:R-:W-:Y:S02]  /*08e0*/  ISETP.GE.AND P1, PT, R3, UR4, PT ;  /* 0x0000000403007c0c */ /* 0x000fe4000bf26270 */
[----:B------:R-:W-:-:S02]  /*08f0*/  ISETP.GE.AND P0, PT, R2, UR4, PT ;  /* 0x0000000402007c0c */ /* 0x000fc4000bf06270 */
[----:B------:R-:W-:Y:S01]  /*0900*/  SEL R0, R29, UR5, !P2 ;  /* 0x000000051d007c07 */ /* 0x000fe2000d000000 */
[--C-:B0-----:R-:W-:Y:S01]  /*0910*/  IMAD.WIDE R28, R31, 0x4, R26.reuse ;  /* 0x000000041f1c7825 */ /* 0x101fe200078e021a */
[----:B------:R-:W-:Y:S02]  /*0920*/  SEL R3, R3, UR5, !P1 ;  /* 0x0000000503037c07 */ /* 0x000fe4000c800000 */
[----:B------:R-:W-:Y:S01]  /*0930*/  SEL R2, R2, UR5, !P0 ;  /* 0x0000000502027c07 */ /* 0x000fe2000c000000 */
[----:B------:R-:W-:Y:S01]  /*0940*/  IMAD.WIDE R30, R33, 0x4, R26 ;  /* 0x00000004211e7825 */ /* 0x000fe200078e021a */
[----:B------:R-:W-:Y:S06]  /*0950*/  @!P5 BRA `(.L_x_7) ;  /* 0x000000240078d947 */ /* 0x000fec0003800000 */
[----:B------:R-:W-:-:S05]  /*0960*/  IMAD.WIDE R32, R47, 0x4, R24 ;  /* 0x000000042f207825 */ /* 0x000fca00078e0218 */
[----:B------:R0:W5:Y:S01]  /*0970*/  LDG.E R44, desc[UR6][R32.64] ;  /* 0x00000006202c7981 */ /* 0x000162000c1e1900 */
[----:B------:R-:W-:-:S13]  /*0980*/  ISETP.NE.AND P0, PT, R8, 0x64, PT ;  /* 0x000000640800780c */ /* 0x000fda0003f05270 */
[----:B0-----:R-:W-:Y:S05]  /*0990*/  @!P0 BRA `(.L_x_8) ;  /* 0x00000008004c8947 */ /* 0x001fea0003800000 */
[--C-:B------:R-:W-:Y:S01]  /*09a0*/  IMAD.WIDE R32, R45, 0x4, R24.reuse ;  /* 0x000000042d207825 */ /* 0x100fe200078e0218 */
[----:B------:R-:W-:Y:S01]  /*09b0*/  IADD3 R36, PT, PT, R43, R36, RZ ;  /* 0x000000242b247210 */ /* 0x000fe20007ffe0ff */
[----:B------:R-:W5:Y:S02]  /*09c0*/  LDG.E R22, desc[UR6][R22.64] ;  /* 0x0000000616167981 */ /* 0x000f64000c1e1900 */
[--C-:B------:R-:W-:Y:S02]  /*09d0*/  IMAD.WIDE R34, R35, 0x4, R24.reuse ;  /* 0x0000000423227825 */ /* 0x100fe400078e0218 */
[----:B------:R-:W5:Y:S02]  /*09e0*/  LDG.E R21, desc[UR6][R20.64] ;  /* 0x0000000614157981 */ /* 0x000f64000c1e1900 */
[--C-:B------:R-:W-:Y:S02]  /*09f0*/  IMAD.WIDE R38, R39, 0x4, R24.reuse ;  /* 0x0000000427267825 */ /* 0x100fe400078e0218 */
[----:B------:R-:W5:Y:S02]  /*0a00*/  LDG.E R18, desc[UR6][R18.64] ;  /* 0x0000000612127981 */ /* 0x000f64000c1e1900 */
[----:B------:R-:W-:-:S02]  /*0a10*/  IMAD.WIDE R40, R41, 0x4, R24 ;  /* 0x0000000429287825 */ /* 0x000fc400078e0218 */
[----:B------:R0:W5:Y:S04]  /*0a20*/  LDG.E R45, desc[UR6][R14.64] ;  /* 0x000000060e2d7981 */ /* 0x000168000c1e1900 */
[----:B------:R1:W5:Y:S04]  /*0a30*/  LDG.E R20, desc[UR6][R16.64] ;  /* 0x0000000610147981 */ /* 0x000368000c1e1900 */
[----:B------:R2:W5:Y:S01]  /*0a40*/  LDG.E R19, desc[UR6][R32.64] ;  /* 0x0000000620137981 */ /* 0x000562000c1e1900 */
[----:B0-----:R-:W-:-:S03]  /*0a50*/  IMAD.WIDE R14, R6, 0x4, R24 ;  /* 0x00000004060e7825 */ /* 0x001fc600078e0218 */
[----:B------:R0:W5:Y:S01]  /*0a60*/  LDG.E R23, desc[UR6][R28.64] ;  /* 0x000000061c177981 */ /* 0x000162000c1e1900 */
[----:B-1----:R-:W-:-:S03]  /*0a70*/  IMAD.WIDE R16, R0, 0x4, R26 ;  /* 0x0000000400107825 */ /* 0x002fc600078e021a */
[----:B------:R1:W5:Y:S01]  /*0a80*/  LDG.E R34, desc[UR6][R34.64] ;  /* 0x0000000622227981 */ /* 0x000362000c1e1900 */
[----:B--2---:R-:W-:-:S03]  /*0a90*/  IMAD.WIDE R32, R5, 0x4, R24 ;  /* 0x0000000405207825 */ /* 0x004fc600078e0218 */
[----:B------:R1:W5:Y:S01]  /*0aa0*/  LDG.E R30, desc[UR6][R30.64] ;  /* 0x000000061e1e7981 */ /* 0x000362000c1e1900 */
[----:B0-----:R-:W-:-:S03]  /*0ab0*/  IMAD.WIDE R28, R2, 0x4, R26 ;  /* 0x00000004021c7825 */ /* 0x001fc600078e021a */
[----:B------:R1:W5:Y:S01]  /*0ac0*/  LDG.E R38, desc[UR6][R38.64] ;  /* 0x0000000626267981 */ /* 0x000362000c1e1900 */
[----:B------:R-:W-:-:S03]  /*0ad0*/  IMAD.WIDE R26, R3, 0x4, R26 ;  /* 0x00000004031a7825 */ /* 0x000fc600078e021a */
[----:B------:R1:W5:Y:S01]  /*0ae0*/  LDG.E R40, desc[UR6][R40.64] ;  /* 0x0000000628287981 */ /* 0x000362000c1e1900 */
[----:B------:R-:W-:-:S03]  /*0af0*/  IMAD.WIDE R24, R36, 0x4, R24 ;  /* 0x0000000424187825 */ /* 0x000fc600078e0218 */
[----:B------:R1:W5:Y:S04]  /*0b00*/  LDG.E R0, desc[UR6][R14.64] ;  /* 0x000000060e007981 */ /* 0x000368000c1e1900 */
[----:B------:R1:W5:Y:S04]  /*0b10*/  LDG.E R32, desc[UR6][R32.64] ;  /* 0x0000000620207981 */ /* 0x000368000c1e1900 */
[----:B------:R1:W5:Y:S04]  /*0b20*/  LDG.E R2, desc[UR6][R16.64] ;  /* 0x0000000610027981 */ /* 0x000368000c1e1900 */
[----:B------:R1:W5:Y:S04]  /*0b30*/  LDG.E R26, desc[UR6][R26.64] ;  /* 0x000000061a1a7981 */ /* 0x000368000c1e1900 */
[----:B------:R1:W5:Y:S04]  /*0b40*/  LDG.E R28, desc[UR6][R28.64] ;  /* 0x000000061c1c7981 */ /* 0x000368000c1e1900 */
[----:B------:R1:W5:Y:S01]  /*0b50*/  LDG.E R24, desc[UR6][R24.64] ;  /* 0x0000000618187981 */ /* 0x000362000c1e1900 */
[----:B------:R-:W-:-:S13]  /*0b60*/  ISETP.NE.AND P0, PT, R8, 0x1, PT ;  /* 0x000000010800780c */ /* 0x000fda0003f05270 */
[----:B-1----:R-:W-:Y:S05]  /*0b70*/  @P0 BRA `(.L_x_9) ;  /* 0x0000003c00c40947 */ /* 0x002fea0003800000 */
[----:B------:R-:W0:Y:S01]  /*0b80*/  LDC.64 R14, c[0x0][0x388] ;  /* 0x0000e200ff0e7b82 */ /* 0x000e220000000a00 */
[----:B------:R-:W-:Y:S02]  /*0b90*/  VIMNMX R36, PT, PT, RZ, R36, !PT ;  /* 0x00000024ff247248 */ /* 0x000fe40007fe0100 */
[----:B------:R-:W-:Y:S02]  /*0ba0*/  IADD3 R13, PT, PT, R12, R13, R43 ;  /* 0x0000000d0c0d7210 */ /* 0x000fe40007ffe02b */
[C---:B------:R-:W-:Y:S02]  /*0bb0*/  ISETP.GE.AND P0, PT, R36.reuse, UR4, PT ;  /* 0x0000000424007c0c */ /* 0x040fe4000bf06270 */
[----:B------:R-:W-:Y:S02]  /*0bc0*/  MOV R25, UR9 ;  /* 0x0000000900197c02 */ /* 0x000fe40008000f00 */
[----:B------:R-:W-:Y:S02]  /*0bd0*/  SEL R17, R36, UR5, !P0 ;  /* 0x0000000524117c07 */ /* 0x000fe4000c000000 */
[----:B------:R-:W-:Y:S01]  /*0be0*/  MOV R8, UR9 ;  /* 0x0000000900087c02 */ /* 0x000fe20008000f00 */
[----:B------:R-:W-:Y:S01]  /*0bf0*/  IMAD R4, R25, -0x681, R4 ;  /* 0xfffff97f19047824 */ /* 0x000fe200078e0204 */
[----:B------:R-:W-:-:S02]  /*0c00*/  VIADDMNMX R5, R11, R43, RZ, !PT ;  /* 0x0000002b0b057246 */ /* 0x000fc400078001ff */
[-C--:B------:R-:W-:Y:S02]  /*0c10*/  VIADDMNMX R11, R9, R43.reuse, RZ, !PT ;  /* 0x0000002b090b7246 */ /* 0x080fe400078001ff */
[----:B------:R-:W-:Y:S02]  /*0c20*/  VIADDMNMX R43, R7, R43, RZ, !PT ;  /* 0x0000002b072b7246 */ /* 0x000fe400078001ff */
[----:B------:R-:W-:Y:S02]  /*0c30*/  IADD3 R7, PT, PT, R13, R12, RZ ;  /* 0x0000000c0d077210 */ /* 0x000fe40007ffe0ff */
[----:B------:R-:W-:Y:S02]  /*0c40*/  SHF.L.U32 R8, R8, 0x8, RZ ;  /* 0x0000000808087819 */ /* 0x000fe400000006ff */
[----:B------:R-:W-:Y:S01]  /*0c50*/  MOV R27, UR9 ;  /* 0x00000009001b7c02 */ /* 0x000fe20008000f00 */
[----:B0-----:R-:W-:Y:S01]  /*0c60*/  IMAD.WIDE R16, R17, 0x4, R14 ;  /* 0x0000000411107825 */ /* 0x001fe200078e020e */
[----:B------:R-:W-:-:S02]  /*0c70*/  VIMNMX R6, PT, PT, RZ, R13, !PT ;  /* 0x0000000dff067248 */ /* 0x000fc40007fe0100 */
[----:B------:R-:W-:Y:S02]  /*0c80*/  MOV R29, UR9 ;  /* 0x00000009001d7c02 */ /* 0x000fe40008000f00 */
[----:B------:R-:W-:Y:S01]  /*0c90*/  MOV R31, UR9 ;  /* 0x00000009001f7c02 */ /* 0x000fe20008000f00 */
[----:B-----5:R0:W-:Y:S01]  /*0ca0*/  STG.E desc[UR6][R16.64], R24 ;  /* 0x0000001810007986 */ /* 0x0201e2000c101906 */
[----:B------:R-:W-:Y:S02]  /*0cb0*/  MOV R13, UR9 ;  /* 0x00000009000d7c02 */ /* 0x000fe40008000f00 */
[-C--:B------:R-:W-:Y:S02]  /*0cc0*/  IADD3 R25, PT, PT, R42, R7.reuse, R8 ;  /* 0x000000072a197210 */ /* 0x080fe40007ffe008 */
[----:B------:R-:W-:Y:S02]  /*0cd0*/  VIADDMNMX R9, R7, R8, RZ, !PT ;  /* 0x0000000807097246 */ /* 0x000fe400078001ff */
[----:B------:R-:W-:-:S02]  /*0ce0*/  VIMNMX R8, PT, PT, RZ, R7, !PT ;  /* 0x00000007ff087248 */ /* 0x000fc40007fe0100 */
[----:B------:R-:W-:Y:S02]  /*0cf0*/  ISETP.GE.AND P0, PT, R6, UR4, PT ;  /* 0x0000000406007c0c */ /* 0x000fe4000bf06270 */
[-C--:B------:R-:W-:Y:S02]  /*0d00*/  LEA R29, R29, R4.reuse, 0x7 ;  /* 0x000000041d1d7211 */ /* 0x080fe400078e38ff */
[-C--:B0-----:R-:W-:Y:S02]  /*0d10*/  LEA R24, R27, R4.reuse, 0x9 ;  /* 0x000000041b187211 */ /* 0x081fe400078e48ff */
[-C--:B------:R-:W-:Y:S02]  /*0d20*/  LEA R31, R31, R4.reuse, 0x8 ;  /* 0x000000041f1f7211 */ /* 0x080fe400078e40ff */
[-C--:B------:R-:W-:Y:S02]  /*0d30*/  LEA R27, R13, R4.reuse, 0xa ;  /* 0x000000040d1b7211 */ /* 0x080fe400078e50ff */
[----:B------:R-:W-:-:S02]  /*0d40*/  VIMNMX R4, PT, PT, RZ, R4, !PT ;  /* 0x00000004ff047248 */ /* 0x000fc40007fe0100 */
[----:B------:R-:W-:Y:S02]  /*0d50*/  ISETP.GE.AND P1, PT, R8, UR4, PT ;  /* 0x0000000408007c0c */ /* 0x000fe4000bf26270 */
[----:B------:R-:W-:Y:S02]  /*0d60*/  ISETP.GE.AND P2, PT, R5, UR4, PT ;  /* 0x0000000405007c0c */ /* 0x000fe4000bf46270 */
[----:B------:R-:W-:Y:S02]  /*0d70*/  SEL R7, R6, UR5, !P0 ;  /* 0x0000000506077c07 */ /* 0x000fe4000c000000 */
[----:B------:R-:W-:Y:S02]  /*0d80*/  ISETP.GE.AND P0, PT, R9, UR4, PT ;  /* 0x0000000409007c0c */ /* 0x000fe4000bf06270 */
[----:B------:R-:W-:Y:S02]  /*0d90*/  ISETP.GE.AND P3, PT, R4, UR4, PT ;  /* 0x0000000404007c0c */ /* 0x000fe4000bf66270 */
[----:B------:R-:W-:-:S02]  /*0da0*/  SEL R17, R8, UR5, !P1 ;  /* 0x0000000508117c07 */ /* 0x000fc4000c800000 */
[----:B------:R-:W-:Y:S02]  /*0db0*/  SEL R13, R5, UR5, !P2 ;  /* 0x00000005050d7c07 */ /* 0x000fe4000d000000 */
[----:B------:R-:W-:Y:S01]  /*0dc0*/  SEL R9, R9, UR5, !P0 ;  /* 0x0000000509097c07 */ /* 0x000fe2000c000000 */
[--C-:B------:R-:W-:Y:S01]  /*0dd0*/  IMAD.WIDE R16, R17, 0x4, R14.reuse ;  /* 0x0000000411107825 */ /* 0x100fe200078e020e */
[----:B------:R-:W-:Y:S02]  /*0de0*/  SEL R33, R4, UR5, !P3 ;  /* 0x0000000504217c07 */ /* 0x000fe4000d800000 */
[----:B------:R-:W-:Y:S01]  /*0df0*/  MOV R35, UR9 ;  /* 0x0000000900237c02 */ /* 0x000fe20008000f00 */
[--C-:B------:R-:W-:Y:S01]  /*0e00*/  IMAD.WIDE R4, R7, 0x4, R14.reuse ;  /* 0x0000000407047825 */ /* 0x100fe200078e020e */
[----:B------:R-:W-:Y:S02]  /*0e10*/  MOV R39, UR9 ;  /* 0x0000000900277c02 */ /* 0x000fe40008000f00 */
[----:B------:R-:W-:Y:S01]  /*0e20*/  MOV R36, UR9 ;  /* 0x0000000900247c02 */ /* 0x000fe20008000f00 */
[----:B------:R-:W-:Y:S01]  /*0e30*/  IMAD.WIDE R12, R13, 0x4, R14 ;  /* 0x000000040d0c7825 */ /* 0x000fe200078e020e */
[----:B------:R0:W-:Y:S01]  /*0e40*/  STG.E desc[UR6][R4.64], R34 ;  /* 0x0000002204007986 */ /* 0x0001e2000c101906 */
[----:B------:R-:W-:-:S02]  /*0e50*/  ISETP.GE.AND P0, PT, R11, UR4, PT ;  /* 0x000000040b007c0c */ /* 0x000fc4000bf06270 */
[--C-:B------:R-:W-:Y:S01]  /*0e60*/  IMAD.WIDE R8, R9, 0x4, R14.reuse ;  /* 0x0000000409087825 */ /* 0x100fe200078e020e */
[----:B------:R-:W-:Y:S01]  /*0e70*/  STG.E desc[UR6][R16.64], R37 ;  /* 0x0000002510007986 */ /* 0x000fe2000c101906 */
[----:B------:R-:W-:Y:S02]  /*0e80*/  ISETP.GE.AND P1, PT, R43, UR4, PT ;  /* 0x000000042b007c0c */ /* 0x000fe4000bf26270 */
[--C-:B------:R-:W-:Y:S01]  /*0e90*/  IMAD.WIDE R6, R33, 0x4, R14.reuse ;  /* 0x0000000421067825 */ /* 0x100fe200078e020e */
[----:B------:R1:W-:Y:S01]  /*0ea0*/  STG.E desc[UR6][R12.64], R19 ;  /* 0x000000130c007986 */ /* 0x0003e2000c101906 */
[----:B------:R-:W-:Y:S02]  /*0eb0*/  MOV R33, UR9 ;  /* 0x0000000900217c02 */ /* 0x000fe40008000f00 */
[----:B------:R-:W-:Y:S01]  /*0ec0*/  VIMNMX R29, PT, PT, RZ, R29, !PT ;  /* 0x0000001dff1d7248 */ /* 0x000fe20007fe0100 */
[----:B------:R-:W-:Y:S01]  /*0ed0*/  STG.E desc[UR6][R8.64], R44 ;  /* 0x0000002c08007986 */ /* 0x000fe2000c101906 */
[----:B0-----:R-:W-:Y:S01]  /*0ee0*/  IMAD.WIDE R4, R3, 0x4, R14 ;  /* 0x0000000403047825 */ /* 0x001fe200078e020e */
[----:B------:R-:W-:-:S02]  /*0ef0*/  VIMNMX R31, PT, PT, RZ, R31, !PT ;  /* 0x0000001fff1f7248 */ /* 0x000fc40007fe0100 */
[----:B------:R0:W-:Y:S01]  /*0f00*/  STG.E desc[UR6][R6.64], R0 ;  /* 0x0000000006007986 */ /* 0x0001e2000c101906 */
[----:B------:R-:W-:Y:S01]  /*0f10*/  VIADDMNMX R10, R25, R10, RZ, !PT ;  /* 0x0000000a190a7246 */ /* 0x000fe200078001ff */
[----:B------:R-:W-:Y:S01]  /*0f20*/  IMAD R3, R36, 0x280, R27 ;  /* 0x0000028024037824 */ /* 0x000fe200078e021b */
[----:B------:R-:W-:Y:S02]  /*0f30*/  VIMNMX R27, PT, PT, RZ, R27, !PT ;  /* 0x0000001bff1b7248 */ /* 0x000fe40007fe0100 */
[----:B-1----:R-:W-:Y:S02]  /*0f40*/  LEA R12, R39, R24, 0x8 ;  /* 0x00000018270c7211 */ /* 0x002fe400078e40ff */
[----:B------:R-:W-:Y:S02]  /*0f50*/  VIMNMX R25, PT, PT, RZ, R25, !PT ;  /* 0x00000019ff197248 */ /* 0x000fe40007fe0100 */
[----:B------:R-:W-:Y:S02]  /*0f60*/  SEL R11, R11, UR5, !P0 ;  /* 0x000000050b0b7c07 */ /* 0x000fe4000c000000 */
[----:B------:R-:W-:-:S02]  /*0f70*/  SEL R43, R43, UR5, !P1 ;  /* 0x000000052b2b7c07 */ /* 0x000fc4000c800000 */
[-C--:B0-----:R-:W-:Y:S01]  /*0f80*/  LEA R0, R35, R24.reuse, 0x7 ;  /* 0x0000001823007211 */ /* 0x081fe200078e38ff */
[--C-:B------:R-:W-:Y:S01]  /*0f90*/  IMAD.WIDE R8, R11, 0x4, R14.reuse ;  /* 0x000000040b087825 */ /* 0x100fe200078e020e */
[----:B------:R-:W-:Y:S02]  /*0fa0*/  VIMNMX R24, PT, PT, RZ, R24, !PT ;  /* 0x00000018ff187248 */ /* 0x000fe40007fe0100 */
[----:B------:R-:W-:Y:S01]  /*0fb0*/  VIMNMX R17, PT, PT, RZ, R0, !PT ;  /* 0x00000000ff117248 */ /* 0x000fe20007fe0100 */
[----:B------:R-:W-:Y:S01]  /*0fc0*/  IMAD.WIDE R6, R43, 0x4, R14 ;  /* 0x000000042b067825 */ /* 0x000fe200078e020e */
[----:B------:R-:W-:Y:S02]  /*0fd0*/  LEA R0, R33, R12, 0x7 ;  /* 0x0000000c21007211 */ /* 0x000fe400078e38ff */
[----:B------:R-:W-:Y:S02]  /*0fe0*/  ISETP.GE.AND P2, PT, R29, UR4, PT ;  /* 0x000000041d007c0c */ /* 0x000fe4000bf46270 */
[----:B------:R-:W-:-:S02]  /*0ff0*/  ISETP.GE.AND P3, PT, R31, UR4, PT ;  /* 0x000000041f007c0c */ /* 0x000fc4000bf66270 */
[----:B------:R-:W-:Y:S02]  /*1000*/  ISETP.GE.AND P1, PT, R10, UR4, PT ;  /* 0x000000040a007c0c */ /* 0x000fe4000bf26270 */
[----:B------:R-:W-:Y:S02]  /*1010*/  VIMNMX R12, PT, PT, RZ, R12, !PT ;  /* 0x0000000cff0c7248 */ /* 0x000fe40007fe0100 */
[----:B------:R-:W-:Y:S02]  /*1020*/  ISETP.GE.AND P0, PT, R27, UR4, PT ;  /* 0x000000041b007c0c */ /* 0x000fe4000bf06270 */
[----:B------:R-:W-:Y:S02]  /*1030*/  VIMNMX R3, PT, PT, RZ, R3, !PT ;  /* 0x00000003ff037248 */ /* 0x000fe40007fe0100 */
[----:B------:R-:W-:Y:S02]  /*1040*/  ISETP.GE.AND P4, PT, R25, UR4, PT ;  /* 0x0000000419007c0c */ /* 0x000fe4000bf86270 */
[----:B------:R-:W-:-:S02]  /*1050*/  VIMNMX R0, PT, PT, RZ, R0, !PT ;  /* 0x00000000ff007248 */ /* 0x000fc40007fe0100 */
[----:B------:R-:W-:Y:S02]  /*1060*/  ISETP.GE.AND P5, PT, R24, UR4, PT ;  /* 0x0000000418007c0c */ /* 0x000fe4000bfa6270 */
[----:B------:R-:W-:Y:S02]  /*1070*/  SEL R49, R29, UR5, !P2 ;  /* 0x000000051d317c07 */ /* 0x000fe4000d000000 */
[----:B------:R-:W-:Y:S02]  /*1080*/  SEL R47, R31, UR5, !P3 ;  /* 0x000000051f2f7c07 */ /* 0x000fe4000d800000 */
[----:B------:R-:W-:Y:S01]  /*1090*/  ISETP.GE.AND P2, PT, R17, UR4, PT ;  /* 0x0000000411007c0c */ /* 0x000fe2000bf46270 */
[--C-:B------:R-:W-:Y:S01]  /*10a0*/  IMAD.WIDE R48, R49, 0x4, R14.reuse ;  /* 0x0000000431307825 */ /* 0x100fe200078e020e */
[----:B------:R-:W-:Y:S02]  /*10b0*/  SEL R13, R10, UR5, !P1 ;  /* 0x000000050a0d7c07 */ /* 0x000fe4000c800000 */
[----:B------:R-:W-:Y:S01]  /*10c0*/  ISETP.GE.AND P3, PT, R12, UR4, PT ;  /* 0x000000040c007c0c */ /* 0x000fe2000bf66270 */
[----:B------:R-:W-:Y:S01]  /*10d0*/  IMAD.WIDE R46, R47, 0x4, R14 ;  /* 0x000000042f2e7825 */ /* 0x000fe200078e020e */
[----:B------:R-:W-:Y:S01]  /*10e0*/  SEL R11, R27, UR5, !P0 ;  /* 0x000000051b0b7c07 */ /* 0x000fe2000c000000 */
[----:B------:R-:W-:Y:S01]  /*10f0*/  STG.E desc[UR6][R48.64], R32 ;  /* 0x0000002030007986 */ /* 0x000fe2000c101906 */
[----:B------:R-:W-:-:S02]  /*1100*/  ISETP.GE.AND P1, PT, R3, UR4, PT ;  /* 0x0000000403007c0c */ /* 0x000fc4000bf26270 */
[----:B------:R-:W-:Y:S01]  /*1110*/  SEL R43, R25, UR5, !P4 ;  /* 0x00000005192b7c07 */ /* 0x000fe2000e000000 */
[--C-:B------:R-:W-:Y:S01]  /*1120*/  IMAD.WIDE R10, R11, 0x4, R14.reuse ;  /* 0x000000040b0a7825 */ /* 0x100fe200078e020e */
[----:B------:R-:W-:Y:S01]  /*1130*/  ISETP.GE.AND P0, PT, R0, UR4, PT ;  /* 0x0000000400007c0c */ /* 0x000fe2000bf06270 */
[----:B------:R-:W-:Y:S01]  /*1140*/  STG.E desc[UR6][R46.64], R38 ;  /* 0x000000262e007986 */ /* 0x000fe2000c101906 */
[----:B------:R-:W-:Y:S01]  /*1150*/  SEL R37, R24, UR5, !P5 ;  /* 0x0000000518257c07 */ /* 0x000fe2000e800000 */
[--C-:B------:R-:W-:Y:S01]  /*1160*/  IMAD.WIDE R42, R43, 0x4, R14.reuse ;  /* 0x000000042b2a7825 */ /* 0x100fe200078e020e */
[----:B------:R-:W-:Y:S02]  /*1170*/  SEL R17, R17, UR5, !P2 ;  /* 0x0000000511117c07 */ /* 0x000fe4000d000000 */
[----:B------:R-:W-:Y:S01]  /*1180*/  SEL R25, R12, UR5, !P3 ;  /* 0x000000050c197c07 */ /* 0x000fe2000d800000 */
[--C-:B------:R-:W-:Y:S01]  /*1190*/  IMAD.WIDE R36, R37, 0x4, R14.reuse ;  /* 0x0000000425247825 */ /* 0x100fe200078e020e */
[----:B------:R-:W-:Y:S01]  /*11a0*/  SEL R35, R3, UR5, !P1 ;  /* 0x0000000503237c07 */ /* 0x000fe2000c800000 */
[----:B------:R-:W-:Y:S01]  /*11b0*/  STG.E desc[UR6][R42.64], R40 ;  /* 0x000000282a007986 */ /* 0x000fe2000c101906 */
[----:B------:R-:W-:Y:S01]  /*11c0*/  SEL R3, R0, UR5, !P0 ;  /* 0x0000000500037c07 */ /* 0x000fe2000c000000 */
[----:B------:R-:W-:-:S02]  /*11d0*/  IMAD.WIDE R16, R17, 0x4, R14 ;  /* 0x0000000411107825 */ /* 0x000fc400078e020e */
[----:B------:R-:W-:Y:S02]  /*11e0*/  STG.E desc[UR6][R36.64], R26 ;  /* 0x0000001a24007986 */ /* 0x000fe4000c101906 */
[--C-:B------:R-:W-:Y:S02]  /*11f0*/  IMAD.WIDE R12, R13, 0x4, R14.reuse ;  /* 0x000000040d0c7825 */ /* 0x100fe400078e020e */
[----:B------:R-:W-:Y:S02]  /*1200*/  STG.E desc[UR6][R16.64], R23 ;  /* 0x0000001710007986 */ /* 0x000fe4000c101906 */
[----:B------:R-:W-:-:S04]  /*1210*/  IMAD.WIDE R24, R25, 0x4, R14 ;  /* 0x0000000419187825 */ /* 0x000fc800078e020e */
[--C-:B------:R-:W-:Y:S01]  /*1220*/  IMAD.WIDE R34, R35, 0x4, R14.reuse ;  /* 0x0000000423227825 */ /* 0x100fe200078e020e */
[----:B------:R-:W-:Y:S03]  /*1230*/  STG.E desc[UR6][R24.64], R30 ;  /* 0x0000001e18007986 */ /* 0x000fe6000c101906 */
[----:B------:R-:W-:-:S05]  /*1240*/  IMAD.WIDE R14, R3, 0x4, R14 ;  /* 0x00000004030e7825 */ /* 0x000fca00078e020e */
[----:B------:R-:W-:Y:S04]  /*1250*/  STG.E desc[UR6][R14.64], R2 ;  /* 0x000000020e007986 */ /* 0x000fe8000c101906 */
[----:B------:R-:W-:Y:S04]  /*1260*/  STG.E desc[UR6][R10.64], R28 ;  /* 0x0000001c0a007986 */ /* 0x000fe8000c101906 */
[----:B------:R-:W-:Y:S04]  /*1270*/  STG.E desc[UR6][R4.64], R22 ;  /* 0x0000001604007986 */ /* 0x000fe8000c101906 */
[----:B------:R-:W-:Y:S04]  /*1280*/  STG.E desc[UR6][R8.64], R45 ;  /* 0x0000002d08007986 */ /* 0x000fe8000c101906 */
[----:B------:R-:W-:Y:S04]  /*1290*/  STG.E desc[UR6][R12.64], R20 ;  /* 0x000000140c007986 */ /* 0x000fe8000c101906 */
[----:B------:R-:W-:Y:S04]  /*12a0*/  STG.E desc[UR6][R6.64], R21 ;  /* 0x0000001506007986 */ /* 0x000fe8000c101906 */
[----:B------:R-:W-:Y:S01]  /*12b0*/  STG.E desc[UR6][R34.64], R18 ;  /* 0x0000001222007986 */ /* 0x000fe2000c101906 */
[----:B------:R-:W-:Y:S05]  /*12c0*/  EXIT ;  /* 0x000000000000794d */ /* 0x000fea0003800000 */
.L_x_8:
[----:B------:R-:W-:Y:S02]  /*12d0*/  MOV R7, UR9 ;  /* 0x0000000900077c02 */ /* 0x000fe40008000f00 */
[----:B------:R-:W-:Y:S02]  /*12e0*/  MOV R15, UR9 ;  /* 0x00000009000f7c02 */ /* 0x000fe40008000f00 */
[----:B------:R-:W-:Y:S01]  /*12f0*/  MOV R5, UR9 ;  /* 0x0000000900057c02 */ /* 0x000fe20008000f00 */
[----:B------:R-:W-:Y:S01]  /*1300*/  IMAD R7, R7, -0x180, R34 ;  /* 0xfffffe8007077824 */ /* 0x000fe200078e0222 */
[----:B------:R-:W-:Y:S01]  /*1310*/  MOV R8, UR9 ;  /* 0x0000000900087c02 */ /* 0x000fe20008000f00 */
[----:B------:R-:W-:Y:S02]  /*1320*/  IMAD R15, R15, -0x780, RZ ;  /* 0xfffff8800f0f7824 */ /* 0x000fe400078e02ff */
[----:B------:R-:W-:Y:S01]  /*1330*/  IMAD R0, R5, -0x902, R4 ;  /* 0xfffff6fe05007824 */ /* 0x000fe200078e0204 */
[----:B------:R-:W-:Y:S01]  /*1340*/  VIADDMNMX R6, R43, R7, RZ, !PT ;  /* 0x000000072b067246 */ /* 0x000fe200078001ff */
[----:B------:R-:W-:Y:S01]  /*1350*/  IMAD R8, R8, 0x180, RZ ;  /* 0x0000018008087824 */ /* 0x000fe200078e02ff */
[----:B------:R-:W-:-:S02]  /*1360*/  VIADDMNMX R5, R38, R15, RZ, !PT ;  /* 0x0000000f26057246 */ /* 0x000fc400078001ff */
[----:B------:R-:W-:Y:S02]  /*1370*/  VIMNMX R0, PT, PT, RZ, R0, !PT ;  /* 0x00000000ff007248 */ /* 0x000fe40007fe0100 */
[----:B------:R-:W-:Y:S02]  /*1380*/  ISETP.GE.AND P2, PT, R6, UR4, PT ;  /* 0x0000000406007c0c */ /* 0x000fe4000bf46270 */
[----:B------:R-:W-:Y:S02]  /*1390*/  IADD3 R15, PT, PT, R8, R38, R15 ;  /* 0x00000026080f7210 */ /* 0x000fe40007ffe00f */
[----:B------:R-:W-:Y:S02]  /*13a0*/  ISETP.GE.AND P1, PT, R5, UR4, PT ;  /* 0x0000000405007c0c */ /* 0x000fe4000bf26270 */
[----:B------:R-:W-:Y:S02]  /*13b0*/  ISETP.GE.AND P0, PT, R0, UR4, PT ;  /* 0x0000000400007c0c */ /* 0x000fe4000bf06270 */
[----:B------:R-:W-:-:S02]  /*13c0*/  SEL R23, R6, UR5, !P2 ;  /* 0x0000000506177c07 */ /* 0x000fc4000d000000 */
[----:B------:R-:W-:Y:S02]  /*13d0*/  VIMNMX R6, PT, PT, RZ, R15, !PT ;  /* 0x0000000fff067248 */ /* 0x000fe40007fe0100 */
[----:B------:R-:W-:Y:S01]  /*13e0*/  SEL R21, R5, UR5, !P1 ;  /* 0x0000000505157c07 */ /* 0x000fe2000c800000 */
[--C-:B------:R-:W-:Y:S01]  /*13f0*/  IMAD.WIDE R22, R23, 0x4, R24.reuse ;  /* 0x0000000417167825 */ /* 0x100fe200078e0218 */
[----:B------:R-:W-:Y:S02]  /*1400*/  SEL R17, R0, UR5, !P0 ;  /* 0x0000000500117c07 */ /* 0x000fe4000c000000 */
[C---:B------:R-:W-:Y:S01]  /*1410*/  ISETP.GE.AND P0, PT, R6.reuse, UR4, PT ;  /* 0x0000000406007c0c */ /* 0x040fe2000bf06270 */
[--C-:B------:R-:W-:Y:S01]  /*1420*/  IMAD.WIDE R20, R21, 0x4, R24.reuse ;  /* 0x0000000415147825 */ /* 0x100fe200078e0218 */
[----:B------:R-:W-:Y:S01]  /*1430*/  VIADDMNMX R40, R43, R40, RZ, !PT ;  /* 0x000000282b287246 */ /* 0x000fe200078001ff */
[----:B------:R-:W2:Y:S01]  /*1440*/  LDG.E R0, desc[UR6][R22.64] ;  /* 0x0000000616007981 */ /* 0x000ea2000c1e1900 */
[----:B------:R-:W-:Y:S01]  /*1450*/  SEL R27, R6, UR5, !P0 ;  /* 0x00000005061b7c07 */ /* 0x000fe2000c000000 */
[----:B------:R-:W-:Y:S01]  /*1460*/  IMAD.WIDE R16, R17, 0x4, R24 ;  /* 0x0000000411107825 */ /* 0x000fe200078e0218 */
[----:B------:R-:W-:Y:S01]  /*1470*/  IADD3 R6, PT, PT, R43, R7, R42 ;  /* 0x000000072b067210 */ /* 0x000fe20007ffe02a */
[----:B------:R0:W3:Y:S01]  /*1480*/  LDG.E R5, desc[UR6][R20.64] ;  /* 0x0000000614057981 */ /* 0x0000e2000c1e1900 */
[----:B------:R-:W-:-:S02]  /*1490*/  ISETP.GE.AND P0, PT, R40, UR4, PT ;  /* 0x0000000428007c0c */ /* 0x000fc4000bf06270 */
[----:B------:R-:W-:Y:S01]  /*14a0*/  VIMNMX R6, PT, PT, RZ, R6, !PT ;  /* 0x00000006ff067248 */ /* 0x000fe20007fe0100 */
[----:B------:R-:W-:Y:S01]  /*14b0*/  IMAD.WIDE R26, R27, 0x4, R24 ;  /* 0x000000041b1a7825 */ /* 0x000fe200078e0218 */
[----:B------:R-:W-:Y:S01]  /*14c0*/  VIADDMNMX R34, R43, R34, RZ, !PT ;  /* 0x000000222b227246 */ /* 0x000fe200078001ff */
[----:B------:R1:W4:Y:S01]  /*14d0*/  LDG.E R8, desc[UR6][R16.64] ;  /* 0x0000000610087981 */ /* 0x000322000c1e1900 */
[----:B------:R-:W-:Y:S02]  /*14e0*/  MOV R28, UR9 ;  /* 0x00000009001c7c02 */ /* 0x000fe40008000f00 */
[----:B0-----:R-:W-:Y:S01]  /*14f0*/  SEL R21, R40, UR5, !P0 ;  /* 0x0000000528157c07 */ /* 0x001fe2000c000000 */
[----:B------:R0:W4:Y:S01]  /*1500*/  LDG.E R19, desc[UR6][R26.64] ;  /* 0x000000061a137981 */ /* 0x000122000c1e1900 */
[----:B------:R-:W-:Y:S02]  /*1510*/  ISETP.GE.AND P0, PT, R6, UR4, PT ;  /* 0x0000000406007c0c */ /* 0x000fe4000bf06270 */
[----:B------:R-:W-:-:S02]  /*1520*/  ISETP.GE.AND P1, PT, R34, UR4, PT ;  /* 0x0000000422007c0c */ /* 0x000fc4000bf26270 */
[----:B------:R-:W-:Y:S01]  /*1530*/  SHF.L.U32 R28, R28, 0x8, RZ ;  /* 0x000000081c1c7819 */ /* 0x000fe200000006ff */
[----:B------:R-:W-:Y:S01]  /*1540*/  IMAD.WIDE R20, R21, 0x4, R24 ;  /* 0x0000000415147825 */ /* 0x000fe200078e0218 */
[----:B-1----:R-:W-:Y:S02]  /*1550*/  SEL R17, R6, UR5, !P0 ;  /* 0x0000000506117c07 */ /* 0x002fe4000c000000 */
[----:B------:R-:W-:Y:S02]  /*1560*/  SEL R29, R34, UR5, !P1 ;  /* 0x00000005221d7c07 */ /* 0x000fe4000c800000 */
[----:B0-----:R-:W-:Y:S01]  /*1570*/  IADD3 R27, PT, PT, R10, R7, RZ ;  /* 0x000000070a1b7210 */ /* 0x001fe20007ffe0ff */
[----:B------:R-:W4:Y:S01]  /*1580*/  LDG.E R21, desc[UR6][R20.64] ;  /* 0x0000000614157981 */ /* 0x000f22000c1e1900 */
[-C--:B------:R-:W-:Y:S02]  /*1590*/  IADD3 R6, PT, PT, R28, R42.reuse, R7 ;  /* 0x0000002a1c067210 */ /* 0x080fe40007ffe007 */
[----:B------:R-:W-:Y:S01]  /*15a0*/  VIADDMNMX R15, R15, R42, RZ, !PT ;  /* 0x0000002a0f0f7246 */ /* 0x000fe200078001ff */
[----:B------:R-:W-:Y:S01]  /*15b0*/  IMAD.WIDE R22, R29, 0x4, R24 ;  /* 0x000000041d167825 */ /* 0x000fe200078e0218 */
[----:B------:R-:W-:-:S02]  /*15c0*/  VIADDMNMX R10, R43, R27, RZ, !PT ;  /* 0x0000001b2b0a7246 */ /* 0x000fc400078001ff */
[-C--:B------:R-:W-:Y:S02]  /*15d0*/  IADD3 R7, PT, PT, R43, R6.reuse, R12 ;  /* 0x000000062b077210 */ /* 0x080fe40007ffe00c */
[----:B------:R-:W-:Y:S01]  /*15e0*/  ISETP.GE.AND P0, PT, R15, UR4, PT ;  /* 0x000000040f007c0c */ /* 0x000fe2000bf06270 */
[----:B------:R-:W-:Y:S01]  /*15f0*/  IMAD.WIDE R16, R17, 0x4, R24 ;  /* 0x0000000411107825 */ /* 0x000fe200078e0218 */
[----:B------:R-:W-:Y:S01]  /*1600*/  VIADDMNMX R6, R43, R6, RZ, !PT ;  /* 0x000000062b067246 */ /* 0x000fe200078001ff */
[----:B------:R-:W4:Y:S01]  /*1610*/  LDG.E R18, desc[UR6][R22.64] ;  /* 0x0000000616127981 */ /* 0x000f22000c1e1900 */
[----:B------:R-:W-:Y:S02]  /*1620*/  ISETP.GE.AND P1, PT, R10, UR4, PT ;  /* 0x000000040a007c0c */ /* 0x000fe4000bf26270 */
[----:B------:R-:W-:Y:S01]  /*1630*/  SEL R15, R15, UR5, !P0 ;  /* 0x000000050f0f7c07 */ /* 0x000fe2000c000000 */
[----:B------:R0:W4:Y:S01]  /*1640*/  LDG.E R20, desc[UR6][R16.64] ;  /* 0x0000000610147981 */ /* 0x000122000c1e1900 */
[----:B------:R-:W-:-:S02]  /*1650*/  VIMNMX R7, PT, PT, RZ, R7, !PT ;  /* 0x00000007ff077248 */ /* 0x000fc40007fe0100 */
[----:B------:R-:W-:Y:S02]  /*1660*/  ISETP.GE.AND P0, PT, R6, UR4, PT ;  /* 0x0000000406007c0c */ /* 0x000fe4000bf06270 */
[----:B------:R-:W-:Y:S01]  /*1670*/  SEL R31, R10, UR5, !P1 ;  /* 0x000000050a1f7c07 */ /* 0x000fe2000c800000 */
[----:B------:R-:W-:Y:S01]  /*1680*/  IMAD.WIDE R14, R15, 0x4, R24 ;  /* 0x000000040f0e7825 */ /* 0x000fe200078e0218 */
[C---:B------:R-:W-:Y:S02]  /*1690*/  ISETP.GE.AND P1, PT, R7.reuse, UR4, PT ;  /* 0x0000000407007c0c */ /* 0x040fe4000bf26270 */
[----:B0-----:R-:W-:Y:S02]  /*16a0*/  SEL R17, R6, UR5, !P0 ;  /* 0x0000000506117c07 */ /* 0x001fe4000c000000 */
[----:B------:R0:W4:Y:S01]  /*16b0*/  LDG.E R22, desc[UR6][R14.64] ;  /* 0x000000060e167981 */ /* 0x000122000c1e1900 */
[----:B------:R-:W-:Y:S02]  /*16c0*/  SEL R7, R7, UR5, !P1 ;  /* 0x0000000507077c07 */ /* 0x000fe4000c800000 */
[----:B------:R-:W-:Y:S01]  /*16d0*/  IADD3 R29, PT, PT, R43, R27, R12 ;  /* 0x0000001b2b1d7210 */ /* 0x000fe20007ffe00c */
[----:B------:R-:W-:Y:S01]  /*16e0*/  IMAD.WIDE R16, R17, 0x4, R24 ;  /* 0x0000000411107825 */ /* 0x000fe200078e0218 */
[----:B------:R-:W-:-:S02]  /*16f0*/  IADD3 R32, PT, PT, R27, R28, RZ ;  /* 0x0000001c1b207210 */ /* 0x000fc40007ffe0ff */
[----:B------:R-:W-:Y:S01]  /*1700*/  VIMNMX R29, PT, PT, RZ, R29, !PT ;  /* 0x0000001dff1d7248 */ /* 0x000fe20007fe0100 */
[--C-:B------:R-:W-:Y:S01]  /*1710*/  IMAD.WIDE R30, R31, 0x4, R24.reuse ;  /* 0x000000041f1e7825 */ /* 0x100fe200078e0218 */
[----:B------:R-:W4:Y:S01]  /*1720*/  LDG.E R23, desc[UR6][R16.64] ;  /* 0x0000000610177981 */ /* 0x000f22000c1e1900 */
[----:B------:R-:W-:Y:S02]  /*1730*/  VIADDMNMX R33, R43, R32, RZ, !PT ;  /* 0x000000202b217246 */ /* 0x000fe400078001ff */
[----:B------:R-:W-:Y:S01]  /*1740*/  IMAD.WIDE R6, R7, 0x4, R24 ;  /* 0x0000000407067825 */ /* 0x000fe200078e0218 */
[----:B------:R-:W-:Y:S01]  /*1750*/  ISETP.GE.AND P0, PT, R29, UR4, PT ;  /* 0x000000041d007c0c */ /* 0x000fe2000bf06270 */
[----:B------:R-:W4:Y:S01]  /*1760*/  LDG.E R10, desc[UR6][R30.64] ;  /* 0x000000061e0a7981 */ /* 0x000f22000c1e1900 */
[----:B------:R-:W-:-:S03]  /*1770*/  ISETP.GE.AND P1, PT, R33, UR4, PT ;  /* 0x0000000421007c0c */ /* 0x000fc6000bf26270 */
[----:B------:R1:W4:Y:S01]  /*1780*/  LDG.E R26, desc[UR6][R6.64] ;  /* 0x00000006061a7981 */ /* 0x000322000c1e1900 */
[----:B0-----:R-:W-:Y:S02]  /*1790*/  SEL R15, R29, UR5, !P0 ;  /* 0x000000051d0f7c07 */ /* 0x001fe4000c000000 */
[----:B------:R-:W-:Y:S02]  /*17a0*/  IADD3 R32, PT, PT, R43, R32, R12 ;  /* 0x000000202b207210 */ /* 0x000fe40007ffe00c */
[----:B------:R-:W-:Y:S01]  /*17b0*/  SEL R33, R33, UR5, !P1 ;  /* 0x0000000521217c07 */ /* 0x000fe2000c800000 */
[----:B------:R-:W-:Y:S01]  /*17c0*/  IMAD.WIDE R14, R15, 0x4, R24 ;  /* 0x000000040f0e7825 */ /* 0x000fe200078e0218 */
[----:B------:R-:W-:Y:S02]  /*17d0*/  VIMNMX R32, PT, PT, RZ, R32, !PT ;  /* 0x00000020ff207248 */ /* 0x000fe40007fe0100 */
[----:B-1----:R-:W-:Y:S01]  /*17e0*/  IADD3 R6, PT, PT, R43, R42, R27 ;  /* 0x0000002a2b067210 */ /* 0x002fe20007ffe01b */
[----:B------:R-:W-:Y:S01]  /*17f0*/  IMAD.WIDE R16, R33, 0x4, R24 ;  /* 0x0000000421107825 */ /* 0x000fe200078e0218 */
[----:B------:R-:W-:Y:S01]  /*1800*/  ISETP.GE.AND P0, PT, R32, UR4, PT ;  /* 0x0000000420007c0c */ /* 0x000fe2000bf06270 */
[----:B------:R-:W4:Y:S01]  /*1810*/  LDG.E R29, desc[UR6][R14.64] ;  /* 0x000000060e1d7981 */ /* 0x000f22000c1e1900 */
[----:B------:R-:W-:-:S02]  /*1820*/  VIMNMX R30, PT, PT, RZ, R6, !PT ;  /* 0x00000006ff1e7248 */ /* 0x000fc40007fe0100 */
[----:B------:R-:W-:Y:S01]  /*1830*/  IADD3 R28, PT, PT, R28, R27, R42 ;  /* 0x0000001b1c1c7210 */ /* 0x000fe20007ffe02a */
[----:B------:R0:W4:Y:S01]  /*1840*/  LDG.E R31, desc[UR6][R16.64] ;  /* 0x00000006101f7981 */ /* 0x000122000c1e1900 */
[----:B------:R-:W-:Y:S02]  /*1850*/  SEL R7, R32, UR5, !P0 ;  /* 0x0000000520077c07 */ /* 0x000fe4000c000000 */
[C---:B------:R-:W-:Y:S02]  /*1860*/  ISETP.GE.AND P0, PT, R30.reuse, UR4, PT ;  /* 0x000000041e007c0c */ /* 0x040fe4000bf06270 */
[----:B------:R-:W-:Y:S02]  /*1870*/  IADD3 R12, PT, PT, R43, R28, R12 ;  /* 0x0000001c2b0c7210 */ /* 0x000fe40007ffe00c */
[----:B------:R-:W-:Y:S02]  /*1880*/  SEL R33, R30, UR5, !P0 ;  /* 0x000000051e217c07 */ /* 0x000fe4000c000000 */
[----:B------:R-:W-:Y:S01]  /*1890*/  VIMNMX R12, PT, PT, RZ, R12, !PT ;  /* 0x0000000cff0c7248 */ /* 0x000fe20007fe0100 */
[----:B------:R-:W-:Y:S01]  /*18a0*/  IMAD.WIDE R6, R7, 0x4, R24 ;  /* 0x0000000407067825 */ /* 0x000fe200078e0218 */
[----:B------:R-:W-:-:S02]  /*18b0*/  VIADDMNMX R28, R43, R28, RZ, !PT ;  /* 0x0000001c2b1c7246 */ /* 0x000fc400078001ff */
[----:B------:R-:W-:Y:S01]  /*18c0*/  ISETP.GE.AND P1, PT, R12, UR4, PT ;  /* 0x000000040c007c0c */ /* 0x000fe2000bf26270 */
[--C-:B0-----:R-:W-:Y:S01]  /*18d0*/  IMAD.WIDE R16, R33, 0x4, R24.reuse ;  /* 0x0000000421107825 */ /* 0x101fe200078e0218 */
[----:B------:R-:W-:Y:S01]  /*18e0*/  ISETP.GE.AND P0, PT, R28, UR4, PT ;  /* 0x000000041c007c0c */ /* 0x000fe2000bf06270 */
[----:B------:R0:W4:Y:S02]  /*18f0*/  LDG.E R30, desc[UR6][R6.64] ;  /* 0x00000006061e7981 */ /* 0x000124000c1e1900 */
[----:B------:R-:W-:Y:S01]  /*1900*/  IMAD.WIDE R14, R2, 0x4, R24 ;  /* 0x00000004020e7825 */ /* 0x000fe200078e0218 */
[----:B------:R-:W-:Y:S01]  /*1910*/  SEL R27, R28, UR5, !P0 ;  /* 0x000000051c1b7c07 */ /* 0x000fe2000c000000 */
[----:B------:R-:W4:Y:S04]  /*1920*/  LDG.E R16, desc[UR6][R16.64] ;  /* 0x0000000610107981 */ /* 0x000f28000c1e1900 */
[----:B------:R3:W4:Y:S01]  /*1930*/  LDG.E R14, desc[UR6][R14.64] ;  /* 0x000000060e0e7981 */ /* 0x000722000c1e1900 */
[----:B0-----:R-:W-:-:S05]  /*1940*/  SEL R7, R12, UR5, !P1 ;  /* 0x000000050c077c07 */ /* 0x001fca000c800000 */
[----:B------:R-:W-:-:S04]  /*1950*/  IMAD.WIDE R6, R7, 0x4, R24 ;  /* 0x0000000407067825 */ /* 0x000fc800078e0218 */
[----:B------:R-:W-:Y:S02]  /*1960*/  IMAD.WIDE R24, R27, 0x4, R24 ;  /* 0x000000041b187825 */ /* 0x000fe400078e0218 */
[----:B------:R0:W4:Y:S04]  /*1970*/  LDG.E R6, desc[UR6][R6.64] ;  /* 0x0000000606067981 */ /* 0x000128000c1e1900 */
[----:B------:R1:W4:Y:S01]  /*1980*/  LDG.E R24, desc[UR6][R24.64] ;  /* 0x0000000618187981 */ /* 0x000322000c1e1900 */
[----:B-----5:R-:W-:Y:S01]  /*1990*/  FADD R12, R44, R44 ;  /* 0x0000002c2c0c7221 */ /* 0x020fe20000000000 */
[----:B------:R-:W-:Y:S02]  /*19a0*/  HFMA2 R46, -RZ, RZ, 1.3349609375, -0.0010280609130859375 ;  /* 0x3d579436ff2e7431 */ /* 0x000fe400000001ff */
[C---:B---3--:R-:W-:Y:S01]  /*19b0*/  FMUL R15, R5.reuse, 11 ;  /* 0x41300000050f7820 */ /* 0x048fe20000400000 */
[C---:B------:R-:W-:Y:S01]  /*19c0*/  FMUL R17, R5.reuse, -4 ;  /* 0xc080000005117820 */ /* 0x040fe20000400000 */
[C---:B------:R-:W-:Y:S01]  /*19d0*/  FADD R27, R5.reuse, R5 ;  /* 0x00000005051b7221 */ /* 0x040fe20000000000 */
[----:B------:R-:W-:Y:S01]  /*19e0*/  FFMA R33, R5, -4, R12 ;  /* 0xc080000005217823 */ /* 0x000fe2000000000c */
[----:B--2---:R-:W-:Y:S01]  /*19f0*/  FMUL R2, R0, 4 ;  /* 0x4080000000027820 */ /* 0x004fe20000400000 */
[C---:B----4-:R-:W-:Y:S01]  /*1a00*/  FFMA R15, R8.reuse, -30, -R15 ;  /* 0xc1f00000080f7823 */ /* 0x050fe2000000080f */
[----:B------:R-:W-:Y:S01]  /*1a10*/  FFMA R17, R8, 12, R17 ;  /* 0x4140000008117823 */ /* 0x000fe20000000011 */
[----:B------:R-:W-:Y:S01]  /*1a20*/  FADD R27, -R44, R27 ;  /* 0x0000001b2c1b7221 */ /* 0x000fe20000000100 */
[----:B------:R-:W-:Y:S01]  /*1a30*/  FFMA R33, R0, -4, R33 ;  /* 0xc080000000217823 */ /* 0x000fe20000000021 */
[C---:B------:R-:W-:Y:S01]  /*1a40*/  FFMA R15, R44.reuse, -11, R15 ;  /* 0xc13000002c0f7823 */ /* 0x040fe2000000000f */
[----:B0-----:R-:W-:Y:S01]  /*1a50*/  FADD R7, R19, R19 ;  /* 0x0000001313077221 */ /* 0x001fe20000000000 */
[----:B------:R-:W-:Y:S01]  /*1a60*/  FFMA R17, R44, -4, R17 ;  /* 0xc08000002c117823 */ /* 0x000fe20000000011 */
[----:B------:R-:W-:Y:S01]  /*1a70*/  FFMA R28, R0, 2, R27 ;  /* 0x40000000001c7823 */ /* 0x000fe2000000001b */
[C---:B------:R-:W-:Y:S01]  /*1a80*/  FFMA R2, R5.reuse, -4, R2 ;  /* 0xc080000005027823 */ /* 0x040fe20000000002 */
[----:B------:R-:W-:Y:S01]  /*1a90*/  FADD R8, R5, -R0 ;  /* 0x8000000005087221 */ /* 0x000fe20000000000 */
[----:B------:R-:W-:Y:S01]  /*1aa0*/  FMUL R5, R19, 4 ;  /* 0x4080000013057820 */ /* 0x000fe20000400000 */
[--C-:B------:R-:W-:Y:S01]  /*1ab0*/  FADD R34, R33, R7.reuse ;  /* 0x0000000721227221 */ /* 0x100fe20000000000 */
[----:B------:R-:W-:Y:S01]  /*1ac0*/  FFMA R38, R44, -2, -R7 ;  /* 0xc00000002c267823 */ /* 0x000fe20000000807 */
[C---:B------:R-:W-:Y:S01]  /*1ad0*/  FFMA R12, R0.reuse, -11, R15 ;  /* 0xc1300000000c7823 */ /* 0x040fe2000000000f */
[----:B------:R-:W-:Y:S01]  /*1ae0*/  FFMA R17, R0, -4, R17 ;  /* 0xc080000000117823 */ /* 0x000fe20000000011 */
[----:B------:R-:W-:Y:S01]  /*1af0*/  FADD R32, -R19, R28 ;  /* 0x0000001c13207221 */ /* 0x000fe20000000100 */
[C-C-:B------:R-:W-:Y:S01]  /*1b00*/  FADD R0, R44.reuse, -R19.reuse ;  /* 0x800000132c007221 */ /* 0x140fe20000000000 */
[C---:B------:R-:W-:Y:S01]  /*1b10*/  FADD R36, R44.reuse, R19 ;  /* 0x000000132c247221 */ /* 0x040fe20000000000 */
[--C-:B------:R-:W-:Y:S01]  /*1b20*/  FFMA R44, R44, -4, R5.reuse ;  /* 0xc08000002c2c7823 */ /* 0x100fe20000000005 */
[C---:B------:R-:W-:Y:S01]  /*1b30*/  FADD R35, R21.reuse, R34 ;  /* 0x0000002215237221 */ /* 0x040fe20000000000 */
[C---:B------:R-:W-:Y:S01]  /*1b40*/  FADD R39, R21.reuse, R38 ;  /* 0x0000002615277221 */ /* 0x040fe20000000000 */
[----:B------:R-:W-:Y:S01]  /*1b50*/  FADD R33, R21, R32 ;  /* 0x0000002015217221 */ /* 0x000fe20000000000 */
[----:B------:R-:W-:Y:S01]  /*1b60*/  FADD R28, R17, -R5 ;  /* 0x80000005111c7221 */ /* 0x000fe20000000000 */
[C---:B------:R-:W-:Y:S01]  /*1b70*/  FADD R7, R21.reuse, R8 ;  /* 0x0000000815077221 */ /* 0x040fe20000000000 */
[C---:B------:R-:W-:Y:S01]  /*1b80*/  FADD R27, R21.reuse, R44 ;  /* 0x0000002c151b7221 */ /* 0x040fe20000000000 */
[----:B------:R-:W-:Y:S01]  /*1b90*/  FADD R15, R21, R0 ;  /* 0x00000000150f7221 */ /* 0x000fe20000000000 */
[----:B------:R-:W-:Y:S01]  /*1ba0*/  FFMA R12, R19, -11, R12 ;  /* 0xc1300000130c7823 */ /* 0x000fe2000000000c */
[C---:B------:R-:W-:Y:S01]  /*1bb0*/  FADD R19, R21.reuse, R28 ;  /* 0x0000001c15137221 */ /* 0x040fe20000000000 */
[C---:B------:R-:W-:Y:S01]  /*1bc0*/  FADD R41, R18.reuse, R35 ;  /* 0x0000002312297221 */ /* 0x040fe20000000000 */
[C---:B------:R-:W-:Y:S01]  /*1bd0*/  FADD R47, R18.reuse, R39 ;  /* 0x00000027122f7221 */ /* 0x040fe20000000000 */
[C---:B------:R-:W-:Y:S01]  /*1be0*/  FADD R39, R18.reuse, R33 ;  /* 0x0000002112277221 */ /* 0x040fe20000000000 */
[C---:B------:R-:W-:Y:S01]  /*1bf0*/  FADD R37, R21.reuse, R36 ;  /* 0x0000002415257221 */ /* 0x040fe20000000000 */
[C---:B------:R-:W-:Y:S01]  /*1c00*/  FADD R7, -R18.reuse, R7 ;  /* 0x0000000712077221 */ /* 0x040fe20000000100 */
[C---:B------:R-:W-:Y:S01]  /*1c10*/  FADD R35, R18.reuse, R27 ;  /* 0x0000001b12237221 */ /* 0x040fe20000000000 */
[C---:B-1----:R-:W-:Y:S01]  /*1c20*/  FADD R25, R21.reuse, R2 ;  /* 0x0000000215197221 */ /* 0x042fe20000000000 */
[----:B------:R-:W-:Y:S01]  /*1c30*/  FADD R15, R18, R15 ;  /* 0x0000000f120f7221 */ /* 0x000fe20000000000 */
[C---:B------:R-:W-:Y:S01]  /*1c40*/  FADD R27, R20.reuse, R41 ;  /* 0x00000029141b7221 */ /* 0x040fe20000000000 */
[C---:B------:R-:W-:Y:S01]  /*1c50*/  FFMA R17, R21.reuse, 8, R12 ;  /* 0x4100000015117823 */ /* 0x040fe2000000000c */
[----:B------:R-:W-:Y:S01]  /*1c60*/  FADD R41, R20, R39 ;  /* 0x0000002714297221 */ /* 0x000fe20000000000 */
[C-C-:B------:R-:W-:Y:S01]  /*1c70*/  FADD R5, R21.reuse, -R18.reuse ;  /* 0x8000001215057221 */ /* 0x140fe20000000000 */
[C---:B------:R-:W-:Y:S01]  /*1c80*/  FADD R19, R18.reuse, R19 ;  /* 0x0000001312137221 */ /* 0x040fe20000000000 */
[----:B------:R-:W-:Y:S01]  /*1c90*/  FADD R21, -R21, -R18 ;  /* 0x8000001215157221 */ /* 0x000fe20000000100 */
[----:B------:R-:W-:Y:S01]  /*1ca0*/  FADD R45, R18, R37 ;  /* 0x00000025122d7221 */ /* 0x000fe20000000000 */
[----:B------:R-:W-:Y:S01]  /*1cb0*/  FADD R7, -R20, R7 ;  /* 0x0000000714077221 */ /* 0x000fe20000000100 */
[----:B------:R-:W-:Y:S01]  /*1cc0*/  FADD R25, -R18, R25 ;  /* 0x0000001912197221 */ /* 0x000fe20000000100 */
[----:B------:R-:W-:Y:S01]  /*1cd0*/  FADD R37, -R20, R15 ;  /* 0x0000000f14257221 */ /* 0x000fe20000000100 */
[----:B------:R-:W-:Y:S01]  /*1ce0*/  FFMA R17, R18, 8, R17 ;  /* 0x4100000012117823 */ /* 0x000fe20000000011 */
[----:B------:R-:W-:Y:S01]  /*1cf0*/  FADD R2, R22, R41 ;  /* 0x0000002916027221 */ /* 0x000fe20000000000 */
[C---:B------:R-:W-:Y:S01]  /*1d00*/  FADD R39, R20.reuse, R19 ;  /* 0x0000001314277221 */ /* 0x040fe20000000000 */
[C---:B------:R-:W-:Y:S01]  /*1d10*/  FADD R49, R20.reuse, R5 ;  /* 0x0000000514317221 */ /* 0x040fe20000000000 */
[----:B------:R-:W-:Y:S01]  /*1d20*/  FADD R51, R20, R21 ;  /* 0x0000001514337221 */ /* 0x000fe20000000000 */
[----:B------:R-:W-:Y:S01]  /*1d30*/  FADD R19, R22, R7 ;  /* 0x0000000716137221 */ /* 0x000fe20000000000 */
[C---:B------:R-:W-:Y:S01]  /*1d40*/  FADD R5, -R20.reuse, R5 ;  /* 0x0000000514057221 */ /* 0x040fe20000000100 */
[C---:B------:R-:W-:Y:S01]  /*1d50*/  FADD R21, -R20.reuse, R25 ;  /* 0x0000001914157221 */ /* 0x040fe20000000100 */
[----:B------:R-:W-:Y:S01]  /*1d60*/  FADD R15, -R20, R35 ;  /* 0x00000023140f7221 */ /* 0x000fe20000000100 */
[----:B------:R-:W-:Y:S01]  /*1d70*/  FADD R7, -R22, R37 ;  /* 0x0000002516077221 */ /* 0x000fe20000000100 */
[C---:B------:R-:W-:Y:S01]  /*1d80*/  FADD R25, R20.reuse, R45 ;  /* 0x0000002d14197221 */ /* 0x040fe20000000000 */
[C---:B------:R-:W-:Y:S01]  /*1d90*/  FADD R33, R20.reuse, R47 ;  /* 0x0000002f14217221 */ /* 0x040fe20000000000 */
[----:B------:R-:W-:Y:S01]  /*1da0*/  FFMA R35, R20, 8, R17 ;  /* 0x4100000014237823 */ /* 0x000fe20000000011 */
[----:B------:R-:W-:Y:S01]  /*1db0*/  FADD R37, -R23, R2 ;  /* 0x0000000217257221 */ /* 0x000fe20000000100 */
[----:B------:R-:W-:Y:S01]  /*1dc0*/  FADD R17, R22, R5 ;  /* 0x0000000516117221 */ /* 0x000fe20000000000 */
[----:B------:R-:W-:Y:S01]  /*1dd0*/  FADD R0, R10, R10 ;  /* 0x0000000a0a007221 */ /* 0x000fe20000000000 */
[C---:B------:R-:W-:Y:S01]  /*1de0*/  FADD R32, -R22.reuse, R49 ;  /* 0x0000003116207221 */ /* 0x040fe20000000100 */
[C---:B------:R-:W-:Y:S01]  /*1df0*/  FADD R5, R22.reuse, R51 ;  /* 0x0000003316057221 */ /* 0x040fe20000000000 */
[C---:B------:R-:W-:Y:S01]  /*1e00*/  FADD R21, R22.reuse, R21 ;  /* 0x0000001516157221 */ /* 0x040fe20000000000 */
[C---:B------:R-:W-:Y:S01]  /*1e10*/  FADD R12, R22.reuse, R25 ;  /* 0x00000019160c7221 */ /* 0x040fe20000000000 */
[C---:B------:R-:W-:Y:S01]  /*1e20*/  FADD R8, R22.reuse, R27 ;  /* 0x0000001b16087221 */ /* 0x040fe20000000000 */
[----:B------:R-:W-:Y:S01]  /*1e30*/  FADD R18, R22, R33 ;  /* 0x0000002116127221 */ /* 0x000fe20000000000 */
[----:B------:R-:W-:Y:S01]  /*1e40*/  FADD R37, R26, R37 ;  /* 0x000000251a257221 */ /* 0x000fe20000000000 */
[C---:B------:R-:W-:Y:S01]  /*1e50*/  FADD R15, -R22.reuse, R15 ;  /* 0x0000000f160f7221 */ /* 0x040fe20000000100 */
[C---:B------:R-:W-:Y:S01]  /*1e60*/  FFMA R2, R22.reuse, 8, R35 ;  /* 0x4100000016027823 */ /* 0x040fe20000000023 */
[----:B------:R-:W-:Y:S01]  /*1e70*/  FADD R22, R22, R39 ;  /* 0x0000002716167221 */ /* 0x000fe20000000000 */
[----:B------:R-:W-:Y:S01]  /*1e80*/  FADD R0, R37, -R0 ;  /* 0x8000000025007221 */ /* 0x000fe20000000000 */
[C---:B------:R-:W-:Y:S01]  /*1e90*/  FADD R37, -R23.reuse, R12 ;  /* 0x0000000c17257221 */ /* 0x040fe20000000100 */
[C---:B------:R-:W-:Y:S01]  /*1ea0*/  FFMA R33, R23.reuse, 2, R8 ;  /* 0x4000000017217823 */ /* 0x040fe20000000008 */
[C---:B------:R-:W-:Y:S01]  /*1eb0*/  FFMA R35, R23.reuse, -4, R22 ;  /* 0xc080000017237823 */ /* 0x040fe20000000016 */
[C---:B------:R-:W-:Y:S01]  /*1ec0*/  FFMA R27, R23.reuse, -11, R2 ;  /* 0xc1300000171b7823 */ /* 0x040fe20000000002 */
[C---:B------:R-:W-:Y:S01]  /*1ed0*/  FADD R25, R23.reuse, R26 ;  /* 0x0000001a17197221 */ /* 0x040fe20000000000 */
[C---:B------:R-:W-:Y:S01]  /*1ee0*/  FFMA R39, R23.reuse, 2, R18 ;  /* 0x4000000017277823 */ /* 0x040fe20000000012 */
[C---:B------:R-:W-:Y:S01]  /*1ef0*/  FADD R22, R26.reuse, R21 ;  /* 0x000000151a167221 */ /* 0x040fe20000000000 */
[----:B------:R-:W-:Y:S01]  /*1f00*/  FFMA R23, R23, -4, R26 ;  /* 0xc080000017177823 */ /* 0x000fe2000000001a */
[C---:B------:R-:W-:Y:S01]  /*1f10*/  FADD R28, -R26.reuse, R37 ;  /* 0x000000251a1c7221 */ /* 0x040fe20000000100 */
[C---:B------:R-:W-:Y:S01]  /*1f20*/  FADD R35, R26.reuse, R35 ;  /* 0x000000231a237221 */ /* 0x040fe20000000000 */
[C---:B------:R-:W-:Y:S01]  /*1f30*/  FADD R20, R26.reuse, R19 ;  /* 0x000000131a147221 */ /* 0x040fe20000000000 */
[C---:B------:R-:W-:Y:S01]  /*1f40*/  FADD R37, R26.reuse, R33 ;  /* 0x000000211a257221 */ /* 0x040fe20000000000 */
[C---:B------:R-:W-:Y:S01]  /*1f50*/  FADD R36, -R26.reuse, R17 ;  /* 0x000000111a247221 */ /* 0x040fe20000000100 */
[----:B------:R-:W-:Y:S01]  /*1f60*/  FFMA R33, R26, 8, R27 ;  /* 0x410000001a217823 */ /* 0x000fe2000000001b */
[----:B------:R-:W-:Y:S01]  /*1f70*/  FADD R17, -R29, R22 ;  /* 0x000000161d117221 */ /* 0x000fe20000000100 */
[C---:B------:R-:W-:Y:S01]  /*1f80*/  FADD R12, R10.reuse, R23 ;  /* 0x000000170a0c7221 */ /* 0x040fe20000000000 */
[----:B------:R-:W-:Y:S01]  /*1f90*/  FADD R22, R10, R35 ;  /* 0x000000230a167221 */ /* 0x000fe20000000000 */
[C---:B------:R-:W-:Y:S01]  /*1fa0*/  FADD R2, R26.reuse, -R10 ;  /* 0x8000000a1a027221 */ /* 0x040fe20000000000 */
[C---:B------:R-:W-:Y:S01]  /*1fb0*/  FADD R34, -R26.reuse, R39 ;  /* 0x000000271a227221 */ /* 0x040fe20000000100 */
[----:B------:R-:W-:Y:S01]  /*1fc0*/  FADD R21, R26, -R29 ;  /* 0x8000001d1a157221 */ /* 0x000fe20000000000 */
[----:B------:R-:W-:Y:S01]  /*1fd0*/  FADD R18, R31, R31 ;  /* 0x0000001f1f127221 */ /* 0x000fe20000000000 */
[C---:B------:R-:W-:Y:S01]  /*1fe0*/  FADD R23, -R29.reuse, R20 ;  /* 0x000000141d177221 */ /* 0x040fe20000000100 */
[C---:B------:R-:W-:Y:S01]  /*1ff0*/  FADD R35, R29.reuse, R0 ;  /* 0x000000001d237221 */ /* 0x040fe20000000000 */
[C---:B------:R-:W-:Y:S01]  /*2000*/  FADD R8, R10.reuse, R25 ;  /* 0x000000190a087221 */ /* 0x040fe20000000000 */
[C---:B------:R-:W-:Y:S01]  /*2010*/  FFMA R26, R10.reuse, -2, R37 ;  /* 0xc00000000a1a7823 */ /* 0x040fe20000000025 */
[C---:B------:R-:W-:Y:S01]  /*2020*/  FFMA R20, R10.reuse, 8, R33 ;  /* 0x410000000a147823 */ /* 0x040fe20000000021 */
[----:B------:R-:W-:Y:S01]  /*2030*/  FADD R27, -R29, R28 ;  /* 0x0000001c1d1b7221 */ /* 0x000fe20000000100 */
[----:B------:R-:W-:Y:S01]  /*2040*/  FADD R35, R35, -R18 ;  /* 0x8000001223237221 */ /* 0x000fe20000000000 */
[C---:B------:R-:W-:Y:S01]  /*2050*/  FADD R2, R29.reuse, R2 ;  /* 0x000000021d027221 */ /* 0x040fe20000000000 */
[C---:B------:R-:W-:Y:S01]  /*2060*/  FADD R8, R29.reuse, R8 ;  /* 0x000000081d087221 */ /* 0x040fe20000000000 */
[C---:B------:R-:W-:Y:S01]  /*2070*/  FADD R12, R29.reuse, R12 ;  /* 0x0000000c1d0c7221 */ /* 0x040fe20000000000 */
[C---:B------:R-:W-:Y:S01]  /*2080*/  FADD R26, R29.reuse, R26 ;  /* 0x0000001a1d1a7221 */ /* 0x040fe20000000000 */
[C---:B------:R-:W-:Y:S01]  /*2090*/  FFMA R20, R29.reuse, 8, R20 ;  /* 0x410000001d147823 */ /* 0x040fe20000000014 */
[C---:B------:R-:W-:Y:S01]  /*20a0*/  FADD R28, R10.reuse, R5 ;  /* 0x000000050a1c7221 */ /* 0x040fe20000000000 */
[C---:B------:R-:W-:Y:S01]  /*20b0*/  FADD R0, R10.reuse, R7 ;  /* 0x000000070a007221 */ /* 0x040fe20000000000 */
[C---:B------:R-:W-:Y:S01]  /*20c0*/  FADD R18, R10.reuse, R15 ;  /* 0x0000000f0a127221 */ /* 0x040fe20000000000 */
[C---:B------:R-:W-:Y:S01]  /*20d0*/  FADD R22, R29.reuse, R22 ;  /* 0x000000161d167221 */ /* 0x040fe20000000000 */
[C---:B------:R-:W-:Y:S01]  /*20e0*/  FADD R19, R29.reuse, R36 ;  /* 0x000000241d137221 */ /* 0x040fe20000000000 */
[----:B------:R-:W-:Y:S01]  /*20f0*/  FADD R25, -R29, R34 ;  /* 0x000000221d197221 */ /* 0x000fe20000000100 */
[----:B------:R-:W-:Y:S01]  /*2100*/  FADD R15, R10, -R31 ;  /* 0x8000001f0a0f7221 */ /* 0x000fe20000000000 */
[C---:B------:R-:W-:Y:S01]  /*2110*/  FADD R5, -R31.reuse, R28 ;  /* 0x0000001c1f057221 */ /* 0x040fe20000000100 */
[C---:B------:R-:W-:Y:S01]  /*2120*/  FADD R33, -R31.reuse, R2 ;  /* 0x000000021f217221 */ /* 0x040fe20000000100 */
[C---:B------:R-:W-:Y:S01]  /*2130*/  FADD R37, R31.reuse, R8 ;  /* 0x000000081f257221 */ /* 0x040fe20000000000 */
[C---:B------:R-:W-:Y:S01]  /*2140*/  FADD R41, R31.reuse, R12 ;  /* 0x0000000c1f297221 */ /* 0x040fe20000000000 */
[C---:B------:R-:W-:Y:S01]  /*2150*/  FADD R29, -R31.reuse, R0 ;  /* 0x000000001f1d7221 */ /* 0x040fe20000000100 */
[C---:B------:R-:W-:Y:S01]  /*2160*/  FADD R7, -R31.reuse, R18 ;  /* 0x000000121f077221 */ /* 0x040fe20000000100 */
[C---:B------:R-:W-:Y:S01]  /*2170*/  FFMA R45, R31.reuse, -2, R26 ;  /* 0xc00000001f2d7823 */ /* 0x040fe2000000001a */
[C---:B------:R-:W-:Y:S01]  /*2180*/  FFMA R39, R31.reuse, 8, R20 ;  /* 0x410000001f277823 */ /* 0x040fe20000000014 */
[----:B------:R-:W-:Y:S01]  /*2190*/  FADD R31, R31, R22 ;  /* 0x000000161f1f7221 */ /* 0x000fe20000000000 */
[----:B------:R-:W-:-:S03]  /*21a0*/  FADD R35, -R30, R35 ;  /* 0x000000231e237221 */ /* 0x000fc60000000100 */
[C---:B------:R-:W-:Y:S01]  /*21b0*/  FFMA R31, R30.reuse, -4, R31 ;  /* 0xc08000001e1f7823 */ /* 0x040fe2000000001f */
[----:B------:R-:W-:Y:S01]  /*21c0*/  FFMA R39, R30, -11, R39 ;  /* 0xc13000001e277823 */ /* 0x000fe20000000027 */
[C---:B------:R-:W-:Y:S02]  /*21d0*/  FADD R0, R16.reuse, R35 ;  /* 0x0000002310007221 */ /* 0x040fe40000000000 */
[C---:B------:R-:W-:Y:S01]  /*21e0*/  FADD R35, R16.reuse, R31 ;  /* 0x0000001f10237221 */ /* 0x040fe20000000000 */
[----:B------:R-:W-:Y:S01]  /*21f0*/  FFMA R39, R16, 8, R39 ;  /* 0x4100000010277823 */ /* 0x000fe20000000027 */
[----:B------:R-:W-:Y:S01]  /*2200*/  FADD R37, -R30, R37 ;  /* 0x000000251e257221 */ /* 0x000fe20000000100 */
[----:B------:R-:W-:Y:S01]  /*2210*/  FADD R53, -R16, R33 ;  /* 0x0000002110357221 */ /* 0x000fe20000000100 */
[----:B------:R-:W-:Y:S01]  /*2220*/  FADD R35, R14, R35 ;  /* 0x000000230e237221 */ /* 0x000fe20000000000 */
[----:B------:R-:W-:Y:S01]  /*2230*/  FADD R33, R16, R23 ;  /* 0x0000001710217221 */ /* 0x000fe20000000000 */
[----:B------:R-:W-:Y:S01]  /*2240*/  FFMA R39, R14, 8, R39 ;  /* 0x410000000e277823 */ /* 0x000fe20000000027 */
[----:B------:R-:W-:Y:S01]  /*2250*/  FADD R37, -R16, R37 ;  /* 0x0000002510257221 */ /* 0x000fe20000000100 */
[----:B------:R-:W-:Y:S01]  /*2260*/  FADD R35, R24, R35 ;  /* 0x0000002318237221 */ /* 0x000fe20000000000 */
[----:B------:R-:W-:Y:S01]  /*2270*/  FFMA R47, R30, 2, R45 ;  /* 0x400000001e2f7823 */ /* 0x000fe2000000002d */
[----:B------:R-:W-:Y:S01]  /*2280*/  FADD R23, -R14, R15 ;  /* 0x0000000f0e177221 */ /* 0x000fe20000000100 */
[----:B------:R-:W-:Y:S01]  /*2290*/  FADD R33, -R24, R33 ;  /* 0x0000002118217221 */ /* 0x000fe20000000100 */
[C---:B------:R-:W-:Y:S01]  /*22a0*/  FFMA R41, R30.reuse, 4, R41 ;  /* 0x408000001e297823 */ /* 0x040fe20000000029 */
[----:B------:R-:W-:Y:S01]  /*22b0*/  FFMA R51, R30, 2, R25 ;  /* 0x400000001e337823 */ /* 0x000fe20000000019 */
[----:B------:R-:W-:Y:S01]  /*22c0*/  FADD R45, R14, R14 ;  /* 0x0000000e0e2d7221 */ /* 0x000fe20000000000 */
[----:B------:R-:W-:Y:S01]  /*22d0*/  FFMA R39, R24, 8, R39 ;  /* 0x4100000018277823 */ /* 0x000fe20000000027 */
[----:B------:R-:W-:Y:S01]  /*22e0*/  FADD R25, -R16, R21 ;  /* 0x0000001510197221 */ /* 0x000fe20000000100 */
[----:B------:R-:W-:Y:S01]  /*22f0*/  FADD R37, -R14, R37 ;  /* 0x000000250e257221 */ /* 0x000fe20000000100 */
[----:B------:R-:W-:Y:S01]  /*2300*/  FADD R48, R6, R35 ;  /* 0x0000002306307221 */ /* 0x000fe20000000000 */
[----:B------:R-:W-:Y:S01]  /*2310*/  FADD R21, -R16, R19 ;  /* 0x0000001310157221 */ /* 0x000fe20000000100 */
[----:B------:R-:W-:Y:S01]  /*2320*/  FADD R28, R6, R23 ;  /* 0x00000017061c7221 */ /* 0x000fe20000000000 */
[C-C-:B------:R-:W-:Y:S01]  /*2330*/  FFMA R35, R33.reuse, 0.10000000149011611938, R46.reuse ;  /* 0x3dcccccd21237823 */ /* 0x140fe2000000002e */
[----:B------:R-:W-:Y:S01]  /*2340*/  FADD R49, -R30, R27 ;  /* 0x0000001b1e317221 */ /* 0x000fe20000000100 */
[C---:B------:R-:W-:Y:S01]  /*2350*/  FADD R41, -R16.reuse, R41 ;  /* 0x0000002910297221 */ /* 0x040fe20000000100 */
[C---:B------:R-:W-:Y:S01]  /*2360*/  FADD R19, -R16.reuse, R51 ;  /* 0x0000003310137221 */ /* 0x040fe20000000100 */
[----:B------:R-:W-:Y:S01]  /*2370*/  FADD R47, R16, R47 ;  /* 0x0000002f102f7221 */ /* 0x000fe20000000000 */
[----:B------:R-:W-:Y:S01]  /*2380*/  FADD R31, R0, -R45 ;  /* 0x8000002d001f7221 */ /* 0x000fe20000000000 */
[----:B------:R-:W-:Y:S01]  /*2390*/  FFMA R23, R6, 8, R39 ;  /* 0x4100000006177823 */ /* 0x000fe20000000027 */
[----:B------:R-:W-:Y:S01]  /*23a0*/  FFMA R33, R33, -0.10000000149011611938, R46 ;  /* 0xbdcccccd21217823 */ /* 0x000fe2000000002e */
[----:B------:R-:W-:Y:S01]  /*23b0*/  FADD R29, R14, R29 ;  /* 0x0000001d0e1d7221 */ /* 0x000fe20000000000 */
[----:B------:R-:W-:Y:S01]  /*23c0*/  FADD R37, -R24, R37 ;  /* 0x0000002518257221 */ /* 0x000fe20000000100 */
[----:B------:R-:W-:Y:S01]  /*23d0*/  FADD R27, R16, R17 ;  /* 0x00000011101b7221 */ /* 0x000fe20000000000 */
[----:B------:R-:W-:Y:S01]  /*23e0*/  FADD R15, R24, R21 ;  /* 0x00000015180f7221 */ /* 0x000fe20000000000 */
[----:B------:R-:W-:Y:S01]  /*23f0*/  FADD R17, -R16, R49 ;  /* 0x0000003110117221 */ /* 0x000fe20000000100 */
[C---:B------:R-:W-:Y:S01]  /*2400*/  FADD R53, R14.reuse, R53 ;  /* 0x000000350e357221 */ /* 0x040fe20000000000 */
[C---:B------:R-:W-:Y:S01]  /*2410*/  FADD R41, -R14.reuse, R41 ;  /* 0x000000290e297221 */ /* 0x040fe20000000100 */
[----:B------:R-:W-:Y:S01]  /*2420*/  FFMA R47, R14, -2, R47 ;  /* 0xc00000000e2f7823 */ /* 0x000fe2000000002f */
[----:B------:R-:W-:Y:S01]  /*2430*/  FADD R40, R6, R6 ;  /* 0x0000000606287221 */ /* 0x000fe20000000000 */
[C---:B------:R-:W-:Y:S01]  /*2440*/  FADD R10, -R24.reuse, R19 ;  /* 0x00000013180a7221 */ /* 0x040fe20000000100 */
[----:B------:R-:W-:Y:S01]  /*2450*/  FADD R31, R24, R31 ;  /* 0x0000001f181f7221 */ /* 0x000fe20000000000 */
[----:B------:R-:W-:Y:S01]  /*2460*/  FFMA R21, R23, -0.0045948205515742301941, R33 ;  /* 0xbb96902617157823 */ /* 0x000fe20000000021 */
[C---:B------:R-:W-:Y:S01]  /*2470*/  FADD R8, -R6.reuse, R29 ;  /* 0x0000001d06087221 */ /* 0x040fe20000000100 */
[----:B------:R-:W-:Y:S01]  /*2480*/  MOV R19, 0x3d579436 ;  /* 0x3d57943600137802 */ /* 0x000fe20000000f00 */
[----:B------:R-:W-:Y:S01]  /*2490*/  FADD R0, -R6, R37 ;  /* 0x0000002506007221 */ /* 0x000fe20000000100 */
[----:B------:R-:W-:Y:S01]  /*24a0*/  FADD R2, R24, R25 ;  /* 0x0000001918027221 */ /* 0x000fe20000000000 */
[----:B------:R-:W-:Y:S01]  /*24b0*/  FADD R5, R14, R5 ;  /* 0x000000050e057221 */ /* 0x000fe20000000000 */
[C---:B------:R-:W-:Y:S01]  /*24c0*/  FADD R53, -R24.reuse, R53 ;  /* 0x0000003518357221 */ /* 0x040fe20000000100 */
[C---:B------:R-:W-:Y:S01]  /*24d0*/  FADD R20, -R24.reuse, R27 ;  /* 0x0000001b18147221 */ /* 0x040fe20000000100 */
[C---:B------:R-:W-:Y:S01]  /*24e0*/  FADD R25, -R24.reuse, R41 ;  /* 0x0000002918197221 */ /* 0x040fe20000000100 */
[C---:B------:R-:W-:Y:S01]  /*24f0*/  FADD R17, -R24.reuse, R17 ;  /* 0x0000001118117221 */ /* 0x040fe20000000100 */
[----:B------:R-:W-:Y:S01]  /*2500*/  FADD R47, R24, R47 ;  /* 0x0000002f182f7221 */ /* 0x000fe20000000000 */
[----:B------:R-:W-:Y:S01]  /*2510*/  FADD R40, R31, -R40 ;  /* 0x800000281f287221 */ /* 0x000fe20000000000 */
[----:B------:R-:W-:Y:S01]  /*2520*/  FFMA R21, R48, -0.015873016789555549622, R21 ;  /* 0xbc82082130157823 */ /* 0x000fe20000000015 */
[C-C-:B------:R-:W-:Y:S01]  /*2530*/  FFMA R24, R8.reuse, 0.10000000149011611938, R46.reuse ;  /* 0x3dcccccd08187823 */ /* 0x140fe2000000002e */
[----:B------:R-:W-:Y:S01]  /*2540*/  FFMA R31, R8, -0.10000000149011611938, R46 ;  /* 0xbdcccccd081f7823 */ /* 0x000fe2000000002e */
[----:B------:R-:W-:Y:S01]  /*2550*/  FFMA R16, R0, 0.10000000149011611938, R19 ;  /* 0x3dcccccd00107823 */ /* 0x000fe20000000013 */
[----:B------:R-:W-:Y:S01]  /*2560*/  FADD R7, R14, R7 ;  /* 0x000000070e077221 */ /* 0x000fe20000000000 */
[----:B------:R-:W-:Y:S01]  /*2570*/  FFMA R18, R0, -0.10000000149011611938, R19 ;  /* 0xbdcccccd00127823 */ /* 0x000fe20000000013 */
[----:B------:R-:W-:Y:S01]  /*2580*/  FADD R14, -R6, R5 ;  /* 0x00000005060e7221 */ /* 0x000fe20000000100 */
[----:B------:R-:W-:Y:S01]  /*2590*/  FFMA R34, R20, 0.10000000149011611938, R21 ;  /* 0x3dcccccd14227823 */ /* 0x000fe20000000015 */
[C---:B------:R-:W-:Y:S01]  /*25a0*/  FFMA R5, R23.reuse, -0.0045948205515742301941, R35 ;  /* 0xbb96902617057823 */ /* 0x040fe20000000023 */
[C---:B------:R-:W-:Y:S01]  /*25b0*/  FFMA R21, R23.reuse, -0.0045948205515742301941, R24 ;  /* 0xbb96902617157823 */ /* 0x040fe20000000018 */
[C---:B------:R-:W-:Y:S01]  /*25c0*/  FFMA R37, R23.reuse, -0.0045948205515742301941, R31 ;  /* 0xbb96902617257823 */ /* 0x040fe2000000001f */
[C---:B------:R-:W-:Y:S01]  /*25d0*/  FFMA R39, R23.reuse, -0.0045948205515742301941, R16 ;  /* 0xbb96902617277823 */ /* 0x040fe20000000010 */
[----:B------:R-:W-:Y:S01]  /*25e0*/  FFMA R41, R23, -0.0045948205515742301941, R18 ;  /* 0xbb96902617297823 */ /* 0x000fe20000000012 */
[C---:B------:R-:W-:Y:S01]  /*25f0*/  FADD R27, -R6.reuse, R7 ;  /* 0x00000007061b7221 */ /* 0x040fe20000000100 */
[----:B------:R-:W-:Y:S01]  /*2600*/  FADD R25, -R6, R25 ;  /* 0x0000001906197221 */ /* 0x000fe20000000100 */
[C---:B------:R-:W-:Y:S01]  /*2610*/  FFMA R19, R48.reuse, -0.015873016789555549622, R5 ;  /* 0xbc82082130137823 */ /* 0x040fe20000000005 */
[C---:B------:R-:W-:Y:S01]  /*2620*/  FFMA R26, R48.reuse, -0.015873016789555549622, R21 ;  /* 0xbc820821301a7823 */ /* 0x040fe20000000015 */
[C---:B------:R-:W-:Y:S01]  /*2630*/  FFMA R16, R48.reuse, -0.015873016789555549622, R37 ;  /* 0xbc82082130107823 */ /* 0x040fe20000000025 */
[C---:B------:R-:W-:Y:S01]  /*2640*/  FFMA R22, R48.reuse, -0.015873016789555549622, R39 ;  /* 0xbc82082130167823 */ /* 0x040fe20000000027 */
[----:B------:R-:W-:Y:S01]  /*2650*/  FFMA R18, R48, -0.015873016789555549622, R41 ;  /* 0xbc82082130127823 */ /* 0x000fe20000000029 */
[C---:B------:R-:W-:Y:S01]  /*2660*/  FADD R12, R6.reuse, R53 ;  /* 0x00000035060c7221 */ /* 0x040fe20000000000 */
[----:B------:R-:W-:Y:S01]  /*2670*/  FFMA R7, R6, -2, R47 ;  /* 0xc000000006077823 */ /* 0x000fe2000000002f */
[C-C-:B------:R-:W-:Y:S01]  /*2680*/  FADD R6, R20.reuse, R27.reuse ;  /* 0x0000001b14067221 */ /* 0x140fe20000000000 */
[C---:B------:R-:W-:Y:S01]  /*2690*/  FADD R5, R20.reuse, -R27 ;  /* 0x8000001b14057221 */ /* 0x040fe20000000000 */
[C---:B------:R-:W-:Y:S01]  /*26a0*/  FADD R38, R20.reuse, R25 ;  /* 0x0000001914267221 */ /* 0x040fe20000000000 */
[C---:B------:R-:W-:Y:S01]  /*26b0*/  FFMA R19, R20.reuse, -0.10000000149011611938, R19 ;  /* 0xbdcccccd14137823 */ /* 0x040fe20000000013 */
[C-C-:B------:R-:W-:Y:S01]  /*26c0*/  FADD R29, R27.reuse, R25.reuse ;  /* 0x000000191b1d7221 */ /* 0x140fe20000000000 */
[C---:B------:R-:W-:Y:S01]  /*26d0*/  FFMA R26, R27.reuse, -0.10000000149011611938, R26 ;  /* 0xbdcccccd1b1a7823 */ /* 0x040fe2000000001a */
[C---:B------:R-:W-:Y:S01]  /*26e0*/  FFMA R21, R27.reuse, 0.10000000149011611938, R16 ;  /* 0x3dcccccd1b157823 */ /* 0x040fe20000000010 */
[--C-:B------:R-:W-:Y:S01]  /*26f0*/  FADD R20, R20, -R25.reuse ;  /* 0x8000001914147221 */ /* 0x100fe20000000000 */
[----:B------:R-:W-:Y:S01]  /*2700*/  FADD R27, R27, -R25 ;  /* 0x800000191b1b7221 */ /* 0x000fe20000000000 */
[C---:B------:R-:W-:Y:S01]  /*2710*/  FFMA R22, R25.reuse, -0.10000000149011611938, R22 ;  /* 0xbdcccccd19167823 */ /* 0x040fe20000000016 */
[----:B------:R-:W-:Y:S01]  /*2720*/  FFMA R25, R25, 0.10000000149011611938, R18 ;  /* 0x3dcccccd19197823 */ /* 0x000fe20000000012 */
[C---:B------:R-:W-:Y:S01]  /*2730*/  FFMA R16, R8.reuse, 0.10000000149011611938, R35 ;  /* 0x3dcccccd08107823 */ /* 0x040fe20000000023 */
[C-C-:B------:R-:W-:Y:S01]  /*2740*/  FFMA R30, R8.reuse, -0.10000000149011611938, R33.reuse ;  /* 0xbdcccccd081e7823 */ /* 0x140fe20000000021 */
[C---:B------:R-:W-:Y:S01]  /*2750*/  FFMA R18, R8.reuse, 0.10000000149011611938, R33 ;  /* 0x3dcccccd08127823 */ /* 0x040fe20000000021 */
[----:B------:R-:W-:Y:S01]  /*2760*/  FFMA R8, R8, -0.10000000149011611938, R35 ;  /* 0xbdcccccd08087823 */ /* 0x000fe20000000023 */
[C---:B------:R-:W-:Y:S01]  /*2770*/  FFMA R37, R23.reuse, 0.0033416876103729009628, R16 ;  /* 0x3b5b003717257823 */ /* 0x040fe20000000010 */
[C---:B------:R-:W-:Y:S01]  /*2780*/  FFMA R41, R23.reuse, 0.0033416876103729009628, R30 ;  /* 0x3b5b003717297823 */ /* 0x040fe2000000001e */
[C---:B------:R-:W-:Y:S01]  /*2790*/  FFMA R39, R23.reuse, 0.0033416876103729009628, R18 ;  /* 0x3b5b003717277823 */ /* 0x040fe20000000012 */
[----:B------:R-:W-:Y:S01]  /*27a0*/  FFMA R45, R23, 0.0033416876103729009628, R8 ;  /* 0x3b5b0037172d7823 */ /* 0x000fe20000000008 */
[C---:B------:R-:W-:Y:S01]  /*27b0*/  FFMA R37, R48.reuse, 0.0039682541973888874054, R37 ;  /* 0x3b82082130257823 */ /* 0x040fe20000000025 */
[C---:B------:R-:W-:Y:S01]  /*27c0*/  FFMA R41, R48.reuse, 0.0039682541973888874054, R41 ;  /* 0x3b82082130297823 */ /* 0x040fe20000000029 */
[C---:B------:R-:W-:Y:S01]  /*27d0*/  FFMA R18, R48.reuse, 0.0039682541973888874054, R39 ;  /* 0x3b82082130127823 */ /* 0x040fe20000000027 */
[----:B------:R-:W-:Y:S01]  /*27e0*/  FFMA R30, R48, 0.0039682541973888874054, R45 ;  /* 0x3b820821301e7823 */ /* 0x000fe2000000002d */
[----:B------:R-:W-:Y:S01]  /*27f0*/  FFMA R42, R0, 0.10000000149011611938, R33 ;  /* 0x3dcccccd002a7823 */ /* 0x000fe20000000021 */
[C---:B------:R-:W-:Y:S01]  /*2800*/  FFMA R16, R6.reuse, 0.025000000372529029846, R37 ;  /* 0x3ccccccd06107823 */ /* 0x040fe20000000025 */
[----:B------:R-:W-:Y:S01]  /*2810*/  FFMA R8, R6, -0.025000000372529029846, R41 ;  /* 0xbccccccd06087823 */ /* 0x000fe20000000029 */
[C-C-:B------:R-:W-:Y:S01]  /*2820*/  FFMA R44, R0.reuse, -0.10000000149011611938, R35.reuse ;  /* 0xbdcccccd002c7823 */ /* 0x140fe20000000023 */
[C---:B------:R-:W-:Y:S01]  /*2830*/  FFMA R6, R5.reuse, -0.025000000372529029846, R18 ;  /* 0xbccccccd05067823 */ /* 0x040fe20000000012 */
[----:B------:R-:W-:Y:S01]  /*2840*/  FFMA R5, R5, 0.025000000372529029846, R30 ;  /* 0x3ccccccd05057823 */ /* 0x000fe2000000001e */
[C---:B------:R-:W-:Y:S01]  /*2850*/  FFMA R50, R0.reuse, 0.10000000149011611938, R35 ;  /* 0x3dcccccd00327823 */ /* 0x040fe20000000023 */
[C---:B------:R-:W-:Y:S01]  /*2860*/  FFMA R30, R0.reuse, 0.10000000149011611938, R24 ;  /* 0x3dcccccd001e7823 */ /* 0x040fe20000000018 */
[C---:B------:R-:W-:Y:S01]  /*2870*/  FFMA R37, R23.reuse, 0.0033416876103729009628, R42 ;  /* 0x3b5b003717257823 */ /* 0x040fe2000000002a */
[C---:B------:R-:W-:Y:S01]  /*2880*/  FFMA R24, R0.reuse, -0.10000000149011611938, R24 ;  /* 0xbdcccccd00187823 */ /* 0x040fe20000000018 */
[C---:B------:R-:W-:Y:S01]  /*2890*/  FFMA R18, R0.reuse, 0.10000000149011611938, R31 ;  /* 0x3dcccccd00127823 */ /* 0x040fe2000000001f */
[C---:B------:R-:W-:Y:S01]  /*28a0*/  FFMA R35, R23.reuse, 0.0033416876103729009628, R44 ;  /* 0x3b5b003717237823 */ /* 0x040fe2000000002c */
[----:B------:R-:W-:Y:S01]  /*28b0*/  FFMA R36, R0, -0.10000000149011611938, R33 ;  /* 0xbdcccccd00247823 */ /* 0x000fe20000000021 */
[----:B------:R-:W-:Y:S01]  /*28c0*/  FFMA R37, R48, 0.0039682541973888874054, R37 ;  /* 0x3b82082130257823 */ /* 0x000fe20000000025 */
[----:B------:R-:W-:Y:S01]  /*28d0*/  FFMA R0, R0, -0.10000000149011611938, R31 ;  /* 0xbdcccccd00007823 */ /* 0x000fe2000000001f */
[C---:B------:R-:W-:Y:S01]  /*28e0*/  FFMA R41, R23.reuse, 0.0033416876103729009628, R24 ;  /* 0x3b5b003717297823 */ /* 0x040fe20000000018 */
[C---:B------:R-:W-:Y:S01]  /*28f0*/  FFMA R39, R23.reuse, 0.0033416876103729009628, R18 ;  /* 0x3b5b003717277823 */ /* 0x040fe20000000012 */
[----:B------:R-:W-:Y:S01]  /*2900*/  FFMA R35, R48, 0.0039682541973888874054, R35 ;  /* 0x3b82082130237823 */ /* 0x000fe20000000023 */
[C---:B------:R-:W-:Y:S01]  /*2910*/  FFMA R47, R23.reuse, -0.012531328015029430389, R46 ;  /* 0xbc4d5033172f7823 */ /* 0x040fe2000000002e */
[C---:B------:R-:W-:Y:S01]  /*2920*/  FFMA R33, R23.reuse, 0.0033416876103729009628, R50 ;  /* 0x3b5b003717217823 */ /* 0x040fe20000000032 */
[C---:B------:R-:W-:Y:S01]  /*2930*/  FFMA R31, R23.reuse, 0.0033416876103729009628, R36 ;  /* 0x3b5b0037171f7823 */ /* 0x040fe20000000024 */
[C---:B------:R-:W-:Y:S01]  /*2940*/  FFMA R45, R23.reuse, 0.0033416876103729009628, R30 ;  /* 0x3b5b0037172d7823 */ /* 0x040fe2000000001e */
[----:B------:R-:W-:Y:S01]  /*2950*/  FFMA R18, R20, -0.025000000372529029846, R37 ;  /* 0xbccccccd14127823 */ /* 0x000fe20000000025 */
[----:B------:R-:W-:Y:S01]  /*2960*/  FFMA R23, R23, 0.0033416876103729009628, R0 ;  /* 0x3b5b003717177823 */ /* 0x000fe20000000000 */
[C---:B------:R-:W-:Y:S01]  /*2970*/  FFMA R44, R48.reuse, 0.0039682541973888874054, R41 ;  /* 0x3b820821302c7823 */ /* 0x040fe20000000029 */
[----:B------:R-:W-:Y:S01]  /*2980*/  FFMA R46, R48, 0.0039682541973888874054, R39 ;  /* 0x3b820821302e7823 */ /* 0x000fe20000000027 */
[----:B------:R-:W-:Y:S01]  /*2990*/  FFMA R20, R20, 0.025000000372529029846, R35 ;  /* 0x3ccccccd14147823 */ /* 0x000fe20000000023 */
[C---:B------:R-:W-:Y:S01]  /*29a0*/  FMUL R0, R40.reuse, 0.027777777984738349915 ;  /* 0x3ce38e3928007820 */ /* 0x040fe20000400000 */
[C---:B------:R-:W-:Y:S01]  /*29b0*/  FMUL R35, R40.reuse, -0.055555555969476699829 ;  /* 0xbd638e3928237820 */ /* 0x040fe20000400000 */
[----:B------:R-:W-:Y:S01]  /*29c0*/  FADD R40, R40, -R7 ;  /* 0x8000000728287221 */ /* 0x000fe20000000000 */
[C---:B------:R-:W-:Y:S01]  /*29d0*/  FFMA R24, R48.reuse, 0.047619048506021499634, R47 ;  /* 0x3d430c3130187823 */ /* 0x040fe2000000002f */
[C---:B------:R-:W-:Y:S01]  /*29e0*/  FFMA R33, R48.reuse, 0.0039682541973888874054, R33 ;  /* 0x3b82082130217823 */ /* 0x040fe20000000021 */
[C---:B------:R-:W-:Y:S01]  /*29f0*/  FFMA R31, R48.reuse, 0.0039682541973888874054, R31 ;  /* 0x3b820821301f7823 */ /* 0x040fe2000000001f */
[C---:B------:R-:W-:Y:S01]  /*2a00*/  FFMA R42, R48.reuse, 0.0039682541973888874054, R45 ;  /* 0x3b820821302a7823 */ /* 0x040fe2000000002d */
[----:B------:R-:W-:Y:S01]  /*2a10*/  FFMA R48, R48, 0.0039682541973888874054, R23 ;  /* 0x3b82082130307823 */ /* 0x000fe20000000017 */
[C---:B------:R-:W-:Y:S01]  /*2a20*/  FFMA R46, R27.reuse, -0.025000000372529029846, R46 ;  /* 0xbccccccd1b2e7823 */ /* 0x040fe2000000002e */
[----:B------:R-:W-:Y:S01]  /*2a30*/  FFMA R44, R27, 0.025000000372529029846, R44 ;  /* 0x3ccccccd1b2c7823 */ /* 0x000fe2000000002c */
[C-C-:B------:R-:W-:Y:S01]  /*2a40*/  FFMA R23, R17.reuse, 0.083333335816860198975, R0.reuse ;  /* 0x3daaaaab11177823 */ /* 0x140fe20000000000 */
[C---:B------:R-:W-:Y:S01]  /*2a50*/  FFMA R39, R17.reuse, -0.083333335816860198975, R0 ;  /* 0xbdaaaaab11277823 */ /* 0x040fe20000000000 */
[----:B------:R-:W-:Y:S01]  /*2a60*/  FADD R27, R14, R12 ;  /* 0x0000000c0e1b7221 */ /* 0x000fe20000000000 */
[C---:B------:R-:W-:Y:S01]  /*2a70*/  FFMA R26, R40.reuse, -0.027777777984738349915, R26 ;  /* 0xbce38e39281a7823 */ /* 0x040fe2000000001a */
[----:B------:R-:W-:Y:S01]  /*2a80*/  FADD R17, R17, -R10 ;  /* 0x8000000a11117221 */ /* 0x000fe20000000000 */
[C---:B------:R-:W-:Y:S01]  /*2a90*/  FFMA R21, R40.reuse, -0.027777777984738349915, R21 ;  /* 0xbce38e3928157823 */ /* 0x040fe20000000015 */
[C---:B------:R-:W-:Y:S01]  /*2aa0*/  FFMA R22, R40.reuse, -0.027777777984738349915, R22 ;  /* 0xbce38e3928167823 */ /* 0x040fe20000000016 */
[C---:B------:R-:W-:Y:S01]  /*2ab0*/  FFMA R50, R40.reuse, -0.027777777984738349915, R25 ;  /* 0xbce38e3928327823 */ /* 0x040fe20000000019 */
[C---:B------:R-:W-:Y:S01]  /*2ac0*/  FFMA R19, R40.reuse, 0.055555555969476699829, R19 ;  /* 0x3d638e3928137823 */ /* 0x040fe20000000013 */
[----:B------:R-:W-:Y:S01]  /*2ad0*/  FFMA R34, R40, 0.055555555969476699829, R34 ;  /* 0x3d638e3928227823 */ /* 0x000fe20000000022 */
[----:B------:R-:W-:Y:S01]  /*2ae0*/  FADD R25, -R14, -R12 ;  /* 0x8000000c0e197221 */ /* 0x000fe20000000100 */
[C---:B------:R-:W-:Y:S01]  /*2af0*/  FFMA R36, R38.reuse, 0.025000000372529029846, R33 ;  /* 0x3ccccccd26247823 */ /* 0x040fe20000000021 */
[----:B------:R-:W-:Y:S01]  /*2b00*/  FFMA R40, R27, 0.125, R44 ;  /* 0x3e0000001b287823 */ /* 0x000fe2000000002c */
[----:B------:R-:W-:Y:S01]  /*2b10*/  FFMA R38, R38, -0.025000000372529029846, R31 ;  /* 0xbccccccd26267823 */ /* 0x000fe2000000001f */
[C---:B------:R-:W-:Y:S01]  /*2b20*/  FFMA R44, R17.reuse, 0.083333335816860198975, R26 ;  /* 0x3daaaaab112c7823 */ /* 0x040fe2000000001a */
[C---:B------:R-:W-:Y:S01]  /*2b30*/  FFMA R37, R17.reuse, 0.083333335816860198975, R21 ;  /* 0x3daaaaab11257823 */ /* 0x040fe20000000015 */
[C---:B------:R-:W-:Y:S01]  /*2b40*/  FFMA R22, R17.reuse, -0.083333335816860198975, R22 ;  /* 0xbdaaaaab11167823 */ /* 0x040fe20000000016 */
[----:B------:R-:W-:Y:S01]  /*2b50*/  FFMA R26, R17, -0.083333335816860198975, R50 ;  /* 0xbdaaaaab111a7823 */ /* 0x000fe20000000032 */
[C-C-:B------:R-:W-:Y:S01]  /*2b60*/  FFMA R30, R28.reuse, 0.25, R35.reuse ;  /* 0x3e8000001c1e7823 */ /* 0x140fe20000000023 */
[C---:B------:R-:W-:Y:S01]  /*2b70*/  FFMA R42, R29.reuse, 0.025000000372529029846, R42 ;  /* 0x3ccccccd1d2a7823 */ /* 0x040fe2000000002a */
[----:B------:R-:W-:Y:S01]  /*2b80*/  FFMA R48, R29, -0.025000000372529029846, R48 ;  /* 0xbccccccd1d307823 */ /* 0x000fe20000000030 */
[----:B------:R-:W-:Y:S01]  /*2b90*/  FFMA R46, R25, 0.125, R46 ;  /* 0x3e000000192e7823 */ /* 0x000fe2000000002e */
[C---:B------:R-:W-:Y:S01]  /*2ba0*/  FFMA R17, R7.reuse, 0.013888888992369174957, R16 ;  /* 0x3c638e3907117823 */ /* 0x040fe20000000010 */
[----:B------:R-:W-:Y:S01]  /*2bb0*/  FFMA R28, R28, -0.25, R35 ;  /* 0xbe8000001c1c7823 */ /* 0x000fe20000000023 */
[C---:B------:R-:W-:Y:S01]  /*2bc0*/  FFMA R27, R7.reuse, 0.013888888992369174957, R8 ;  /* 0x3c638e39071b7823 */ /* 0x040fe20000000008 */
[C---:B------:R-:W-:Y:S01]  /*2bd0*/  FFMA R25, R7.reuse, 0.013888888992369174957, R6 ;  /* 0x3c638e3907197823 */ /* 0x040fe20000000006 */
[C---:B------:R-:W-:Y:S01]  /*2be0*/  FFMA R5, R7.reuse, 0.013888888992369174957, R5 ;  /* 0x3c638e3907057823 */ /* 0x040fe20000000005 */
[C---:B------:R-:W-:Y:S01]  /*2bf0*/  FFMA R29, R7.reuse, 0.013888888992369174957, R36 ;  /* 0x3c638e39071d7823 */ /* 0x040fe20000000024 */
[C---:B------:R-:W-:Y:S01]  /*2c00*/  FFMA R31, R7.reuse, 0.013888888992369174957, R18 ;  /* 0x3c638e39071f7823 */ /* 0x040fe20000000012 */
[C---:B------:R-:W-:Y:S01]  /*2c10*/  FFMA R33, R7.reuse, 0.013888888992369174957, R20 ;  /* 0x3c638e3907217823 */ /* 0x040fe20000000014 */
[----:B------:R-:W-:Y:S01]  /*2c20*/  FFMA R35, R7, 0.013888888992369174957, R38 ;  /* 0x3c638e3907237823 */ /* 0x000fe20000000026 */
[----:B------:R-:W-:Y:S01]  /*2c30*/  FADD R21, R15, -R14 ;  /* 0x8000000e0f157221 */ /* 0x000fe20000000000 */
[C---:B------:R-:W-:Y:S01]  /*2c40*/  FFMA R36, R10.reuse, 0.041666667908430099487, R17 ;  /* 0x3d2aaaab0a247823 */ /* 0x040fe20000000011 */
[C---:B------:R-:W-:Y:S01]  /*2c50*/  FFMA R20, R10.reuse, 0.041666667908430099487, R27 ;  /* 0x3d2aaaab0a147823 */ /* 0x040fe2000000001b */
[C---:B------:R-:W-:Y:S01]  /*2c60*/  FFMA R6, R10.reuse, 0.041666667908430099487, R25 ;  /* 0x3d2aaaab0a067823 */ /* 0x040fe20000000019 */
[C---:B------:R-:W-:Y:S01]  /*2c70*/  FFMA R16, R10.reuse, 0.041666667908430099487, R5 ;  /* 0x3d2aaaab0a107823 */ /* 0x040fe20000000005 */
[C---:B------:R-:W-:Y:S01]  /*2c80*/  FFMA R8, R10.reuse, -0.041666667908430099487, R29 ;  /* 0xbd2aaaab0a087823 */ /* 0x040fe2000000001d */
[C---:B------:R-:W-:Y:S01]  /*2c90*/  FFMA R18, R10.reuse, -0.041666667908430099487, R31 ;  /* 0xbd2aaaab0a127823 */ /* 0x040fe2000000001f */
[C---:B------:R-:W-:Y:S01]  /*2ca0*/  FFMA R17, R10.reuse, -0.041666667908430099487, R33 ;  /* 0xbd2aaaab0a117823 */ /* 0x040fe20000000021 */
[----:B------:R-:W-:Y:S01]  /*2cb0*/  FFMA R10, R10, -0.041666667908430099487, R35 ;  /* 0xbd2aaaab0a0a7823 */ /* 0x000fe20000000023 */
[C-C-:B------:R-:W-:Y:S01]  /*2cc0*/  FADD R33, R14.reuse, -R12.reuse ;  /* 0x8000000c0e217221 */ /* 0x140fe20000000000 */
[----:B------:R-:W-:Y:S01]  /*2cd0*/  FADD R35, -R14, R12 ;  /* 0x0000000c0e237221 */ /* 0x000fe20000000100 */
[----:B------:R-:W-:Y:S01]  /*2ce0*/  FFMA R5, R21, 0.125, R36 ;  /* 0x3e00000015057823 */ /* 0x000fe20000000024 */
[C-C-:B------:R-:W-:Y:S01]  /*2cf0*/  FADD R25, -R15.reuse, -R14.reuse ;  /* 0x8000000e0f197221 */ /* 0x140fe20000000100 */
[C-C-:B------:R-:W-:Y:S01]  /*2d00*/  FADD R31, -R15.reuse, R14.reuse ;  /* 0x0000000e0f1f7221 */ /* 0x140fe20000000100 */
[C---:B------:R-:W-:Y:S01]  /*2d10*/  FADD R21, R15.reuse, R14 ;  /* 0x0000000e0f157221 */ /* 0x040fe20000000000 */
[C-C-:B------:R-:W-:Y:S01]  /*2d20*/  FFMA R0, R32.reuse, 0.25, R23.reuse ;  /* 0x3e80000020007823 */ /* 0x140fe20000000017 */
[C-C-:B------:R-:W-:Y:S01]  /*2d30*/  FADD R29, -R15.reuse, R12.reuse ;  /* 0x0000000c0f1d7221 */ /* 0x140fe20000000100 */
[C-C-:B------:R-:W-:Y:S01]  /*2d40*/  FADD R27, R15.reuse, R12.reuse ;  /* 0x0000000c0f1b7221 */ /* 0x140fe20000000000 */
[----:B------:R-:W-:Y:S01]  /*2d50*/  FADD R14, -R15, -R12 ;  /* 0x8000000c0f0e7221 */ /* 0x000fe20000000100 */
[----:B------:R-:W-:Y:S01]  /*2d60*/  FFMA R42, R33, 0.125, R42 ;  /* 0x3e000000212a7823 */ /* 0x000fe2000000002a */
[----:B------:R-:W-:Y:S01]  /*2d70*/  FFMA R32, R32, -0.25, R23 ;  /* 0xbe80000020207823 */ /* 0x000fe20000000017 */
[----:B------:R-:W-:Y:S01]  /*2d80*/  FADD R15, R15, -R12 ;  /* 0x8000000c0f0f7221 */ /* 0x000fe20000000000 */
[----:B------:R-:W-:Y:S01]  /*2d90*/  FFMA R48, R35, 0.125, R48 ;  /* 0x3e00000023307823 */ /* 0x000fe20000000030 */
[C-C-:B------:R-:W-:Y:S01]  /*2da0*/  FFMA R23, R2.reuse, 0.25, R39.reuse ;  /* 0x3e80000002177823 */ /* 0x140fe20000000027 */
[----:B------:R-:W-:Y:S01]  /*2db0*/  FFMA R25, R25, 0.125, R6 ;  /* 0x3e00000019197823 */ /* 0x000fe20000000006 */
[----:B------:R-:W-:Y:S01]  /*2dc0*/  FFMA R2, R2, -0.25, R39 ;  /* 0xbe80000002027823 */ /* 0x000fe20000000027 */
[----:B------:R-:W-:Y:S01]  /*2dd0*/  FFMA R21, R21, 0.125, R16 ;  /* 0x3e00000015157823 */ /* 0x000fe20000000010 */
[C---:B------:R-:W-:Y:S01]  /*2de0*/  FFMA R33, R7.reuse, -0.027777777984738349915, R46 ;  /* 0xbce38e3907217823 */ /* 0x040fe2000000002e */
[C---:B------:R-:W-:Y:S01]  /*2df0*/  FFMA R35, R7.reuse, -0.027777777984738349915, R40 ;  /* 0xbce38e3907237823 */ /* 0x040fe20000000028 */
[----:B------:R-:W-:Y:S01]  /*2e00*/  FFMA R39, R7, -0.027777777984738349915, R42 ;  /* 0xbce38e3907277823 */ /* 0x000fe2000000002a */
[----:B------:R-:W-:Y:S01]  /*2e10*/  FFMA R8, R29, 0.125, R8 ;  /* 0x3e0000001d087823 */ /* 0x000fe20000000008 */
[----:B------:R-:W-:Y:S01]  /*2e20*/  FFMA R27, R27, 0.125, R18 ;  /* 0x3e0000001b1b7823 */ /* 0x000fe20000000012 */
[----:B------:R-:W-:Y:S01]  /*2e30*/  FFMA R7, R7, -0.027777777984738349915, R48 ;  /* 0xbce38e3907077823 */ /* 0x000fe20000000030 */
[----:B------:R-:W-:Y:S01]  /*2e40*/  FFMA R31, R31, 0.125, R20 ;  /* 0x3e0000001f1f7823 */ /* 0x000fe20000000014 */
[----:B------:R-:W-:Y:S01]  /*2e50*/  FFMA R17, R14, 0.125, R17 ;  /* 0x3e0000000e117823 */ /* 0x000fe20000000011 */
[----:B------:R-:W-:Y:S01]  /*2e60*/  FFMA R10, R15, 0.125, R10 ;  /* 0x3e0000000f0a7823 */ /* 0x000fe2000000000a */
[----:B------:R-:W-:Y:S01]  /*2e70*/  FADD R40, R25, R32 ;  /* 0x0000002019287221 */ /* 0x000fe20000000000 */
        /* <DEDUP_REMOVED lines=11> */
[----:B------:R-:W-:Y:S06]  /*2f30*/  BRA `(.L_x_9) ;  /* 0x0000001800d47947 */ /* 0x000fec0003800000 */
.L_x_7:
[----:B------:R-:W0:Y:S01]  /*2f40*/  S2R R5, SR_TID.Y ;  /* 0x0000000000057919 */ /* 0x000e220000002200 */
[----:B------:R-:W0:Y:S01]  /*2f50*/  LDC R0, c[0x0][0x364] ;  /* 0x0000d900ff007b82 */ /* 0x000e220000000800 */
[----:B------:R-:W-:Y:S02]  /*2f60*/  MOV R7, UR9 ;  /* 0x0000000900077c02 */ /* 0x000fe40008000f00 */
[----:B------:R-:W-:Y:S02]  /*2f70*/  MOV R23, UR9 ;  /* 0x0000000900177c02 */ /* 0x000fe40008000f00 */
[----:B------:R-:W-:Y:S01]  /*2f80*/  SHF.L.U32 R7, R7, 0x7, RZ ;  /* 0x0000000707077819 */ /* 0x000fe200000006ff */
[----:B0-----:R-:W-:Y:S01]  /*2f90*/  IMAD R0, R0, UR8, R5 ;  /* 0x0000000800007c24 */ /* 0x001fe2000f8e0205 */
[----:B------:R-:W-:-:S03]  /*2fa0*/  MOV R5, UR9 ;  /* 0x0000000900057c02 */ /* 0x000fc60008000f00 */
[----:B------:R-:W-:Y:S02]  /*2fb0*/  IMAD R0, R0, UR9, R43 ;  /* 0x0000000900007c24 */ /* 0x000fe4000f8e022b */
[----:B------:R-:W-:-:S03]  /*2fc0*/  IMAD R32, R5, -0x180, R32 ;  /* 0xfffffe8005207824 */ /* 0x000fc600078e0220 */
[----:B------:R-:W-:Y:S02]  /*2fd0*/  IADD3 R0, PT, PT, R0, UR9, RZ ;  /* 0x0000000900007c10 */ /* 0x000fe4000fffe0ff */
[----:B------:R-:W-:Y:S02]  /*2fe0*/  VIMNMX R2, PT, PT, RZ, R32, !PT ;  /* 0x00000020ff027248 */ /* 0x000fe40007fe0100 */
[----:B------:R-:W-:Y:S01]  /*2ff0*/  VIADDMNMX R8, R32, R7, RZ, !PT ;  /* 0x0000000720087246 */ /* 0x000fe200078001ff */
[----:B------:R-:W-:Y:S01]  /*3000*/  IMAD R6, R5, 0x180, R0 ;  /* 0x0000018005067824 */ /* 0x000fe200078e0200 */
[C---:B------:R-:W-:Y:S02]  /*3010*/  ISETP.GE.AND P0, PT, R2.reuse, UR4, PT ;  /* 0x0000000402007c0c */ /* 0x040fe4000bf06270 */
[----:B------:R-:W-:Y:S02]  /*3020*/  VIMNMX R0, PT, PT, RZ, R0, !PT ;  /* 0x00000000ff007248 */ /* 0x000fe40007fe0100 */
[----:B------:R-:W-:-:S02]  /*3030*/  SEL R17, R2, UR5, !P0 ;  /* 0x0000000502117c07 */ /* 0x000fc4000c000000 */
[-C--:B------:R-:W-:Y:S02]  /*3040*/  VIMNMX R5, PT, PT, RZ, R6.reuse, !PT ;  /* 0x00000006ff057248 */ /* 0x080fe40007fe0100 */
[----:B------:R-:W-:Y:S01]  /*3050*/  ISETP.GE.AND P0, PT, R0, UR4, PT ;  /* 0x0000000400007c0c */ /* 0x000fe2000bf06270 */
[----:B------:R-:W-:Y:S01]  /*3060*/  IMAD.WIDE R16, R17, 0x4, R24 ;  /* 0x0000000411107825 */ /* 0x000fe200078e0218 */
[----:B------:R-:W-:Y:S02]  /*3070*/  LEA R6, R23, R6, 0x8 ;  /* 0x0000000617067211 */ /* 0x000fe400078e40ff */
[----:B------:R-:W-:Y:S02]  /*3080*/  ISETP.GE.AND P2, PT, R8, UR4, PT ;  /* 0x0000000408007c0c */ /* 0x000fe4000bf46270 */
[----:B------:R-:W-:Y:S02]  /*3090*/  ISETP.GE.AND P1, PT, R5, UR4, PT ;  /* 0x0000000405007c0c */ /* 0x000fe4000bf26270 */
[----:B------:R-:W-:-:S02]  /*30a0*/  SEL R15, R0, UR5, !P0 ;  /* 0x00000005000f7c07 */ /* 0x000fc4000c000000 */
[-C--:B------:R-:W-:Y:S02]  /*30b0*/  VIMNMX R0, PT, PT, RZ, R6.reuse, !PT ;  /* 0x00000006ff007248 */ /* 0x080fe40007fe0100 */
[----:B------:R-:W-:Y:S02]  /*30c0*/  LEA R6, R23, R6, 0x7 ;  /* 0x0000000617067211 */ /* 0x000fe400078e38ff */
[----:B------:R-:W-:Y:S02]  /*30d0*/  SEL R21, R8, UR5, !P2 ;  /* 0x0000000508157c07 */ /* 0x000fe4000d000000 */
[----:B------:R-:W-:Y:S02]  /*30e0*/  SEL R19, R5, UR5, !P1 ;  /* 0x0000000505137c07 */ /* 0x000fe4000c800000 */
[----:B------:R-:W-:Y:S01]  /*30f0*/  ISETP.GE.AND P0, PT, R0, UR4, PT ;  /* 0x0000000400007c0c */ /* 0x000fe2000bf06270 */
[----:B------:R0:W2:Y:S01]  /*3100*/  LDG.E R5, desc[UR6][R16.64] ;  /* 0x0000000610057981 */ /* 0x0000a2000c1e1900 */
[----:B------:R-:W-:Y:S01]  /*3110*/  MOV R8, UR9 ;  /* 0x0000000900087c02 */ /* 0x000fe20008000f00 */
[----:B------:R-:W-:Y:S01]  /*3120*/  IMAD.WIDE R14, R15, 0x4, R24 ;  /* 0x000000040f0e7825 */ /* 0x000fe200078e0218 */
[----:B------:R-:W-:-:S03]  /*3130*/  VIMNMX R2, PT, PT, RZ, R6, !PT ;  /* 0x00000006ff027248 */ /* 0x000fc60007fe0100 */
[--C-:B------:R-:W-:Y:S01]  /*3140*/  IMAD.WIDE R18, R19, 0x4, R24.reuse ;  /* 0x0000000413127825 */ /* 0x100fe200078e0218 */
[----:B------:R1:W3:Y:S01]  /*3150*/  LDG.E R10, desc[UR6][R14.64] ;  /* 0x000000060e0a7981 */ /* 0x0002e2000c1e1900 */
[----:B0-----:R-:W-:Y:S02]  /*3160*/  SEL R17, R0, UR5, !P0 ;  /* 0x0000000500117c07 */ /* 0x001fe4000c000000 */
[----:B------:R-:W-:Y:S01]  /*3170*/  IMAD.WIDE R20, R21, 0x4, R24 ;  /* 0x0000000415147825 */ /* 0x000fe200078e0218 */
[----:B------:R-:W-:Y:S01]  /*3180*/  ISETP.GE.AND P0, PT, R2, UR4, PT ;  /* 0x0000000402007c0c */ /* 0x000fe2000bf06270 */
[----:B------:R0:W4:Y:S02]  /*3190*/  LDG.E R12, desc[UR6][R18.64] ;  /* 0x00000006120c7981 */ /* 0x000124000c1e1900 */
[----:B------:R-:W-:Y:S01]  /*31a0*/  IMAD R0, R8, 0x201, R11 ;  /* 0x0000020108007824 */ /* 0x000fe200078e020b */
[----:B-1----:R-:W-:Y:S01]  /*31b0*/  SEL R15, R2, UR5, !P0 ;  /* 0x00000005020f7c07 */ /* 0x002fe2000c000000 */
[----:B------:R-:W-:Y:S01]  /*31c0*/  IMAD R2, R8, 0x300, RZ ;  /* 0x0000030008027824 */ /* 0x000fe200078e02ff */
[----:B------:R-:W4:Y:S02]  /*31d0*/  LDG.E R20, desc[UR6][R20.64] ;  /* 0x0000000614147981 */ /* 0x000f24000c1e1900 */
[----:B0-----:R-:W-:-:S02]  /*31e0*/  IADD3 R19, PT, PT, R43, R0, RZ ;  /* 0x000000002b137210 */ /* 0x001fc40007ffe0ff */
[----:B------:R-:W-:Y:S02]  /*31f0*/  IADD3 R32, PT, PT, R2, R7, R32 ;  /* 0x0000000702207210 */ /* 0x000fe40007ffe020 */
[----:B------:R-:W-:Y:S01]  /*3200*/  VIMNMX R0, PT, PT, RZ, R19, !PT ;  /* 0x00000013ff007248 */ /* 0x000fe20007fe0100 */
[----:B------:R-:W-:Y:S01]  /*3210*/  IMAD.WIDE R14, R15, 0x4, R24 ;  /* 0x000000040f0e7825 */ /* 0x000fe200078e0218 */
[----:B------:R-:W-:Y:S02]  /*3220*/  VIMNMX R8, PT, PT, RZ, R32, !PT ;  /* 0x00000020ff087248 */ /* 0x000fe40007fe0100 */
[C---:B------:R-:W-:Y:S01]  /*3230*/  ISETP.GE.AND P0, PT, R0.reuse, UR4, PT ;  /* 0x0000000400007c0c */ /* 0x040fe2000bf06270 */
[----:B------:R-:W-:Y:S01]  /*3240*/  IMAD R18, R23, 0x180, R6 ;  /* 0x0000018017127824 */ /* 0x000fe200078e0206 */
[----:B------:R-:W-:Y:S01]  /*3250*/  MOV R27, UR9 ;  /* 0x00000009001b7c02 */ /* 0x000fe20008000f00 */
[----:B------:R-:W-:Y:S01]  /*3260*/  IMAD.WIDE R16, R17, 0x4, R24 ;  /* 0x0000000411107825 */ /* 0x000fe200078e0218 */
[----:B------:R-:W-:Y:S01]  /*3270*/  SEL R7, R0, UR5, !P0 ;  /* 0x0000000500077c07 */ /* 0x000fe2000c000000 */
[----:B------:R0:W4:Y:S01]  /*3280*/  LDG.E R2, desc[UR6][R14.64] ;  /* 0x000000060e027981 */ /* 0x000122000c1e1900 */
[----:B------:R-:W-:-:S02]  /*3290*/  ISETP.GE.AND P0, PT, R8, UR4, PT ;  /* 0x0000000408007c0c */ /* 0x000fc4000bf06270 */
[-C--:B------:R-:W-:Y:S01]  /*32a0*/  LEA R27, R27, R18.reuse, 0x8 ;  /* 0x000000121b1b7211 */ /* 0x080fe200078e40ff */
[----:B------:R1:W4:Y:S01]  /*32b0*/  LDG.E R21, desc[UR6][R16.64] ;  /* 0x0000000610157981 */ /* 0x000322000c1e1900 */
[-C--:B------:R-:W-:Y:S02]  /*32c0*/  VIMNMX R0, PT, PT, RZ, R18.reuse, !PT ;  /* 0x00000012ff007248 */ /* 0x080fe40007fe0100 */
[----:B------:R-:W-:Y:S02]  /*32d0*/  MOV R31, UR9 ;  /* 0x00000009001f7c02 */ /* 0x000fe40008000f00 */
[----:B0-----:R-:W-:Y:S02]  /*32e0*/  LEA R14, R23, R18, 0x7 ;  /* 0x00000012170e7211 */ /* 0x001fe400078e38ff */
[----:B------:R-:W-:Y:S02]  /*32f0*/  VIMNMX R15, PT, PT, RZ, R27, !PT ;  /* 0x0000001bff0f7248 */ /* 0x000fe40007fe0100 */
[----:B-1----:R-:W-:-:S02]  /*3300*/  SEL R17, R8, UR5, !P0 ;  /* 0x0000000508117c07 */ /* 0x002fc4000c000000 */
[C---:B------:R-:W-:Y:S02]  /*3310*/  ISETP.GE.AND P0, PT, R0.reuse, UR4, PT ;  /* 0x0000000400007c0c */ /* 0x040fe4000bf06270 */
[----:B------:R-:W-:Y:S02]  /*3320*/  VIMNMX R14, PT, PT, RZ, R14, !PT ;  /* 0x0000000eff0e7248 */ /* 0x000fe40007fe0100 */
[----:B------:R-:W-:Y:S02]  /*3330*/  LEA R30, R31, R18, 0x9 ;  /* 0x000000121f1e7211 */ /* 0x000fe400078e48ff */
[----:B------:R-:W-:Y:S02]  /*3340*/  ISETP.GE.AND P1, PT, R15, UR4, PT ;  /* 0x000000040f007c0c */ /* 0x000fe4000bf26270 */
[----:B------:R-:W-:Y:S02]  /*3350*/  SEL R29, R0, UR5, !P0 ;  /* 0x00000005001d7c07 */ /* 0x000fe4000c000000 */
[----:B------:R-:W-:-:S02]  /*3360*/  MOV R34, UR9 ;  /* 0x0000000900227c02 */ /* 0x000fc40008000f00 */
[----:B------:R-:W-:Y:S02]  /*3370*/  ISETP.GE.AND P0, PT, R14, UR4, PT ;  /* 0x000000040e007c0c */ /* 0x000fe4000bf06270 */
[----:B------:R-:W-:Y:S01]  /*3380*/  VIMNMX R31, PT, PT, RZ, R30, !PT ;  /* 0x0000001eff1f7248 */ /* 0x000fe20007fe0100 */
[--C-:B------:R-:W-:Y:S01]  /*3390*/  IMAD.WIDE R6, R7, 0x4, R24.reuse ;  /* 0x0000000407067825 */ /* 0x100fe200078e0218 */
[----:B------:R-:W-:Y:S02]  /*33a0*/  SEL R23, R15, UR5, !P1 ;  /* 0x000000050f177c07 */ /* 0x000fe4000c800000 */
[----:B------:R-:W-:Y:S01]  /*33b0*/  LEA R27, R34, R27, 0x7 ;  /* 0x0000001b221b7211 */ /* 0x000fe200078e38ff */
[--C-:B------:R-:W-:Y:S01]  /*33c0*/  IMAD.WIDE R16, R17, 0x4, R24.reuse ;  /* 0x0000000411107825 */ /* 0x100fe200078e0218 */
[----:B------:R-:W-:Y:S01]  /*33d0*/  SEL R15, R14, UR5, !P0 ;  /* 0x000000050e0f7c07 */ /* 0x000fe2000c000000 */
[----:B------:R0:W4:Y:S01]  /*33e0*/  LDG.E R8, desc[UR6][R6.64] ;  /* 0x0000000606087981 */ /* 0x000122000c1e1900 */
[----:B------:R-:W-:Y:S01]  /*33f0*/  ISETP.GE.AND P0, PT, R31, UR4, PT ;  /* 0x000000041f007c0c */ /* 0x000fe2000bf06270 */
[----:B------:R-:W-:Y:S01]  /*3400*/  IMAD.WIDE R28, R29, 0x4, R24 ;  /* 0x000000041d1c7825 */ /* 0x000fe200078e0218 */
[----:B------:R-:W-:Y:S01]  /*3410*/  VIMNMX R27, PT, PT, RZ, R27, !PT ;  /* 0x0000001bff1b7248 */ /* 0x000fe20007fe0100 */
[----:B------:R1:W4:Y:S02]  /*3420*/  LDG.E R0, desc[UR6][R16.64] ;  /* 0x0000000610007981 */ /* 0x000324000c1e1900 */
[----:B------:R-:W-:-:S02]  /*3430*/  IMAD R19, R34, 0x37f, R19 ;  /* 0x0000037f22137824 */ /* 0x000fc400078e0213 */
[--C-:B------:R-:W-:Y:S01]  /*3440*/  IMAD.WIDE R14, R15, 0x4, R24.reuse ;  /* 0x000000040f0e7825 */ /* 0x100fe200078e0218 */
[----:B------:R1:W4:Y:S02]  /*3450*/  LDG.E R22, desc[UR6][R28.64] ;  /* 0x000000061c167981 */ /* 0x000324000c1e1900 */
[----:B------:R-:W-:Y:S01]  /*3460*/  VIADDMNMX R19, R19, UR9, RZ, !PT ;  /* 0x0000000913137c46 */ /* 0x000fe2000f8001ff */
[--C-:B0-----:R-:W-:Y:S01]  /*3470*/  IMAD.WIDE R6, R23, 0x4, R24.reuse ;  /* 0x0000000417067825 */ /* 0x101fe200078e0218 */
[----:B------:R0:W4:Y:S01]  /*3480*/  LDG.E R26, desc[UR6][R14.64] ;  /* 0x000000060e1a7981 */ /* 0x000122000c1e1900 */
[----:B-1----:R-:W-:Y:S02]  /*3490*/  SEL R17, R31, UR5, !P0 ;  /* 0x000000051f117c07 */ /* 0x002fe4000c000000 */
[----:B------:R-:W-:Y:S01]  /*34a0*/  ISETP.GE.AND P0, PT, R27, UR4, PT ;  /* 0x000000041b007c0c */ /* 0x000fe2000bf06270 */
[----:B------:R1:W4:Y:S01]  /*34b0*/  LDG.E R23, desc[UR6][R6.64] ;  /* 0x0000000606177981 */ /* 0x000322000c1e1900 */
[----:B------:R-:W-:Y:S01]  /*34c0*/  MOV R29, UR9 ;  /* 0x00000009001d7c02 */ /* 0x000fe20008000f00 */
[----:B------:R-:W-:Y:S01]  /*34d0*/  IMAD.WIDE R16, R17, 0x4, R24 ;  /* 0x0000000411107825 */ /* 0x000fe200078e0218 */
[----:B------:R-:W-:-:S02]  /*34e0*/  SEL R27, R27, UR5, !P0 ;  /* 0x000000051b1b7c07 */ /* 0x000fc4000c000000 */
[----:B------:R-:W-:Y:S02]  /*34f0*/  ISETP.GE.AND P0, PT, R19, UR4, PT ;  /* 0x0000000413007c0c */ /* 0x000fe4000bf06270 */
[----:B0-----:R-:W-:Y:S01]  /*3500*/  MOV R15, UR9 ;  /* 0x00000009000f7c02 */ /* 0x001fe20008000f00 */
[----:B------:R0:W4:Y:S01]  /*3510*/  LDG.E R28, desc[UR6][R16.64] ;  /* 0x00000006101c7981 */ /* 0x000122000c1e1900 */
[----:B------:R-:W-:Y:S02]  /*3520*/  LEA R30, R29, R30, 0x8 ;  /* 0x0000001e1d1e7211 */ /* 0x000fe400078e40ff */
[----:B------:R-:W-:Y:S02]  /*3530*/  SHF.L.U32 R15, R15, 0xa, RZ ;  /* 0x0000000a0f0f7819 */ /* 0x000fe400000006ff */
[----:B------:R-:W-:Y:S01]  /*3540*/  VIMNMX R30, PT, PT, RZ, R30, !PT ;  /* 0x0000001eff1e7248 */ /* 0x000fe20007fe0100 */
[----:B-1----:R-:W-:Y:S01]  /*3550*/  IMAD.WIDE R6, R27, 0x4, R24 ;  /* 0x000000041b067825 */ /* 0x002fe200078e0218 */
[----:B0-----:R-:W-:-:S04]  /*3560*/  SEL R17, R19, UR5, !P0 ;  /* 0x0000000513117c07 */ /* 0x001fc8000c000000 */
[----:B------:R0:W4:Y:S01]  /*3570*/  LDG.E R27, desc[UR6][R6.64] ;  /* 0x00000006061b7981 */ /* 0x000122000c1e1900 */
[----:B------:R-:W-:Y:S02]  /*3580*/  MOV R19, UR9 ;  /* 0x0000000900137c02 */ /* 0x000fe40008000f00 */
[----:B------:R-:W-:Y:S02]  /*3590*/  VIADDMNMX R32, R32, R15, RZ, !PT ;  /* 0x0000000f20207246 */ /* 0x000fe400078001ff */
[----:B------:R-:W-:Y:S02]  /*35a0*/  ISETP.GE.AND P0, PT, R30, UR4, PT ;  /* 0x000000041e007c0c */ /* 0x000fe4000bf06270 */
[----:B------:R-:W-:Y:S01]  /*35b0*/  LEA R18, R19, R18, 0xa ;  /* 0x0000001213127211 */ /* 0x000fe200078e50ff */
[----:B------:R-:W-:Y:S01]  /*35c0*/  IMAD.WIDE R16, R17, 0x4, R24 ;  /* 0x0000000411107825 */ /* 0x000fe200078e0218 */
[----:B------:R-:W-:Y:S02]  /*35d0*/  ISETP.GE.AND P1, PT, R32, UR4, PT ;  /* 0x0000000420007c0c */ /* 0x000fe4000bf26270 */
[----:B------:R-:W-:-:S02]  /*35e0*/  SEL R15, R30, UR5, !P0 ;  /* 0x000000051e0f7c07 */ /* 0x000fc4000c000000 */
[----:B------:R-:W-:Y:S01]  /*35f0*/  VIMNMX R18, PT, PT, RZ, R18, !PT ;  /* 0x00000012ff127248 */ /* 0x000fe20007fe0100 */
[----:B------:R-:W4:Y:S01]  /*3600*/  LDG.E R16, desc[UR6][R16.64] ;  /* 0x0000000610107981 */ /* 0x000f22000c1e1900 */
[----:B0-----:R-:W-:Y:S01]  /*3610*/  SEL R7, R32, UR5, !P1 ;  /* 0x0000000520077c07 */ /* 0x001fe2000c800000 */
[----:B------:R-:W-:Y:S01]  /*3620*/  IMAD.WIDE R14, R15, 0x4, R24 ;  /* 0x000000040f0e7825 */ /* 0x000fe200078e0218 */
[----:B------:R-:W-:-:S03]  /*3630*/  ISETP.GE.AND P0, PT, R18, UR4, PT ;  /* 0x0000000412007c0c */ /* 0x000fc6000bf06270 */
[--C-:B------:R-:W-:Y:S01]  /*3640*/  IMAD.WIDE R6, R7, 0x4, R24.reuse ;  /* 0x0000000407067825 */ /* 0x100fe200078e0218 */
[----:B------:R-:W-:Y:S01]  /*3650*/  SEL R29, R18, UR5, !P0 ;  /* 0x00000005121d7c07 */ /* 0x000fe2000c000000 */
[----:B------:R-:W4:Y:S02]  /*3660*/  LDG.E R14, desc[UR6][R14.64] ;  /* 0x000000060e0e7981 */ /* 0x000f24000c1e1900 */
[--C-:B------:R-:W-:Y:S02]  /*3670*/  IMAD.WIDE R18, R33, 0x4, R24.reuse ;  /* 0x0000000421127825 */ /* 0x100fe400078e0218 */
[----:B------:R-:W4:Y:S02]  /*3680*/  LDG.E R6, desc[UR6][R6.64] ;  /* 0x0000000606067981 */ /* 0x000f24000c1e1900 */
[----:B------:R-:W-:Y:S02]  /*3690*/  IMAD.WIDE R24, R29, 0x4, R24 ;  /* 0x000000041d187825 */ /* 0x000fe400078e0218 */
[----:B------:R-:W4:Y:S04]  /*36a0*/  LDG.E R18, desc[UR6][R18.64] ;  /* 0x0000000612127981 */ /* 0x000f28000c1e1900 */
[----:B------:R0:W4:Y:S02]  /*36b0*/  LDG.E R24, desc[UR6][R24.64] ;  /* 0x0000000618187981 */ /* 0x000124000c1e1900 */
[----:B0----5:R-:W-:Y:S01]  /*36c0*/  FADD R25, R37, R37 ;  /* 0x0000002525197221 */ /* 0x021fe20000000000 */
[C---:B--2---:R-:W-:Y:S01]  /*36d0*/  FMUL R7, R5.reuse, -4 ;  /* 0xc080000005077820 */ /* 0x044fe20000400000 */
[C---:B------:R-:W-:Y:S01]  /*36e0*/  FMUL R17, R5.reuse, 11 ;  /* 0x4130000005117820 */ /* 0x040fe20000400000 */
[----:B------:R-:W-:-:S02]  /*36f0*/  FADD R29, R5, R5 ;  /* 0x00000005051d7221 */ /* 0x000fc40000000000 */
[C---:B---3--:R-:W-:Y:S01]  /*3700*/  FFMA R15, R10.reuse, 12, R7 ;  /* 0x414000000a0f7823 */ /* 0x048fe20000000007 */
[C---:B------:R-:W-:Y:S01]  /*3710*/  FFMA R17, R10.reuse, -30, -R17 ;  /* 0xc1f000000a117823 */ /* 0x040fe20000000811 */
[----:B------:R-:W-:Y:S01]  /*3720*/  FADD R7, R10, R5 ;  /* 0x000000050a077221 */ /* 0x000fe20000000000 */
[----:B----4-:R-:W-:Y:S01]  /*3730*/  FMUL R30, R12, 4 ;  /* 0x408000000c1e7820 */ /* 0x010fe20000400000 */
[----:B------:R-:W-:-:S03]  /*3740*/  FADD R32, R20, R20 ;  /* 0x0000001414207221 */ /* 0x000fc60000000000 */
[C---:B------:R-:W-:Y:S01]  /*3750*/  FFMA R10, R5.reuse, -4, R30 ;  /* 0xc0800000050a7823 */ /* 0x040fe2000000001e */
[----:B------:R-:W-:Y:S01]  /*3760*/  FFMA R5, R5, -4, R32 ;  /* 0xc080000005057823 */ /* 0x000fe20000000020 */
[C---:B------:R-:W-:Y:S01]  /*3770*/  FFMA R15, R20.reuse, -4, R15 ;  /* 0xc0800000140f7823 */ /* 0x040fe2000000000f */
[----:B------:R-:W-:Y:S02]  /*3780*/  FADD R7, R20, R7 ;  /* 0x0000000714077221 */ /* 0x000fe40000000000 */
[----:B------:R-:W-:Y:S01]  /*3790*/  FFMA R19, R12, -4, R5 ;  /* 0xc08000000c137823 */ /* 0x000fe20000000005 */
[C---:B------:R-:W-:Y:S01]  /*37a0*/  FMUL R5, R37.reuse, 4 ;  /* 0x4080000025057820 */ /* 0x040fe20000400000 */
[C---:B------:R-:W-:Y:S01]  /*37b0*/  FADD R29, -R20.reuse, R29 ;  /* 0x0000001d141d7221 */ /* 0x040fe20000000100 */
[----:B------:R-:W-:Y:S01]  /*37c0*/  FFMA R17, R20, -11, R17 ;  /* 0xc130000014117823 */ /* 0x000fe20000000011 */
[----:B------:R-:W-:Y:S01]  /*37d0*/  FFMA R15, R12, -4, R15 ;  /* 0xc08000000c0f7823 */ /* 0x000fe2000000000f */
[C---:B------:R-:W-:Y:S01]  /*37e0*/  FFMA R40, R20.reuse, -2, -R25 ;  /* 0xc000000014287823 */ /* 0x040fe20000000819 */
[----:B------:R-:W-:Y:S01]  /*37f0*/  FADD R38, R37, R20 ;  /* 0x0000001425267221 */ /* 0x000fe20000000000 */
[----:B------:R-:W-:Y:S01]  /*3800*/  FFMA R20, R20, -4, R5 ;  /* 0xc080000014147823 */ /* 0x000fe20000000005 */
[C---:B------:R-:W-:Y:S01]  /*3810*/  FADD R30, R12.reuse, R7 ;  /* 0x000000070c1e7221 */ /* 0x040fe20000000000 */
[C---:B------:R-:W-:Y:S01]  /*3820*/  FFMA R34, R12.reuse, 2, R29 ;  /* 0x400000000c227823 */ /* 0x040fe2000000001d */
[----:B------:R-:W-:Y:S01]  /*3830*/  FFMA R32, R12, -11, R17 ;  /* 0xc13000000c207823 */ /* 0x000fe20000000011 */
[----:B------:R-:W-:Y:S01]  /*3840*/  FADD R12, R15, -R5 ;  /* 0x800000050f0c7221 */ /* 0x000fe20000000000 */
[----:B------:R-:W-:Y:S01]  /*3850*/  FADD R30, R37, R30 ;  /* 0x0000001e251e7221 */ /* 0x000fe20000000000 */
[----:B------:R-:W-:Y:S01]  /*3860*/  FADD R5, R21, R20 ;  /* 0x0000001415057221 */ /* 0x000fe20000000000 */
[----:B------:R-:W-:Y:S01]  /*3870*/  FADD R36, R19, R25 ;  /* 0x0000001913247221 */ /* 0x000fe20000000000 */
[----:B------:R-:W-:Y:S01]  /*3880*/  FADD R34, -R37, R34 ;  /* 0x0000002225227221 */ /* 0x000fe20000000100 */
[C---:B------:R-:W-:Y:S01]  /*3890*/  FADD R15, R21.reuse, R40 ;  /* 0x00000028150f7221 */ /* 0x040fe20000000000 */
        /* <DEDUP_REMOVED lines=9> */
[C---:B------:R-:W-:Y:S01]  /*3930*/  FADD R5, R2.reuse, R5 ;  /* 0x0000000502057221 */ /* 0x040fe20000000000 */
[C---:B------:R-:W-:Y:S01]  /*3940*/  FADD R31, R21.reuse, R36 ;  /* 0x00000024151f7221 */ /* 0x040fe20000000000 */
[C---:B------:R-:W-:Y:S01]  /*3950*/  FFMA R7, R21.reuse, 8, R32 ;  /* 0x4100000015077823 */ /* 0x040fe20000000020 */
[C-C-:B------:R-:W-:Y:S01]  /*3960*/  FADD R37, R21.reuse, -R2.reuse ;  /* 0x8000000215257221 */ /* 0x140fe20000000000 */
[C---:B------:R-:W-:Y:S01]  /*3970*/  FADD R29, R2.reuse, R19 ;  /* 0x00000013021d7221 */ /* 0x040fe20000000000 */
[----:B------:R-:W-:Y:S01]  /*3980*/  FADD R21, -R21, -R2 ;  /* 0x8000000215157221 */ /* 0x000fe20000000100 */
[C---:B------:R-:W-:Y:S01]  /*3990*/  FADD R19, R2.reuse, R15 ;  /* 0x0000000f02137221 */ /* 0x040fe20000000000 */
[C---:B------:R-:W-:Y:S01]  /*39a0*/  FADD R17, -R2.reuse, R17 ;  /* 0x0000001102117221 */ /* 0x040fe20000000100 */
[C---:B------:R-:W-:Y:S01]  /*39b0*/  FADD R31, R2.reuse, R31 ;  /* 0x0000001f021f7221 */ /* 0x040fe20000000000 */
[----:B------:R-:W-:Y:S01]  /*39c0*/  FFMA R7, R2, 8, R7 ;  /* 0x4100000002077823 */ /* 0x000fe20000000007 */
[C---:B------:R-:W-:Y:S01]  /*39d0*/  FADD R15, R8.reuse, R5 ;  /* 0x00000005080f7221 */ /* 0x040fe20000000000 */
[C---:B------:R-:W-:Y:S01]  /*39e0*/  FADD R41, R8.reuse, R21 ;  /* 0x0000001508297221 */ /* 0x040fe20000000000 */
[C---:B------:R-:W-:Y:S01]  /*39f0*/  FADD R21, -R8.reuse, R17 ;  /* 0x0000001108157221 */ /* 0x040fe20000000100 */
[----:B------:R-:W-:Y:S01]  /*3a00*/  FADD R33, R8, R33 ;  /* 0x0000002108217221 */ /* 0x000fe20000000000 */
[----:B------:R-:W-:Y:S01]  /*3a10*/  FADD R15, R0, R15 ;  /* 0x0000000f000f7221 */ /* 0x000fe20000000000 */
[C---:B------:R-:W-:Y:S01]  /*3a20*/  FADD R35, R8.reuse, R35 ;  /* 0x0000002308237221 */ /* 0x040fe20000000000 */
[C---:B------:R-:W-:Y:S01]  /*3a30*/  FADD R29, R8.reuse, R29 ;  /* 0x0000001d081d7221 */ /* 0x040fe20000000000 */
[C---:B------:R-:W-:Y:S01]  /*3a40*/  FADD R31, R8.reuse, R31 ;  /* 0x0000001f081f7221 */ /* 0x040fe20000000000 */
[C---:B------:R-:W-:Y:S01]  /*3a50*/  FFMA R17, R8.reuse, 8, R7 ;  /* 0x4100000008117823 */ /* 0x040fe20000000007 */
[----:B------:R-:W-:Y:S01]  /*3a60*/  FADD R19, R8, R19 ;  /* 0x0000001308137221 */ /* 0x000fe20000000000 */
[----:B------:R-:W-:Y:S01]  /*3a70*/  FADD R15, R22, R15 ;  /* 0x0000000f160f7221 */ /* 0x000fe20000000000 */
[C---:B------:R-:W-:Y:S01]  /*3a80*/  FADD R33, R0.reuse, R33 ;  /* 0x0000002100217221 */ /* 0x040fe20000000000 */
[C---:B------:R-:W-:Y:S01]  /*3a90*/  FADD R35, R0.reuse, R35 ;  /* 0x0000002300237221 */ /* 0x040fe20000000000 */
[C---:B------:R-:W-:Y:S01]  /*3aa0*/  FADD R29, R0.reuse, R29 ;  /* 0x0000001d001d7221 */ /* 0x040fe20000000000 */
[C---:B------:R-:W-:Y:S01]  /*3ab0*/  FADD R31, R0.reuse, R31 ;  /* 0x0000001f001f7221 */ /* 0x040fe20000000000 */
[C---:B------:R-:W-:Y:S01]  /*3ac0*/  FFMA R17, R0.reuse, 8, R17 ;  /* 0x4100000000117823 */ /* 0x040fe20000000011 */
[----:B------:R-:W-:Y:S01]  /*3ad0*/  FADD R19, R0, R19 ;  /* 0x0000001300137221 */ /* 0x000fe20000000000 */
[----:B------:R-:W-:Y:S01]  /*3ae0*/  FADD R20, R26, R15 ;  /* 0x0000000f1a147221 */ /* 0x000fe20000000000 */
[----:B------:R-:W-:Y:S01]  /*3af0*/  FADD R25, -R8, R25 ;  /* 0x0000001908197221 */ /* 0x000fe20000000100 */
[C---:B------:R-:W-:Y:S01]  /*3b00*/  FADD R29, -R22.reuse, R29 ;  /* 0x0000001d161d7221 */ /* 0x040fe20000000100 */
[C---:B------:R-:W-:Y:S01]  /*3b10*/  FADD R33, -R22.reuse, R33 ;  /* 0x0000002116217221 */ /* 0x040fe20000000100 */
[C---:B------:R-:W-:Y:S01]  /*3b20*/  FFMA R35, R22.reuse, 2, R35 ;  /* 0x4000000016237823 */ /* 0x040fe20000000023 */
[C---:B------:R-:W-:Y:S01]  /*3b30*/  FFMA R31, R22.reuse, 2, R31 ;  /* 0x40000000161f7823 */ /* 0x040fe2000000001f */
[C---:B------:R-:W-:Y:S01]  /*3b40*/  FFMA R17, R22.reuse, -11, R17 ;  /* 0xc130000016117823 */ /* 0x040fe20000000011 */
[----:B------:R-:W-:Y:S01]  /*3b50*/  FFMA R19, R22, -4, R19 ;  /* 0xc080000016137823 */ /* 0x000fe20000000013 */
[--C-:B------:R-:W-:Y:S01]  /*3b60*/  FADD R39, R8, R37.reuse ;  /* 0x0000002508277221 */ /* 0x100fe20000000000 */
[----:B------:R-:W-:Y:S01]  /*3b70*/  FFMA R22, R22, -4, R26 ;  /* 0xc080000016167823 */ /* 0x000fe2000000001a */
[----:B------:R-:W-:Y:S01]  /*3b80*/  FADD R37, -R8, R37 ;  /* 0x0000002508257221 */ /* 0x000fe20000000100 */
[C---:B------:R-:W-:Y:S01]  /*3b90*/  FADD R20, R23.reuse, R20 ;  /* 0x0000001417147221 */ /* 0x040fe20000000000 */
[----:B------:R-:W-:Y:S01]  /*3ba0*/  FADD R8, -R0, R25 ;  /* 0x0000001900087221 */ /* 0x000fe20000000100 */
[C---:B------:R-:W-:Y:S01]  /*3bb0*/  FADD R25, R23.reuse, R23 ;  /* 0x0000001717197221 */ /* 0x040fe20000000000 */
[----:B------:R-:W-:Y:S01]  /*3bc0*/  FADD R12, R26, R29 ;  /* 0x0000001d1a0c7221 */ /* 0x000fe20000000000 */
[----:B------:R-:W-:Y:S01]  /*3bd0*/  FADD R34, R23, R22 ;  /* 0x0000001617227221 */ /* 0x000fe20000000000 */
[C---:B------:R-:W-:Y:S01]  /*3be0*/  FADD R5, R0.reuse, R37 ;  /* 0x0000002500057221 */ /* 0x040fe20000000000 */
[----:B------:R-:W-:Y:S01]  /*3bf0*/  FADD R7, R0, R21 ;  /* 0x0000001500077221 */ /* 0x000fe20000000000 */
[C---:B------:R-:W-:Y:S01]  /*3c00*/  FADD R38, -R26.reuse, R33 ;  /* 0x000000211a267221 */ /* 0x040fe20000000100 */
[C---:B------:R-:W-:Y:S01]  /*3c10*/  FADD R36, R26.reuse, R31 ;  /* 0x0000001f1a247221 */ /* 0x040fe20000000000 */
[C---:B------:R-:W-:Y:S01]  /*3c20*/  FFMA R22, R26.reuse, 8, R17 ;  /* 0x410000001a167823 */ /* 0x040fe20000000011 */
[----:B------:R-:W-:Y:S01]  /*3c30*/  FADD R30, R26, R19 ;  /* 0x000000131a1e7221 */ /* 0x000fe20000000000 */
[----:B------:R-:W-:Y:S01]  /*3c40*/  FADD R33, R27, R20 ;  /* 0x000000141b217221 */ /* 0x000fe20000000000 */
[----:B------:R-:W-:Y:S01]  /*3c50*/  FADD R12, R12, -R25 ;  /* 0x800000190c0c7221 */ /* 0x000fe20000000000 */
[C---:B------:R-:W-:Y:S01]  /*3c60*/  FADD R44, R26.reuse, -R23 ;  /* 0x800000171a2c7221 */ /* 0x040fe20000000000 */
[C---:B------:R-:W-:Y:S01]  /*3c70*/  FADD R42, -R26.reuse, R5 ;  /* 0x000000051a2a7221 */ /* 0x040fe20000000100 */
[C---:B------:R-:W-:Y:S01]  /*3c80*/  FADD R32, R26.reuse, R7 ;  /* 0x000000071a207221 */ /* 0x040fe20000000000 */
[----:B------:R-:W-:Y:S01]  /*3c90*/  FADD R40, -R26, R35 ;  /* 0x000000231a287221 */ /* 0x000fe20000000100 */
[C---:B------:R-:W-:Y:S01]  /*3ca0*/  FFMA R36, R23.reuse, -2, R36 ;  /* 0xc000000017247823 */ /* 0x040fe20000000024 */
[C---:B------:R-:W-:Y:S01]  /*3cb0*/  FFMA R22, R23.reuse, 8, R22 ;  /* 0x4100000017167823 */ /* 0x040fe20000000016 */
[----:B------:R-:W-:Y:S01]  /*3cc0*/  FADD R30, R23, R30 ;  /* 0x0000001e171e7221 */ /* 0x000fe20000000000 */
[----:B------:R-:W-:Y:S01]  /*3cd0*/  FADD R33, R28, R33 ;  /* 0x000000211c217221 */ /* 0x000fe20000000000 */
[C---:B------:R-:W-:Y:S01]  /*3ce0*/  FADD R10, -R0.reuse, R39 ;  /* 0x00000027000a7221 */ /* 0x040fe20000000100 */
[----:B------:R-:W-:Y:S01]  /*3cf0*/  FADD R2, R0, R41 ;  /* 0x0000002900027221 */ /* 0x000fe20000000000 */
[----:B------:R-:W-:Y:S01]  /*3d00*/  FADD R0, R28, R28 ;  /* 0x0000001c1c007221 */ /* 0x000fe20000000000 */
[C---:B------:R-:W-:Y:S01]  /*3d10*/  FADD R21, R27.reuse, R12 ;  /* 0x0000000c1b157221 */ /* 0x040fe20000000000 */
[----:B------:R-:W-:Y:S01]  /*3d20*/  FADD R15, R26, -R27 ;  /* 0x8000001b1a0f7221 */ /* 0x000fe20000000000 */
[C---:B------:R-:W-:Y:S01]  /*3d30*/  FADD R29, R27.reuse, R44 ;  /* 0x0000002c1b1d7221 */ /* 0x040fe20000000000 */
[C---:B------:R-:W-:Y:S01]  /*3d40*/  FADD R31, R27.reuse, R34 ;  /* 0x000000221b1f7221 */ /* 0x040fe20000000000 */
[C---:B------:R-:W-:Y:S01]  /*3d50*/  FADD R7, R27.reuse, R42 ;  /* 0x0000002a1b077221 */ /* 0x040fe20000000000 */
[C---:B------:R-:W-:Y:S01]  /*3d60*/  FADD R19, -R27.reuse, R38 ;  /* 0x000000261b137221 */ /* 0x040fe20000000100 */
[C---:B------:R-:W-:Y:S01]  /*3d70*/  FADD R5, -R27.reuse, R32 ;  /* 0x000000201b057221 */ /* 0x040fe20000000100 */
[C---:B------:R-:W-:Y:S01]  /*3d80*/  FADD R17, -R27.reuse, R40 ;  /* 0x000000281b117221 */ /* 0x040fe20000000100 */
[C---:B------:R-:W-:Y:S01]  /*3d90*/  FADD R39, R27.reuse, R36 ;  /* 0x000000241b277221 */ /* 0x040fe20000000000 */
[C---:B------:R-:W-:Y:S01]  /*3da0*/  FFMA R35, R27.reuse, 8, R22 ;  /* 0x410000001b237823 */ /* 0x040fe20000000016 */
[----:B------:R-:W-:Y:S01]  /*3db0*/  FADD R27, R27, R30 ;  /* 0x0000001e1b1b7221 */ /* 0x000fe20000000000 */
[----:B------:R-:W-:Y:S01]  /*3dc0*/  FADD R33, R16, R33 ;  /* 0x0000002110217221 */ /* 0x000fe20000000000 */
[----:B------:R-:W-:Y:S01]  /*3dd0*/  FADD R37, R21, -R0 ;  /* 0x8000000015257221 */ /* 0x000fe20000000000 */
[C---:B------:R-:W-:Y:S01]  /*3de0*/  FADD R41, R23.reuse, R2 ;  /* 0x0000000217297221 */ /* 0x040fe20000000000 */
[C---:B------:R-:W-:Y:S01]  /*3df0*/  FADD R31, R28.reuse, R31 ;  /* 0x0000001f1c1f7221 */ /* 0x040fe20000000000 */
[C---:B------:R-:W-:Y:S01]  /*3e00*/  FFMA R39, R28.reuse, -2, R39 ;  /* 0xc00000001c277823 */ /* 0x040fe20000000027 */
[C---:B------:R-:W-:Y:S01]  /*3e10*/  FFMA R35, R28.reuse, 8, R35 ;  /* 0x410000001c237823 */ /* 0x040fe20000000023 */
[----:B------:R-:W-:Y:S01]  /*3e20*/  FADD R27, R28, R27 ;  /* 0x0000001b1c1b7221 */ /* 0x000fe20000000000 */
[----:B------:R-:W-:Y:S01]  /*3e30*/  FADD R33, R14, R33 ;  /* 0x000000210e217221 */ /* 0x000fe20000000000 */
[----:B------:R-:W-:Y:S01]  /*3e40*/  FADD R37, -R16, R37 ;  /* 0x0000002510257221 */ /* 0x000fe20000000100 */
[C---:B------:R-:W-:Y:S01]  /*3e50*/  FADD R21, -R28.reuse, R41 ;  /* 0x000000291c157221 */ /* 0x040fe20000000100 */
[----:B------:R-:W-:Y:S01]  /*3e60*/  FADD R41, -R28, R29 ;  /* 0x0000001d1c297221 */ /* 0x000fe20000000100 */
[C---:B------:R-:W-:Y:S01]  /*3e70*/  FFMA R31, R16.reuse, 4, R31 ;  /* 0x40800000101f7823 */ /* 0x040fe2000000001f */
[C---:B------:R-:W-:Y:S01]  /*3e80*/  FFMA R39, R16.reuse, 2, R39 ;  /* 0x4000000010277823 */ /* 0x040fe20000000027 */
[C---:B------:R-:W-:Y:S01]  /*3e90*/  FFMA R35, R16.reuse, -11, R35 ;  /* 0xc130000010237823 */ /* 0x040fe20000000023 */
[----:B------:R-:W-:Y:S01]  /*3ea0*/  FFMA R27, R16, -4, R27 ;  /* 0xc0800000101b7823 */ /* 0x000fe2000000001b */
[C---:B------:R-:W-:Y:S01]  /*3eb0*/  FADD R33, R6.reuse, R33 ;  /* 0x0000002106217221 */ /* 0x040fe20000000000 */
[----:B------:R-:W-:Y:S01]  /*3ec0*/  FADD R0, R6, R6 ;  /* 0x0000000606007221 */ /* 0x000fe20000000000 */
[C---:B------:R-:W-:Y:S01]  /*3ed0*/  FADD R37, R14.reuse, R37 ;  /* 0x000000250e257221 */ /* 0x040fe20000000000 */
[----:B------:R-:W-:Y:S01]  /*3ee0*/  FADD R25, R23, R8 ;  /* 0x0000000817197221 */ /* 0x000fe20000000000 */
[C---:B------:R-:W-:Y:S01]  /*3ef0*/  FADD R41, -R14.reuse, R41 ;  /* 0x000000290e297221 */ /* 0x040fe20000000100 */
[C---:B------:R-:W-:Y:S01]  /*3f00*/  FADD R31, -R14.reuse, R31 ;  /* 0x0000001f0e1f7221 */ /* 0x040fe20000000100 */
[C---:B------:R-:W-:Y:S01]  /*3f10*/  FADD R39, R14.reuse, R39 ;  /* 0x000000270e277221 */ /* 0x040fe20000000000 */
[C---:B------:R-:W-:Y:S01]  /*3f20*/  FFMA R35, R14.reuse, 8, R35 ;  /* 0x410000000e237823 */ /* 0x040fe20000000023 */
[----:B------:R-:W-:Y:S01]  /*3f30*/  FADD R27, R14, R27 ;  /* 0x0000001b0e1b7221 */ /* 0x000fe20000000000 */
[----:B------:R-:W-:Y:S01]  /*3f40*/  FADD R33, R24, R33 ;  /* 0x0000002118217221 */ /* 0x000fe20000000000 */
[----:B------:R-:W-:Y:S01]  /*3f50*/  FADD R37, R37, -R0 ;  /* 0x8000000025257221 */ /* 0x000fe20000000000 */
[----:B------:R-:W-:Y:S01]  /*3f60*/  FADD R23, R23, -R28 ;  /* 0x8000001c17177221 */ /* 0x000fe20000000000 */
[C---:B------:R-:W-:Y:S01]  /*3f70*/  FADD R15, -R14.reuse, R15 ;  /* 0x0000000f0e0f7221 */ /* 0x040fe20000000100 */
[----:B------:R-:W-:Y:S01]  /*3f80*/  FADD R7, -R14, R7 ;  /* 0x000000070e077221 */ /* 0x000fe20000000100 */
[----:B------:R-:W-:Y:S01]  /*3f90*/  FADD R25, -R28, R25 ;  /* 0x000000191c197221 */ /* 0x000fe20000000100 */
[C---:B------:R-:W-:Y:S01]  /*3fa0*/  FADD R41, R6.reuse, R41 ;  /* 0x0000002906297221 */ /* 0x040fe20000000000 */
[C---:B------:R-:W-:Y:S01]  /*3fb0*/  FADD R31, -R6.reuse, R31 ;  /* 0x0000001f061f7221 */ /* 0x040fe20000000100 */
[C---:B------:R-:W-:Y:S01]  /*3fc0*/  FFMA R39, R6.reuse, -2, R39 ;  /* 0xc000000006277823 */ /* 0x040fe20000000027 */
[C---:B------:R-:W-:Y:S01]  /*3fd0*/  FFMA R35, R6.reuse, 8, R35 ;  /* 0x4100000006237823 */ /* 0x040fe20000000023 */
[----:B------:R-:W-:Y:S01]  /*3fe0*/  FADD R27, R6, R27 ;  /* 0x0000001b061b7221 */ /* 0x000fe20000000000 */
[----:B------:R-:W-:Y:S01]  /*3ff0*/  FADD R33, R18, R33 ;  /* 0x0000002112217221 */ /* 0x000fe20000000000 */
[C---:B------:R-:W-:Y:S01]  /*4000*/  FADD R19, -R16.reuse, R19 ;  /* 0x0000001310137221 */ /* 0x040fe20000000100 */
[----:B------:R-:W-:Y:S01]  /*4010*/  FFMA R29, R16, 2, R17 ;  /* 0x40000000101d7823 */ /* 0x000fe20000000011 */
[----:B------:R-:W-:Y:S01]  /*4020*/  FADD R2, R18, R18 ;  /* 0x0000001212027221 */ /* 0x000fe20000000000 */
[----:B------:R-:W-:Y:S01]  /*4030*/  FADD R37, R24, R37 ;  /* 0x0000002518257221 */ /* 0x000fe20000000000 */
[----:B------:R-:W-:Y:S01]  /*4040*/  FADD R23, -R6, R23 ;  /* 0x0000001706177221 */ /* 0x000fe20000000100 */
        /* <DEDUP_REMOVED lines=9> */
[----:B------:R-:W-:Y:S01]  /*40e0*/  FMUL R32, R33, 0.052631579339504241943 ;  /* 0x3d57943621207820 */ /* 0x000fe20000400000 */
[C---:B------:R-:W-:Y:S01]  /*40f0*/  FADD R5, R14.reuse, R5 ;  /* 0x000000050e057221 */ /* 0x040fe20000000000 */
[C---:B------:R-:W-:Y:S01]  /*4100*/  FADD R17, -R14.reuse, R19 ;  /* 0x000000130e117221 */ /* 0x040fe20000000100 */
[----:B------:R-:W-:Y:S01]  /*4110*/  FADD R27, R37, -R2 ;  /* 0x80000002251b7221 */ /* 0x000fe20000000000 */
[----:B------:R-:W-:Y:S01]  /*4120*/  FADD R19, -R14, R29 ;  /* 0x0000001d0e137221 */ /* 0x000fe20000000100 */
[C---:B------:R-:W-:Y:S01]  /*4130*/  FADD R2, R18.reuse, R23 ;  /* 0x0000001712027221 */ /* 0x040fe20000000000 */
[C---:B------:R-:W-:Y:S01]  /*4140*/  FADD R37, -R18.reuse, R25 ;  /* 0x0000001912257221 */ /* 0x040fe20000000100 */
[C---:B------:R-:W-:Y:S01]  /*4150*/  FADD R29, -R18.reuse, R21 ;  /* 0x00000015121d7221 */ /* 0x040fe20000000100 */
[C---:B------:R-:W-:Y:S01]  /*4160*/  FADD R14, R18.reuse, R41 ;  /* 0x00000029120e7221 */ /* 0x040fe20000000000 */
[C---:B------:R-:W-:Y:S01]  /*4170*/  FADD R23, -R18.reuse, R31 ;  /* 0x0000001f12177221 */ /* 0x040fe20000000100 */
[C---:B------:R-:W-:Y:S01]  /*4180*/  FFMA R6, R18.reuse, -2, R39 ;  /* 0xc000000012067823 */ /* 0x040fe20000000027 */
[C---:B------:R-:W-:Y:S01]  /*4190*/  FFMA R7, R18.reuse, 8, R7 ;  /* 0x4100000012077823 */ /* 0x040fe20000000007 */
[----:B------:R-:W-:Y:S01]  /*41a0*/  FADD R36, R18, R15 ;  /* 0x0000000f12247221 */ /* 0x000fe20000000000 */
[C---:B------:R-:W-:Y:S01]  /*41b0*/  FADD R22, R32.reuse, -0.0080000003799796104431 ;  /* 0xbc03126f20167421 */ /* 0x040fe20000000000 */
[----:B------:R-:W-:Y:S01]  /*41c0*/  FADD R8, RZ, R32 ;  /* 0x00000020ff087221 */ /* 0x000fe20000000000 */
[----:B------:R-:W-:Y:S01]  /*41d0*/  FADD R18, R32, 0.0080000003799796104431 ;  /* 0x3c03126f20127421 */ /* 0x000fe20000000000 */
[C---:B------:R-:W-:Y:S01]  /*41e0*/  FADD R20, -R24.reuse, R5 ;  /* 0x0000000518147221 */ /* 0x040fe20000000100 */
[----:B------:R-:W-:Y:S01]  /*41f0*/  FADD R5, -R24, R19 ;  /* 0x0000001318057221 */ /* 0x000fe20000000100 */
[----:B------:R-:W-:Y:S01]  /*4200*/  FADD R30, R32, -0.0080000003799796104431 ;  /* 0xbc03126f201e7421 */ /* 0x000fe20000000000 */
[C---:B------:R-:W-:Y:S01]  /*4210*/  FFMA R19, R7.reuse, -0.0045948205515742301941, R22 ;  /* 0xbb96902607137823 */ /* 0x040fe20000000016 */
[C---:B------:R-:W-:Y:S01]  /*4220*/  FFMA R21, R7.reuse, -0.0045948205515742301941, R32 ;  /* 0xbb96902607157823 */ /* 0x040fe20000000020 */
[C-C-:B------:R-:W-:Y:S01]  /*4230*/  FFMA R39, R7.reuse, -0.0045948205515742301941, R18.reuse ;  /* 0xbb96902607277823 */ /* 0x140fe20000000012 */
[C-C-:B------:R-:W-:Y:S01]  /*4240*/  FFMA R53, R7.reuse, 0.0033416876103729009628, R18.reuse ;  /* 0x3b5b003707357823 */ /* 0x140fe20000000012 */
[----:B------:R-:W-:Y:S01]  /*4250*/  FADD R28, RZ, R18 ;  /* 0x00000012ff1c7221 */ /* 0x000fe20000000000 */
[C---:B------:R-:W-:Y:S01]  /*4260*/  FADD R22, R8.reuse, -0.0080000003799796104431 ;  /* 0xbc03126f08167421 */ /* 0x040fe20000000000 */
[----:B------:R-:W-:Y:S01]  /*4270*/  FADD R18, R8, 0.0080000003799796104431 ;  /* 0x3c03126f08127421 */ /* 0x000fe20000000000 */
[C---:B------:R-:W-:Y:S01]  /*4280*/  FFMA R35, R7.reuse, 0.0033416876103729009628, R30 ;  /* 0x3b5b003707237823 */ /* 0x040fe2000000001e */
[C---:B------:R-:W-:Y:S01]  /*4290*/  FFMA R41, R7.reuse, -0.0045948205515742301941, R8 ;  /* 0xbb96902607297823 */ /* 0x040fe20000000008 */
[----:B------:R-:W-:Y:S01]  /*42a0*/  FADD R30, RZ, R30 ;  /* 0x0000001eff1e7221 */ /* 0x000fe20000000000 */
[----:B------:R-:W-:Y:S01]  /*42b0*/  FADD R12, -R24, R17 ;  /* 0x00000011180c7221 */ /* 0x000fe20000000100 */
[----:B------:R-:W-:Y:S01]  /*42c0*/  FADD R26, RZ, R8 ;  /* 0x00000008ff1a7221 */ /* 0x000fe20000000000 */
[C---:B------:R-:W-:Y:S01]  /*42d0*/  FFMA R47, R7.reuse, 0.0033416876103729009628, R22 ;  /* 0x3b5b0037072f7823 */ /* 0x040fe20000000016 */
[C---:B------:R-:W-:Y:S01]  /*42e0*/  FFMA R21, R36.reuse, -0.015873016789555549622, R21 ;  /* 0xbc82082124157823 */ /* 0x040fe20000000015 */
[C---:B------:R-:W-:Y:S01]  /*42f0*/  FFMA R17, R7.reuse, 0.0033416876103729009628, R18 ;  /* 0x3b5b003707117823 */ /* 0x040fe20000000012 */
[C---:B------:R-:W-:Y:S01]  /*4300*/  FFMA R22, R36.reuse, -0.015873016789555549622, R39 ;  /* 0xbc82082124167823 */ /* 0x040fe20000000027 */
[C-C-:B------:R-:W-:Y:S01]  /*4310*/  FFMA R24, R7.reuse, -0.012531328015029430389, R32.reuse ;  /* 0xbc4d503307187823 */ /* 0x140fe20000000020 */
[----:B------:R-:W-:Y:S01]  /*4320*/  FFMA R18, R36, -0.015873016789555549622, R41 ;  /* 0xbc82082124127823 */ /* 0x000fe20000000029 */
[C---:B------:R-:W-:Y:S01]  /*4330*/  FFMA R32, R7.reuse, 0.0033416876103729009628, R32 ;  /* 0x3b5b003707207823 */ /* 0x040fe20000000020 */
[C---:B------:R-:W-:Y:S01]  /*4340*/  FFMA R51, R7.reuse, 0.0033416876103729009628, R8 ;  /* 0x3b5b003707337823 */ /* 0x040fe20000000008 */
[C---:B------:R-:W-:Y:S01]  /*4350*/  FFMA R31, R7.reuse, 0.0033416876103729009628, R28 ;  /* 0x3b5b0037071f7823 */ /* 0x040fe2000000001c */
[C---:B------:R-:W-:Y:S01]  /*4360*/  FFMA R49, R7.reuse, 0.0033416876103729009628, R30 ;  /* 0x3b5b003707317823 */ /* 0x040fe2000000001e */
[----:B------:R-:W-:Y:S01]  /*4370*/  FFMA R7, R7, 0.0033416876103729009628, R26 ;  /* 0x3b5b003707077823 */ /* 0x000fe2000000001a */
[--C-:B------:R-:W-:Y:S01]  /*4380*/  FFMA R45, R20, 0.10000000149011611938, R21.reuse ;  /* 0x3dcccccd142d7823 */ /* 0x100fe20000000015 */
[----:B------:R-:W-:Y:S01]  /*4390*/  FFMA R41, R23, 0.10000000149011611938, R21 ;  /* 0x3dcccccd17297823 */ /* 0x000fe20000000015 */
[----:B------:R-:W-:Y:S01]  /*43a0*/  FFMA R26, R36, -0.015873016789555549622, R19 ;  /* 0xbc820821241a7823 */ /* 0x000fe20000000013 */
[----:B------:R-:W-:Y:S01]  /*43b0*/  FFMA R21, R37, -0.10000000149011611938, R22 ;  /* 0xbdcccccd25157823 */ /* 0x000fe20000000016 */
[----:B------:R-:W-:Y:S01]  /*43c0*/  FADD R38, R27, -R6 ;  /* 0x800000061b267221 */ /* 0x000fe20000000000 */
[C---:B------:R-:W-:Y:S01]  /*43d0*/  FADD R8, R20.reuse, R37 ;  /* 0x0000002514087221 */ /* 0x040fe20000000000 */
[--C-:B------:R-:W-:Y:S01]  /*43e0*/  FFMA R19, R20, -0.10000000149011611938, R18.reuse ;  /* 0xbdcccccd14137823 */ /* 0x100fe20000000012 */
[----:B------:R-:W-:Y:S01]  /*43f0*/  FFMA R39, R23, -0.10000000149011611938, R18 ;  /* 0xbdcccccd17277823 */ /* 0x000fe20000000012 */
[C---:B------:R-:W-:Y:S01]  /*4400*/  FFMA R35, R36.reuse, 0.0039682541973888874054, R35 ;  /* 0x3b82082124237823 */ /* 0x040fe20000000023 */
[----:B------:R-:W-:Y:S01]  /*4410*/  FFMA R17, R36, 0.0039682541973888874054, R17 ;  /* 0x3b82082124117823 */ /* 0x000fe20000000011 */
[--C-:B------:R-:W-:Y:S01]  /*4420*/  FADD R15, R20, -R23.reuse ;  /* 0x80000017140f7221 */ /* 0x100fe20000000000 */
[C---:B------:R-:W-:Y:S01]  /*4430*/  FADD R18, R37.reuse, R23 ;  /* 0x0000001725127221 */ /* 0x040fe20000000000 */
[----:B------:R-:W-:Y:S01]  /*4440*/  FFMA R22, R36, 0.0039682541973888874054, R51 ;  /* 0x3b82082124167823 */ /* 0x000fe20000000033 */
[C---:B------:R-:W-:Y:S01]  /*4450*/  FADD R33, R20.reuse, -R37 ;  /* 0x8000002514217221 */ /* 0x040fe20000000000 */
[----:B------:R-:W-:Y:S01]  /*4460*/  FADD R25, R20, R23 ;  /* 0x0000001714197221 */ /* 0x000fe20000000000 */
[C---:B------:R-:W-:Y:S01]  /*4470*/  FFMA R32, R36.reuse, 0.0039682541973888874054, R32 ;  /* 0x3b82082124207823 */ /* 0x040fe20000000020 */
[C---:B------:R-:W-:Y:S01]  /*4480*/  FFMA R24, R36.reuse, 0.047619048506021499634, R24 ;  /* 0x3d430c3124187823 */ /* 0x040fe20000000018 */
[C---:B------:R-:W-:Y:S01]  /*4490*/  FFMA R30, R36.reuse, 0.0039682541973888874054, R53 ;  /* 0x3b820821241e7823 */ /* 0x040fe20000000035 */
[C---:B------:R-:W-:Y:S01]  /*44a0*/  FFMA R31, R36.reuse, 0.0039682541973888874054, R31 ;  /* 0x3b820821241f7823 */ /* 0x040fe2000000001f */
[C---:B------:R-:W-:Y:S01]  /*44b0*/  FFMA R20, R36.reuse, 0.0039682541973888874054, R49 ;  /* 0x3b82082124147823 */ /* 0x040fe20000000031 */
[----:B------:R-:W-:Y:S01]  /*44c0*/  FFMA R28, R36, 0.0039682541973888874054, R47 ;  /* 0x3b820821241c7823 */ /* 0x000fe2000000002f */
[----:B------:R-:W-:Y:S01]  /*44d0*/  FFMA R44, R38, -0.027777777984738349915, R21 ;  /* 0xbce38e39262c7823 */ /* 0x000fe20000000015 */
[----:B------:R-:W-:Y:S01]  /*44e0*/  FADD R23, R37, -R23 ;  /* 0x8000001725177221 */ /* 0x000fe20000000000 */
[----:B------:R-:W-:Y:S01]  /*44f0*/  FFMA R36, R36, 0.0039682541973888874054, R7 ;  /* 0x3b82082124247823 */ /* 0x000fe20000000007 */
[C---:B------:R-:W-:Y:S01]  /*4500*/  FFMA R17, R8.reuse, 0.025000000372529029846, R17 ;  /* 0x3ccccccd08117823 */ /* 0x040fe20000000011 */
[--C-:B------:R-:W-:Y:S01]  /*4510*/  FFMA R21, R8, -0.025000000372529029846, R35.reuse ;  /* 0xbccccccd08157823 */ /* 0x100fe20000000023 */
[C-C-:B------:R-:W-:Y:S01]  /*4520*/  FFMA R7, R15.reuse, -0.025000000372529029846, R22.reuse ;  /* 0xbccccccd0f077823 */ /* 0x140fe20000000016 */
[----:B------:R-:W-:Y:S01]  /*4530*/  FFMA R8, R18, -0.025000000372529029846, R35 ;  /* 0xbccccccd12087823 */ /* 0x000fe20000000023 */
[----:B------:R-:W-:Y:S01]  /*4540*/  FFMA R15, R15, 0.025000000372529029846, R22 ;  /* 0x3ccccccd0f0f7823 */ /* 0x000fe20000000016 */
[----:B------:R-:W-:Y:S01]  /*4550*/  FFMA R35, R25, -0.025000000372529029846, R32 ;  /* 0xbccccccd19237823 */ /* 0x000fe20000000020 */
[----:B------:R-:W-:Y:S01]  /*4560*/  FFMA R22, R38, -0.027777777984738349915, R39 ;  /* 0xbce38e3926167823 */ /* 0x000fe20000000027 */
[----:B------:R-:W-:Y:S01]  /*4570*/  FFMA R18, R18, 0.025000000372529029846, R31 ;  /* 0x3ccccccd12127823 */ /* 0x000fe2000000001f */
[----:B------:R-:W-:Y:S01]  /*4580*/  FFMA R39, R23, -0.025000000372529029846, R20 ;  /* 0xbccccccd17277823 */ /* 0x000fe20000000014 */
[----:B------:R-:W-:Y:S01]  /*4590*/  FFMA R37, R37, 0.10000000149011611938, R26 ;  /* 0x3dcccccd25257823 */ /* 0x000fe2000000001a */
[--C-:B------:R-:W-:Y:S01]  /*45a0*/  FFMA R20, R23, 0.025000000372529029846, R30.reuse ;  /* 0x3ccccccd17147823 */ /* 0x100fe2000000001e */
[C---:B------:R-:W-:Y:S01]  /*45b0*/  FFMA R31, R33.reuse, -0.025000000372529029846, R30 ;  /* 0xbccccccd211f7823 */ /* 0x040fe2000000001e */
[----:B------:R-:W-:Y:S01]  /*45c0*/  FFMA R30, R6, 0.013888888992369174957, R35 ;  /* 0x3c638e39061e7823 */ /* 0x000fe20000000023 */
[C---:B------:R-:W-:Y:S01]  /*45d0*/  FFMA R26, R38.reuse, -0.027777777984738349915, R41 ;  /* 0xbce38e39261a7823 */ /* 0x040fe20000000029 */
[----:B------:R-:W-:Y:S01]  /*45e0*/  FFMA R37, R38, -0.027777777984738349915, R37 ;  /* 0xbce38e3926257823 */ /* 0x000fe20000000025 */
[----:B------:R-:W-:Y:S01]  /*45f0*/  FFMA R33, R33, 0.025000000372529029846, R28 ;  /* 0x3ccccccd21217823 */ /* 0x000fe2000000001c */
[----:B------:R-:W-:Y:S01]  /*4600*/  FADD R23, R12, -R5 ;  /* 0x800000050c177221 */ /* 0x000fe20000000000 */
[--C-:B------:R-:W-:Y:S01]  /*4610*/  FADD R41, R16, -R14.reuse ;  /* 0x8000000e10297221 */ /* 0x100fe20000000000 */
[----:B------:R-:W-:Y:S01]  /*4620*/  FADD R28, -R29, -R14 ;  /* 0x8000000e1d1c7221 */ /* 0x000fe20000000100 */
[----:B------:R-:W-:Y:S01]  /*4630*/  FFMA R30, R5, -0.041666667908430099487, R30 ;  /* 0xbd2aaaab051e7823 */ /* 0x000fe2000000001e */
[----:B------:R-:W-:Y:S01]  /*4640*/  FMUL R47, R27, 0.027777777984738349915 ;  /* 0x3ce38e391b2f7820 */ /* 0x000fe20000400000 */
[C---:B------:R-:W-:Y:S01]  /*4650*/  FFMA R26, R23.reuse, -0.083333335816860198975, R26 ;  /* 0xbdaaaaab171a7823 */ /* 0x040fe2000000001a */
[C---:B------:R-:W-:Y:S01]  /*4660*/  FFMA R44, R23.reuse, 0.083333335816860198975, R44 ;  /* 0x3daaaaab172c7823 */ /* 0x040fe2000000002c */
[C---:B------:R-:W-:Y:S01]  /*4670*/  FFMA R37, R23.reuse, 0.083333335816860198975, R37 ;  /* 0x3daaaaab17257823 */ /* 0x040fe20000000025 */
[----:B------:R-:W-:Y:S01]  /*4680*/  FFMA R22, R23, -0.083333335816860198975, R22 ;  /* 0xbdaaaaab17167823 */ /* 0x000fe20000000016 */
[----:B------:R-:W-:Y:S01]  /*4690*/  FFMA R34, R38, 0.055555555969476699829, R45 ;  /* 0x3d638e3926227823 */ /* 0x000fe2000000002d */
[----:B------:R-:W-:Y:S01]  /*46a0*/  FFMA R23, R41, 0.125, R30 ;  /* 0x3e00000029177823 */ /* 0x000fe2000000001e */
[----:B------:R-:W-:Y:S01]  /*46b0*/  FFMA R39, R28, 0.125, R39 ;  /* 0x3e0000001c277823 */ /* 0x000fe20000000027 */
[C-C-:B------:R-:W-:Y:S01]  /*46c0*/  FADD R35, R29.reuse, -R14.reuse ;  /* 0x8000000e1d237221 */ /* 0x140fe20000000000 */
[C-C-:B------:R-:W-:Y:S01]  /*46d0*/  FADD R30, R16.reuse, -R29.reuse ;  /* 0x8000001d101e7221 */ /* 0x140fe20000000000 */
[C-C-:B------:R-:W-:Y:S01]  /*46e0*/  FADD R41, -R16.reuse, -R29.reuse ;  /* 0x8000001d10297221 */ /* 0x140fe20000000100 */
[C-C-:B------:R-:W-:Y:S01]  /*46f0*/  FADD R40, -R16.reuse, R29.reuse ;  /* 0x0000001d10287221 */ /* 0x140fe20000000100 */
[----:B------:R-:W-:Y:S01]  /*4700*/  FADD R28, R16, R29 ;  /* 0x0000001d101c7221 */ /* 0x000fe20000000000 */
[C-C-:B------:R-:W-:Y:S01]  /*4710*/  FADD R45, R29.reuse, R14.reuse ;  /* 0x0000000e1d2d7221 */ /* 0x140fe20000000000 */
[C-C-:B------:R-:W-:Y:S01]  /*4720*/  FFMA R49, R12.reuse, 0.083333335816860198975, R47.reuse ;  /* 0x3daaaaab0c317823 */ /* 0x140fe2000000002f */
[----:B------:R-:W-:Y:S01]  /*4730*/  FADD R29, -R29, R14 ;  /* 0x0000000e1d1d7221 */ /* 0x000fe20000000100 */
[----:B------:R-:W-:Y:S01]  /*4740*/  FFMA R47, R12, -0.083333335816860198975, R47 ;  /* 0xbdaaaaab0c2f7823 */ /* 0x000fe2000000002f */
[----:B------:R-:W-:Y:S01]  /*4750*/  FMUL R27, R27, -0.055555555969476699829 ;  /* 0xbd638e391b1b7820 */ /* 0x000fe20000400000 */
[----:B------:R-:W-:Y:S01]  /*4760*/  FFMA R19, R38, 0.055555555969476699829, R19 ;  /* 0x3d638e3926137823 */ /* 0x000fe20000000013 */
[----:B------:R-:W-:Y:S01]  /*4770*/  FFMA R25, R25, 0.025000000372529029846, R36 ;  /* 0x3ccccccd19197823 */ /* 0x000fe20000000024 */
[----:B------:R-:W-:Y:S01]  /*4780*/  FFMA R46, R6, 0.013888888992369174957, R21 ;  /* 0x3c638e39062e7823 */ /* 0x000fe20000000015 */
[----:B------:R-:W-:Y:S01]  /*4790*/  FFMA R35, R35, 0.125, R18 ;  /* 0x3e00000023237823 */ /* 0x000fe20000000012 */
[C-C-:B------:R-:W-:Y:S01]  /*47a0*/  FFMA R38, R10.reuse, 0.25, R49.reuse ;  /* 0x3e8000000a267823 */ /* 0x140fe20000000031 */
[----:B------:R-:W-:Y:S01]  /*47b0*/  FFMA R32, R10, -0.25, R49 ;  /* 0xbe8000000a207823 */ /* 0x000fe20000000031 */
[C-C-:B------:R-:W-:Y:S01]  /*47c0*/  FADD R18, -R16.reuse, R14.reuse ;  /* 0x0000000e10127221 */ /* 0x140fe20000000100 */
[----:B------:R-:W-:Y:S01]  /*47d0*/  FADD R36, R16, R14 ;  /* 0x0000000e10247221 */ /* 0x000fe20000000000 */
[----:B------:R-:W-:Y:S01]  /*47e0*/  FFMA R45, R45, 0.125, R20 ;  /* 0x3e0000002d2d7823 */ /* 0x000fe20000000014 */
[C-C-:B------:R-:W-:Y:S01]  /*47f0*/  FFMA R10, R0.reuse, 0.25, R47.reuse ;  /* 0x3e800000000a7823 */ /* 0x140fe2000000002f */
[----:B------:R-:W-:Y:S01]  /*4800*/  FFMA R12, R0, -0.25, R47 ;  /* 0xbe800000000c7823 */ /* 0x000fe2000000002f */
[----:B------:R-:W-:Y:S01]  /*4810*/  FFMA R29, R29, 0.125, R8 ;  /* 0x3e0000001d1d7823 */ /* 0x000fe20000000008 */
[----:B------:R-:W-:Y:S01]  /*4820*/  FADD R16, -R16, -R14 ;  /* 0x8000000e10107221 */ /* 0x000fe20000000100 */
[C-C-:B------:R-:W-:Y:S01]  /*4830*/  FFMA R0, R2.reuse, 0.25, R27.reuse ;  /* 0x3e80000002007823 */ /* 0x140fe2000000001b */
[----:B------:R-:W-:Y:S01]  /*4840*/  FFMA R20, R2, -0.25, R27 ;  /* 0xbe80000002147823 */ /* 0x000fe2000000001b */
[C---:B------:R-:W-:Y:S01]  /*4850*/  FFMA R8, R6.reuse, 0.013888888992369174957, R7 ;  /* 0x3c638e3906087823 */ /* 0x040fe20000000007 */
[C---:B------:R-:W-:Y:S01]  /*4860*/  FFMA R42, R6.reuse, 0.013888888992369174957, R31 ;  /* 0x3c638e39062a7823 */ /* 0x040fe2000000001f */
[C---:B------:R-:W-:Y:S01]  /*4870*/  FFMA R2, R6.reuse, 0.013888888992369174957, R15 ;  /* 0x3c638e3906027823 */ /* 0x040fe2000000000f */
[C---:B------:R-:W-:Y:S01]  /*4880*/  FFMA R14, R6.reuse, 0.013888888992369174957, R17 ;  /* 0x3c638e39060e7823 */ /* 0x040fe20000000011 */
[C---:B------:R-:W-:Y:S01]  /*4890*/  FFMA R7, R5.reuse, 0.041666667908430099487, R46 ;  /* 0x3d2aaaab05077823 */ /* 0x040fe2000000002e */
[C---:B------:R-:W-:Y:S01]  /*48a0*/  FFMA R48, R6.reuse, 0.013888888992369174957, R25 ;  /* 0x3c638e3906307823 */ /* 0x040fe20000000019 */
[C---:B------:R-:W-:Y:S01]  /*48b0*/  FFMA R46, R6.reuse, 0.013888888992369174957, R33 ;  /* 0x3c638e39062e7823 */ /* 0x040fe20000000021 */
[C---:B------:R-:W-:Y:S01]  /*48c0*/  FFMA R42, R5.reuse, 0.041666667908430099487, R42 ;  /* 0x3d2aaaab052a7823 */ /* 0x040fe2000000002a */
[C---:B------:R-:W-:Y:S01]  /*48d0*/  FFMA R15, R5.reuse, -0.041666667908430099487, R8 ;  /* 0xbd2aaaab050f7823 */ /* 0x040fe20000000008 */
[C---:B------:R-:W-:Y:S01]  /*48e0*/  FFMA R25, R5.reuse, -0.041666667908430099487, R2 ;  /* 0xbd2aaaab05197823 */ /* 0x040fe20000000002 */
[C---:B------:R-:W-:Y:S01]  /*48f0*/  FFMA R21, R5.reuse, 0.041666667908430099487, R14 ;  /* 0x3d2aaaab05157823 */ /* 0x040fe2000000000e */
[C---:B------:R-:W-:Y:S01]  /*4900*/  FFMA R17, R5.reuse, -0.041666667908430099487, R48 ;  /* 0xbd2aaaab05117823 */ /* 0x040fe20000000030 */
[----:B------:R-:W-:Y:S01]  /*4910*/  FFMA R5, R5, 0.041666667908430099487, R46 ;  /* 0x3d2aaaab05057823 */ /* 0x000fe2000000002e */
        /* <DEDUP_REMOVED lines=8> */
[----:B------:R-:W-:Y:S01]  /*49a0*/  FFMA R39, R6, -0.027777777984738349915, R39 ;  /* 0xbce38e3906277823 */ /* 0x000fe20000000027 */
        /* <DEDUP_REMOVED lines=13> */
[----:B------:R-:W-:-:S07]  /*4a80*/  FADD R21, R17, R10 ;  /* 0x0000000a11157221 */ /* 0x000fce0000000000 */
.L_x_9:
[----:B------:R-:W-:Y:S05]  /*4a90*/  BSYNC.RECONVERGENT B0 ;  /* 0x0000000000007941 */ /* 0x000fea0003800200 */
.L_x_6:
[----:B-----5:R-:W-:Y:S01]  /*4aa0*/  FADD R25, R21, R22 ;  /* 0x0000001615197221 */ /* 0x020fe20000000000 */
[----:B------:R-:W-:Y:S01]  /*4ab0*/  FADD R5, R19, R24 ;  /* 0x0000001813057221 */ /* 0x000fe20000000000 */
[----:B------:R-:W-:Y:S01]  /*4ac0*/  FADD R15, -R34, R19 ;  /* 0x00000013220f7221 */ /* 0x000fe20000000100 */
[----:B------:R-:W-:Y:S01]  /*4ad0*/  FADD R17, -R37, R44 ;  /* 0x0000002c25117221 */ /* 0x000fe20000000100 */
[----:B------:R-:W-:Y:S01]  /*4ae0*/  FADD R6, R18, R21 ;  /* 0x0000001512067221 */ /* 0x000fe20000000000 */
[----:B------:R-:W-:Y:S01]  /*4af0*/  FADD R8, R25, R18 ;  /* 0x0000001219087221 */ /* 0x000fe20000000000 */
[----:B------:R-:W-:Y:S01]  /*4b00*/  FADD R5, R5, R44 ;  /* 0x0000002c05057221 */ /* 0x000fe20000000000 */
[--C-:B------:R-:W-:Y:S01]  /*4b10*/  FADD R15, R15, R38.reuse ;  /* 0x000000260f0f7221 */ /* 0x100fe20000000000 */
[----:B------:R-:W-:Y:S01]  /*4b20*/  FADD R25, R17, R38 ;  /* 0x0000002611197221 */ /* 0x000fe20000000000 */
[----:B------:R-:W-:Y:S01]  /*4b30*/  FADD R7, R6, R45 ;  /* 0x0000002d06077221 */ /* 0x000fe20000000000 */
[----:B------:R-:W-:Y:S01]  /*4b40*/  FADD R6, R5, R34 ;  /* 0x0000002205067221 */ /* 0x000fe20000000000 */
[--C-:B------:R-:W-:Y:S01]  /*4b50*/  FADD R17, R15, -R40.reuse ;  /* 0x800000280f117221 */ /* 0x100fe20000000000 */
[----:B------:R-:W-:Y:S01]  /*4b60*/  FADD R25, R25, R40 ;  /* 0x0000002819197221 */ /* 0x000fe20000000000 */
[----:B------:R-:W-:Y:S01]  /*4b70*/  FADD R7, R7, R20 ;  /* 0x0000001407077221 */ /* 0x000fe20000000000 */
[----:B------:R-:W-:Y:S01]  /*4b80*/  FADD R5, R6, R37 ;  /* 0x0000002506057221 */ /* 0x000fe20000000000 */
[--C-:B------:R-:W-:Y:S01]  /*4b90*/  FADD R17, R17, -R0.reuse ;  /* 0x8000000011117221 */ /* 0x100fe20000000000 */
[----:B------:R-:W-:Y:S01]  /*4ba0*/  FADD R25, R25, -R0 ;  /* 0x8000000019197221 */ /* 0x000fe20000000000 */
[----:B------:R-:W-:Y:S01]  /*4bb0*/  FADD R15, R7, R26 ;  /* 0x0000001a070f7221 */ /* 0x000fe20000000000 */
[----:B------:R-:W-:Y:S01]  /*4bc0*/  FADD R7, R5, R38 ;  /* 0x0000002605077221 */ /* 0x000fe20000000000 */
[--C-:B------:R-:W-:Y:S01]  /*4bd0*/  FADD R6, R17, R32.reuse ;  /* 0x0000002011067221 */ /* 0x100fe20000000000 */
[----:B------:R-:W-:Y:S01]  /*4be0*/  FADD R25, R25, -R32 ;  /* 0x8000002019197221 */ /* 0x000fe20000000000 */
[----:B------:R-:W-:Y:S01]  /*4bf0*/  FADD R27, R8, R45 ;  /* 0x0000002d081b7221 */ /* 0x000fe20000000000 */
[----:B------:R-:W-:Y:S01]  /*4c00*/  FADD R15, R15, R2 ;  /* 0x000000020f0f7221 */ /* 0x000fe20000000000 */
[----:B------:R-:W-:Y:S01]  /*4c10*/  FADD R7, R7, R40 ;  /* 0x0000002807077221 */ /* 0x000fe20000000000 */
[----:B------:R-:W-:Y:S01]  /*4c20*/  FADD R8, R6, R21 ;  /* 0x0000001506087221 */ /* 0x000fe20000000000 */
[----:B------:R-:W-:Y:S01]  /*4c30*/  FADD R25, R25, R18 ;  /* 0x0000001219197221 */ /* 0x000fe20000000000 */
[----:B------:R-:W-:Y:S01]  /*4c40*/  FADD R6, R15, R28 ;  /* 0x0000001c0f067221 */ /* 0x000fe20000000000 */
[----:B------:R-:W-:Y:S01]  /*4c50*/  FADD R7, R7, R0 ;  /* 0x0000000007077221 */ /* 0x000fe20000000000 */
[----:B------:R-:W-:Y:S01]  /*4c60*/  FADD R17, R8, -R45 ;  /* 0x8000002d08117221 */ /* 0x000fe20000000000 */
[--C-:B------:R-:W-:Y:S01]  /*4c70*/  FADD R25, R25, -R20.reuse ;  /* 0x8000001419197221 */ /* 0x100fe20000000000 */
[----:B------:R-:W-:Y:S01]  /*4c80*/  FADD R27, R27, R20 ;  /* 0x000000141b1b7221 */ /* 0x000fe20000000000 */
[--C-:B------:R-:W-:Y:S01]  /*4c90*/  FADD R15, R6, R23.reuse ;  /* 0x00000017060f7221 */ /* 0x100fe20000000000 */
[----:B------:R-:W-:Y:S01]  /*4ca0*/  FADD R7, R7, R32 ;  /* 0x0000002007077221 */ /* 0x000fe20000000000 */
[----:B------:R-:W-:Y:S01]  /*4cb0*/  FADD R12, R17, R2 ;  /* 0x00000002110c7221 */ /* 0x000fe20000000000 */
[----:B------:R-:W-:Y:S01]  /*4cc0*/  FADD R25, R25, R28 ;  /* 0x0000001c19197221 */ /* 0x000fe20000000000 */
[----:B------:R-:W-:Y:S01]  /*4cd0*/  FADD R5, R27, -R26 ;  /* 0x8000001a1b057221 */ /* 0x000fe20000000000 */
[----:B------:R-:W-:Y:S01]  /*4ce0*/  FADD R14, R15, R30 ;  /* 0x0000001e0f0e7221 */ /* 0x000fe20000000000 */
[----:B------:R-:W-:Y:S01]  /*4cf0*/  FADD R7, R7, R22 ;  /* 0x0000001607077221 */ /* 0x000fe20000000000 */
[----:B------:R-:W-:Y:S01]  /*4d00*/  FADD R12, R12, -R23 ;  /* 0x800000170c0c7221 */ /* 0x000fe20000000000 */
[----:B------:R-:W-:Y:S01]  /*4d10*/  FADD R15, R25, -R30 ;  /* 0x8000001e190f7221 */ /* 0x000fe20000000000 */
[----:B------:R-:W-:Y:S01]  /*4d20*/  FADD R5, R5, -R2 ;  /* 0x8000000205057221 */ /* 0x000fe20000000000 */
[----:B------:R-:W-:Y:S01]  /*4d30*/  FADD R14, R7, R14 ;  /* 0x0000000e070e7221 */ /* 0x000fe20000000000 */
[C---:B------:R-:W-:Y:S01]  /*4d40*/  FMUL R50, R12.reuse, 4.5 ;  /* 0x409000000c327820 */ /* 0x040fe20000400000 */
[C-C-:B------:R-:W-:Y:S01]  /*4d50*/  FADD R17, R12.reuse, R15.reuse ;  /* 0x0000000f0c117221 */ /* 0x140fe20000000000 */
[----:B------:R-:W-:Y:S01]  /*4d60*/  FADD R6, R5, -R28 ;  /* 0x8000001c05067221 */ /* 0x000fe20000000000 */
[C-C-:B------:R-:W-:Y:S01]  /*4d70*/  FADD R25, -R12.reuse, R15.reuse ;  /* 0x0000000f0c197221 */ /* 0x140fe20000000100 */
[----:B------:R-:W-:Y:S01]  /*4d80*/  FADD R27, R12, -R15 ;  /* 0x8000000f0c1b7221 */ /* 0x000fe20000000000 */
[C-C-:B------:R-:W-:Y:S01]  /*4d90*/  FFMA R42, R17.reuse, 3, R14.reuse ;  /* 0x40400000112a7823 */ /* 0x140fe2000000000e */
[----:B------:R-:W-:Y:S01]  /*4da0*/  FMUL R5, R17, 4.5 ;  /* 0x4090000011057820 */ /* 0x000fe20000400000 */
[----:B------:R-:W-:Y:S01]  /*4db0*/  FADD R7, R6, -R23 ;  /* 0x8000001706077221 */ /* 0x000fe20000000000 */
[----:B------:R-:W-:Y:S01]  /*4dc0*/  FFMA R36, R25, 3, R14 ;  /* 0x4040000019247823 */ /* 0x000fe2000000000e */
[----:B------:R-:W-:Y:S01]  /*4dd0*/  FMUL R8, R27, 4.5 ;  /* 0x409000001b087820 */ /* 0x000fe20000400000 */
[----:B------:R-:W-:Y:S01]  /*4de0*/  FFMA R42, R17, R5, R42 ;  /* 0x00000005112a7223 */ /* 0x000fe2000000002a */
[C---:B------:R-:W-:Y:S01]  /*4df0*/  FADD R17, -R12.reuse, -R15 ;  /* 0x8000000f0c117221 */ /* 0x040fe20000000100 */
[----:B------:R-:W-:Y:S01]  /*4e00*/  FMUL R5, R25, 4.5 ;  /* 0x4090000019057820 */ /* 0x000fe20000400000 */
[----:B------:R-:W-:Y:S01]  /*4e10*/  FADD R7, R7, -R30 ;  /* 0x8000001e07077221 */ /* 0x000fe20000000000 */
[----:B------:R-:W0:Y:S01]  /*4e20*/  LDCU UR10, c[0x0][0x3a0] ;  /* 0x00007400ff0a77ac */ /* 0x000e220008000800 */
[C---:B------:R-:W-:Y:S01]  /*4e30*/  FFMA R46, R17.reuse, 3, R14 ;  /* 0x40400000112e7823 */ /* 0x040fe2000000000e */
[----:B------:R-:W-:Y:S01]  /*4e40*/  FMUL R6, R17, 4.5 ;  /* 0x4090000011067820 */ /* 0x000fe20000400000 */
[----:B------:R-:W-:Y:S01]  /*4e50*/  FFMA R36, R25, R5, R36 ;  /* 0x0000000519247223 */ /* 0x000fe20000000024 */
[C-C-:B------:R-:W-:Y:S01]  /*4e60*/  FADD R25, R12.reuse, R7.reuse ;  /* 0x000000070c197221 */ /* 0x140fe20000000000 */
[C-C-:B------:R-:W-:Y:S01]  /*4e70*/  FADD R5, -R12.reuse, R7.reuse ;  /* 0x000000070c057221 */ /* 0x140fe20000000100 */
[----:B------:R-:W-:Y:S01]  /*4e80*/  FFMA R46, R17, R6, R46 ;  /* 0x00000006112e7223 */ /* 0x000fe2000000002e */
[--C-:B------:R-:W-:Y:S01]  /*4e90*/  FFMA R6, R27, 3, R14.reuse ;  /* 0x404000001b067823 */ /* 0x100fe2000000000e */
[C---:B------:R-:W-:Y:S01]  /*4ea0*/  FFMA R10, R25.reuse, 3, R14 ;  /* 0x40400000190a7823 */ /* 0x040fe2000000000e */
[----:B------:R-:W-:Y:S01]  /*4eb0*/  FMUL R16, R25, 4.5 ;  /* 0x4090000019107820 */ /* 0x000fe20000400000 */
[----:B------:R-:W-:Y:S01]  /*4ec0*/  FADD R17, R12, -R7 ;  /* 0x800000070c117221 */ /* 0x000fe20000000000 */
[----:B------:R-:W-:Y:S01]  /*4ed0*/  FFMA R6, R27, R8, R6 ;  /* 0x000000081b067223 */ /* 0x000fe20000000006 */
[----:B------:R-:W-:Y:S01]  /*4ee0*/  MOV R31, UR9 ;  /* 0x00000009001f7c02 */ /* 0x000fe20008000f00 */
[----:B------:R-:W-:Y:S01]  /*4ef0*/  FFMA R8, R25, R16, R10 ;  /* 0x0000001019087223 */ /* 0x000fe2000000000a */
[C-C-:B------:R-:W-:Y:S01]  /*4f00*/  FFMA R16, R5.reuse, 3, R14.reuse ;  /* 0x4040000005107823 */ /* 0x140fe2000000000e */
[----:B------:R-:W-:Y:S01]  /*4f10*/  FMUL R10, R5, 4.5 ;  /* 0x40900000050a7820 */ /* 0x000fe20000400000 */
[C---:B------:R-:W-:Y:S01]  /*4f20*/  FFMA R48, R17.reuse, 3, R14 ;  /* 0x4040000011307823 */ /* 0x040fe2000000000e */
[----:B------:R-:W-:Y:S01]  /*4f30*/  FMUL R25, R17, 4.5 ;  /* 0x4090000011197820 */ /* 0x000fe20000400000 */
[----:B------:R-:W-:-:S02]  /*4f40*/  IMAD R4, R31, -0x681, R4 ;  /* 0xfffff97f1f047824 */ /* 0x000fc400078e0204 */
[----:B------:R-:W-:Y:S01]  /*4f50*/  FFMA R16, R5, R10, R16 ;  /* 0x0000000a05107223 */ /* 0x000fe20000000010 */
[----:B------:R-:W-:Y:S01]  /*4f60*/  FMUL R5, R15, R15 ;  /* 0x0000000f0f057220 */ /* 0x000fe20000400000 */
[----:B------:R-:W-:Y:S01]  /*4f70*/  FFMA R10, R17, R25, R48 ;  /* 0x00000019110a7223 */ /* 0x000fe20000000030 */
[C-C-:B------:R-:W-:Y:S01]  /*4f80*/  FFMA R17, R12.reuse, 3, R14.reuse ;  /* 0x404000000c117823 */ /* 0x140fe2000000000e */
[C---:B------:R-:W-:Y:S01]  /*4f90*/  FFMA R25, R12.reuse, -3, R14 ;  /* 0xc04000000c197823 */ /* 0x040fe2000000000e */
[C---:B------:R-:W-:Y:S01]  /*4fa0*/  FFMA R52, R12.reuse, R12, R5 ;  /* 0x0000000c0c347223 */ /* 0x040fe20000000005 */
[----:B------:R-:W-:Y:S01]  /*4fb0*/  VIADDMNMX R11, R11, R43, RZ, !PT ;  /* 0x0000002b0b0b7246 */ /* 0x000fe200078001ff */
[CC--:B------:R-:W-:Y:S01]  /*4fc0*/  FFMA R48, R12.reuse, R50.reuse, R17 ;  /* 0x000000320c307223 */ /* 0x0c0fe20000000011 */
[C---:B------:R-:W-:Y:S01]  /*4fd0*/  FADD R17, -R12.reuse, -R7 ;  /* 0x800000070c117221 */ /* 0x040fe20000000100 */
[----:B------:R-:W-:Y:S01]  /*4fe0*/  FFMA R50, R12, R50, R25 ;  /* 0x000000320c327223 */ /* 0x000fe20000000019 */
[----:B------:R-:W-:Y:S01]  /*4ff0*/  FFMA R5, R7, R7, R52 ;  /* 0x0000000707057223 */ /* 0x000fe20000000034 */
[--C-:B------:R-:W-:Y:S01]  /*5000*/  FFMA R52, R15, -3, R14.reuse ;  /* 0xc04000000f347823 */ /* 0x100fe2000000000e */
[C---:B------:R-:W-:Y:S01]  /*5010*/  FFMA R12, R17.reuse, 3, R14 ;  /* 0x40400000110c7823 */ /* 0x040fe2000000000e */
[----:B------:R-:W-:Y:S01]  /*5020*/  FMUL R25, R17, 4.5 ;  /* 0x4090000011197820 */ /* 0x000fe20000400000 */
[C---:B------:R-:W-:Y:S01]  /*5030*/  FFMA R48, R5.reuse, -1.5, R48 ;  /* 0xbfc0000005307823 */ /* 0x040fe20000000030 */
[C---:B------:R-:W-:Y:S01]  /*5040*/  FFMA R29, R5.reuse, -1.5, R46 ;  /* 0xbfc00000051d7823 */ /* 0x040fe2000000002e */
[----:B------:R-:W-:Y:S01]  /*5050*/  FFMA R35, R5, -1.5, R6 ;  /* 0xbfc0000005237823 */ /* 0x000fe20000000006 */
[----:B------:R-:W-:Y:S01]  /*5060*/  FFMA R12, R17, R25, R12 ;  /* 0x00000019110c7223 */ /* 0x000fe2000000000c */
[----:B------:R-:W-:Y:S01]  /*5070*/  FFMA R17, R5, -1.5, R50 ;  /* 0xbfc0000005117823 */ /* 0x000fe20000000032 */
[----:B------:R-:W-:Y:S01]  /*5080*/  FFMA R48, R48, -0.055555555969476699829, R19 ;  /* 0xbd638e3930307823 */ /* 0x000fe20000000013 */
[----:B------:R-:W-:Y:S01]  /*5090*/  FADD R25, R15, R7 ;  /* 0x000000070f197221 */ /* 0x000fe20000000000 */
[----:B------:R-:W-:Y:S01]  /*50a0*/  FFMA R29, R29, -0.027777777984738349915, R0 ;  /* 0xbce38e391d1d7823 */ /* 0x000fe20000000000 */
[----:B------:R-:W-:Y:S01]  /*50b0*/  FFMA R17, R17, -0.055555555969476699829, R34 ;  /* 0xbd638e3911117823 */ /* 0x000fe20000000022 */
[----:B0-----:R-:W-:Y:S01]  /*50c0*/  FFMA R19, -R48, UR10, R19 ;  /* 0x0000000a30137c23 */ /* 0x001fe20008000113 */
[----:B------:R-:W-:Y:S01]  /*50d0*/  FFMA R48, R15, 3, R14 ;  /* 0x404000000f307823 */ /* 0x000fe2000000000e */
[----:B------:R-:W-:Y:S01]  /*50e0*/  FFMA R0, -R29, UR10, R0 ;  /* 0x0000000a1d007c23 */ /* 0x000fe20008000100 */
[----:B------:R-:W-:Y:S01]  /*50f0*/  FFMA R34, -R17, UR10, R34 ;  /* 0x0000000a11227c23 */ /* 0x000fe20008000122 */
[----:B------:R-:W-:Y:S01]  /*5100*/  FMUL R17, R15, 4.5 ;  /* 0x409000000f117820 */ /* 0x000fe20000400000 */
[----:B------:R-:W-:Y:S01]  /*5110*/  FFMA R41, R35, -0.027777777984738349915, R32 ;  /* 0xbce38e3923297823 */ /* 0x000fe20000000020 */
[C---:B------:R-:W-:Y:S01]  /*5120*/  FFMA R8, R5.reuse, -1.5, R8 ;  /* 0xbfc0000005087823 */ /* 0x040fe20000000008 */
[----:B------:R-:W-:Y:S01]  /*5130*/  FFMA R16, R5, -1.5, R16 ;  /* 0xbfc0000005107823 */ /* 0x000fe20000000010 */
[CC--:B------:R-:W-:Y:S01]  /*5140*/  FFMA R50, R15.reuse, R17.reuse, R48 ;  /* 0x000000110f327223 */ /* 0x0c0fe20000000030 */
[----:B------:R-:W-:Y:S01]  /*5150*/  FFMA R52, R15, R17, R52 ;  /* 0x000000110f347223 */ /* 0x000fe20000000034 */
[C---:B------:R-:W-:Y:S01]  /*5160*/  FFMA R48, R25.reuse, 3, R14 ;  /* 0x4040000019307823 */ /* 0x040fe2000000000e */
[----:B------:R-:W-:Y:S01]  /*5170*/  FMUL R17, R25, 4.5 ;  /* 0x4090000019117820 */ /* 0x000fe20000400000 */
[C---:B------:R-:W-:Y:S01]  /*5180*/  FFMA R39, R5.reuse, -1.5, R10 ;  /* 0xbfc0000005277823 */ /* 0x040fe2000000000a */
[C---:B------:R-:W-:Y:S01]  /*5190*/  FFMA R52, R5.reuse, -1.5, R52 ;  /* 0xbfc0000005347823 */ /* 0x040fe20000000034 */
[----:B------:R-:W-:Y:S01]  /*51a0*/  FFMA R12, R5, -1.5, R12 ;  /* 0xbfc00000050c7823 */ /* 0x000fe2000000000c */
[----:B------:R-:W-:Y:S01]  /*51b0*/  FFMA R48, R25, R17, R48 ;  /* 0x0000001119307223 */ /* 0x000fe20000000030 */
[----:B------:R-:W-:Y:S01]  /*51c0*/  FFMA R17, R5, -1.5, R50 ;  /* 0xbfc0000005117823 */ /* 0x000fe20000000032 */
[--C-:B------:R-:W-:Y:S01]  /*51d0*/  FFMA R52, R52, -0.055555555969476699829, R37.reuse ;  /* 0xbd638e3934347823 */ /* 0x100fe20000000025 */
[C---:B------:R-:W-:Y:S01]  /*51e0*/  FMUL R50, R7.reuse, 4.5 ;  /* 0x4090000007327820 */ /* 0x040fe20000400000 */
[----:B------:R-:W-:Y:S01]  /*51f0*/  FFMA R25, R7, -3, R14 ;  /* 0xc040000007197823 */ /* 0x000fe2000000000e */
[----:B------:R-:W-:Y:S01]  /*5200*/  FFMA R17, R17, -0.055555555969476699829, R44 ;  /* 0xbd638e3911117823 */ /* 0x000fe2000000002c */
[----:B------:R-:W-:Y:S01]  /*5210*/  FFMA R37, -R52, UR10, R37 ;  /* 0x0000000a34257c23 */ /* 0x000fe20008000125 */
[C---:B------:R-:W-:Y:S01]  /*5220*/  FFMA R33, R5.reuse, -1.5, R48 ;  /* 0xbfc0000005217823 */ /* 0x040fe20000000030 */
[----:B------:R-:W-:Y:S01]  /*5230*/  FFMA R35, R5, -1.5, R14 ;  /* 0xbfc0000005237823 */ /* 0x000fe2000000000e */
[----:B------:R-:W-:Y:S01]  /*5240*/  FFMA R44, -R17, UR10, R44 ;  /* 0x0000000a112c7c23 */ /* 0x000fe2000800012c */
[----:B------:R-:W-:Y:S01]  /*5250*/  FFMA R17, R7, 3, R14 ;  /* 0x4040000007117823 */ /* 0x000fe2000000000e */
[----:B------:R-:W-:Y:S01]  /*5260*/  FFMA R8, R8, -0.027777777984738349915, R21 ;  /* 0xbce38e3908087823 */ /* 0x000fe20000000015 */
[--C-:B------:R-:W-:Y:S01]  /*5270*/  FFMA R35, R35, -0.3333333432674407959, R24.reuse ;  /* 0xbeaaaaab23237823 */ /* 0x100fe20000000018 */
[----:B------:R-:W-:Y:S01]  /*5280*/  FFMA R12, R12, -0.027777777984738349915, R23 ;  /* 0xbce38e390c0c7823 */ /* 0x000fe20000000017 */
[-C--:B------:R-:W-:Y:S01]  /*5290*/  FFMA R52, R7, R50.reuse, R17 ;  /* 0x0000003207347223 */ /* 0x080fe20000000011 */
[----:B------:R-:W-:Y:S01]  /*52a0*/  FFMA R21, -R8, UR10, R21 ;  /* 0x0000000a08157c23 */ /* 0x000fe20008000115 */
[----:B------:R-:W-:Y:S01]  /*52b0*/  MOV R8, UR9 ;  /* 0x0000000900087c02 */ /* 0x000fe20008000f00 */
[----:B------:R-:W-:Y:S01]  /*52c0*/  FFMA R35, -R35, UR10, R24 ;  /* 0x0000000a23237c23 */ /* 0x000fe20008000118 */
[----:B------:R-:W-:Y:S01]  /*52d0*/  FFMA R17, R5, -1.5, R52 ;  /* 0xbfc0000005117823 */ /* 0x000fe20000000034 */
[----:B------:R-:W-:Y:S01]  /*52e0*/  FFMA R52, R7, R50, R25 ;  /* 0x0000003207347223 */ /* 0x000fe20000000019 */
[----:B------:R-:W-:Y:S01]  /*52f0*/  SHF.L.U32 R8, R8, 0x9, RZ ;  /* 0x0000000908087819 */ /* 0x000fe200000006ff */
[----:B------:R-:W-:Y:S01]  /*5300*/  FFMA R23, -R12, UR10, R23 ;  /* 0x0000000a0c177c23 */ /* 0x000fe20008000117 */
[----:B------:R-:W-:Y:S01]  /*5310*/  FFMA R17, R17, -0.055555555969476699829, R22 ;  /* 0xbd638e3911117823 */ /* 0x000fe20000000016 */
[----:B------:R-:W-:Y:S01]  /*5320*/  FFMA R16, R16, -0.027777777984738349915, R45 ;  /* 0xbce38e3910107823 */ /* 0x000fe2000000002d */
[----:B------:R-:W-:Y:S01]  /*5330*/  IADD3 R9, PT, PT, R43, R9, RZ ;  /* 0x000000092b097210 */ /* 0x000fe20007ffe0ff */
[----:B------:R-:W-:Y:S01]  /*5340*/  FFMA R33, R33, -0.027777777984738349915, R18 ;  /* 0xbce38e3921217823 */ /* 0x000fe20000000012 */
[----:B------:R-:W-:Y:S01]  /*5350*/  FFMA R22, -R17, UR10, R22 ;  /* 0x0000000a11167c23 */ /* 0x000fe20008000116 */
[----:B------:R-:W-:Y:S01]  /*5360*/  FADD R17, -R15, R7 ;  /* 0x000000070f117221 */ /* 0x000fe20000000100 */
[----:B------:R-:W-:Y:S01]  /*5370*/  FFMA R45, -R16, UR10, R45 ;  /* 0x0000000a102d7c23 */ /* 0x000fe2000800012d */
[----:B------:R-:W-:Y:S01]  /*5380*/  FFMA R18, -R33, UR10, R18 ;  /* 0x0000000a21127c23 */ /* 0x000fe20008000112 */
[----:B------:R-:W-:Y:S01]  /*5390*/  MOV R33, UR9 ;  /* 0x0000000900217c02 */ /* 0x000fe20008000f00 */
[C---:B------:R-:W-:Y:S01]  /*53a0*/  FFMA R50, R17.reuse, 3, R14 ;  /* 0x4040000011327823 */ /* 0x040fe2000000000e */
[----:B------:R-:W-:Y:S01]  /*53b0*/  FMUL R25, R17, 4.5 ;  /* 0x4090000011197820 */ /* 0x000fe20000400000 */
[----:B------:R-:W-:Y:S01]  /*53c0*/  FFMA R32, -R41, UR10, R32 ;  /* 0x0000000a29207c23 */ /* 0x000fe20008000120 */
[----:B------:R-:W-:-:S02]  /*53d0*/  FFMA R39, R39, -0.027777777984738349915, R2 ;  /* 0xbce38e3927277823 */ /* 0x000fc40000000002 */
[----:B------:R-:W-:Y:S01]  /*53e0*/  FFMA R50, R17, R25, R50 ;  /* 0x0000001911327223 */ /* 0x000fe20000000032 */
[--C-:B------:R-:W-:Y:S01]  /*53f0*/  FADD R25, R15, -R7.reuse ;  /* 0x800000070f197221 */ /* 0x100fe20000000000 */
[----:B------:R-:W-:Y:S01]  /*5400*/  FFMA R17, R5, -1.5, R52 ;  /* 0xbfc0000005117823 */ /* 0x000fe20000000034 */
[----:B------:R-:W-:Y:S01]  /*5410*/  FFMA R2, -R39, UR10, R2 ;  /* 0x0000000a27027c23 */ /* 0x000fe20008000102 */
[----:B------:R-:W-:Y:S01]  /*5420*/  FFMA R29, R5, -1.5, R50 ;  /* 0xbfc00000051d7823 */ /* 0x000fe20000000032 */
[C---:B------:R-:W-:Y:S01]  /*5430*/  FMUL R27, R25.reuse, 4.5 ;  /* 0x40900000191b7820 */ /* 0x040fe20000400000 */
[----:B------:R-:W-:Y:S01]  /*5440*/  FFMA R52, R25, 3, R14 ;  /* 0x4040000019347823 */ /* 0x000fe2000000000e */
[----:B------:R-:W-:Y:S01]  /*5450*/  FFMA R17, R17, -0.055555555969476699829, R26 ;  /* 0xbd638e3911117823 */ /* 0x000fe2000000001a */
[----:B------:R-:W-:Y:S02]  /*5460*/  FFMA R29, R29, -0.027777777984738349915, R20 ;  /* 0xbce38e391d1d7823 */ /* 0x000fe40000000014 */
[----:B------:R-:W-:Y:S01]  /*5470*/  FFMA R52, R25, R27, R52 ;  /* 0x0000001b19347223 */ /* 0x000fe20000000034 */
[----:B------:R-:W-:Y:S01]  /*5480*/  FFMA R17, -R17, UR10, R26 ;  /* 0x0000000a11117c23 */ /* 0x000fe2000800011a */
[----:B------:R-:W0:Y:S01]  /*5490*/  S2R R27, SR_TID.Y ;  /* 0x00000000001b7919 */ /* 0x000e220000002200 */
[----:B------:R-:W0:Y:S01]  /*54a0*/  LDC R26, c[0x0][0x364] ;  /* 0x0000d900ff1a7b82 */ /* 0x000e220000000800 */
[----:B------:R-:W-:Y:S01]  /*54b0*/  FADD R25, -R15, -R7 ;  /* 0x800000070f197221 */ /* 0x000fe20000000100 */
[----:B------:R-:W-:Y:S01]  /*54c0*/  MOV R7, UR9 ;  /* 0x0000000900077c02 */ /* 0x000fe20008000f00 */
[----:B------:R-:W-:Y:S01]  /*54d0*/  FFMA R31, R5, -1.5, R52 ;  /* 0xbfc00000051f7823 */ /* 0x000fe20000000034 */
[----:B------:R-:W-:Y:S01]  /*54e0*/  FFMA R20, -R29, UR10, R20 ;  /* 0x0000000a1d147c23 */ /* 0x000fe20008000114 */
[----:B------:R-:W-:-:S02]  /*54f0*/  MOV R29, UR9 ;  /* 0x00000009001d7c02 */ /* 0x000fc40008000f00 */
[----:B------:R-:W-:Y:S01]  /*5500*/  SHF.L.U32 R7, R7, 0x7, RZ ;  /* 0x0000000707077819 */ /* 0x000fe200000006ff */
[--C-:B------:R-:W-:Y:S01]  /*5510*/  FFMA R31, R31, -0.027777777984738349915, R28.reuse ;  /* 0xbce38e391f1f7823 */ /* 0x100fe2000000001c */
[----:B------:R-:W-:Y:S02]  /*5520*/  LEA R16, R29, R4, 0x9 ;  /* 0x000000041d107211 */ /* 0x000fe400078e48ff */
[----:B------:R-:W-:Y:S01]  /*5530*/  IADD3 R13, PT, PT, R7, R13, R43 ;  /* 0x0000000d070d7210 */ /* 0x000fe20007ffe02b */
[----:B------:R-:W-:Y:S01]  /*5540*/  FFMA R28, -R31, UR10, R28 ;  /* 0x0000000a1f1c7c23 */ /* 0x000fe2000800011c */
[----:B------:R-:W-:Y:S02]  /*5550*/  MOV R31, UR9 ;  /* 0x00000009001f7c02 */ /* 0x000fe40008000f00 */
[----:B------:R-:W-:Y:S01]  /*5560*/  SHF.L.U32 R29, R29, 0xa, RZ ;  /* 0x0000000a1d1d7819 */ /* 0x000fe200000006ff */
[----:B0-----:R-:W-:Y:S02]  /*5570*/  IMAD R26, R26, UR8, R27 ;  /* 0x000000081a1a7c24 */ /* 0x001fe4000f8e021b */
[----:B------:R-:W-:-:S02]  /*5580*/  FMUL R27, R25, 4.5 ;  /* 0x40900000191b7820 */ /* 0x000fc40000400000 */
[----:B------:R-:W-:Y:S02]  /*5590*/  IMAD R15, R26, UR9, R43 ;  /* 0x000000091a0f7c24 */ /* 0x000fe4000f8e022b */
[----:B------:R-:W-:Y:S01]  /*55a0*/  FFMA R26, R25, 3, R14 ;  /* 0x40400000191a7823 */ /* 0x000fe2000000000e */
[----:B------:R-:W-:-:S03]  /*55b0*/  MOV R14, UR9 ;  /* 0x00000009000e7c02 */ /* 0x000fc60008000f00 */
[----:B------:R-:W-:Y:S01]  /*55c0*/  FFMA R25, R25, R27, R26 ;  /* 0x0000001b19197223 */ /* 0x000fe2000000001a */
[C---:B------:R-:W-:Y:S01]  /*55d0*/  FFMA R27, R5.reuse, -1.5, R42 ;  /* 0xbfc00000051b7823 */ /* 0x040fe2000000002a */
[----:B------:R-:W-:Y:S02]  /*55e0*/  VIMNMX R15, PT, PT, RZ, R15, !PT ;  /* 0x0000000fff0f7248 */ /* 0x000fe40007fe0100 */
[----:B------:R-:W-:Y:S01]  /*55f0*/  FFMA R25, R5, -1.5, R25 ;  /* 0xbfc0000005197823 */ /* 0x000fe20000000019 */
[----:B------:R-:W-:Y:S01]  /*5600*/  FFMA R27, R27, -0.027777777984738349915, R38 ;  /* 0xbce38e391b1b7823 */ /* 0x000fe20000000026 */
[----:B------:R-:W-:Y:S02]  /*5610*/  ISETP.GE.AND P0, PT, R15, UR4, PT ;  /* 0x000000040f007c0c */ /* 0x000fe4000bf06270 */
[----:B------:R-:W-:Y:S01]  /*5620*/  FFMA R25, R25, -0.027777777984738349915, R30 ;  /* 0xbce38e3919197823 */ /* 0x000fe2000000001e */
[----:B------:R-:W-:Y:S01]  /*5630*/  FFMA R38, -R27, UR10, R38 ;  /* 0x0000000a1b267c23 */ /* 0x000fe20008000126 */
[----:B------:R-:W-:Y:S01]  /*5640*/  FFMA R27, R5, -1.5, R36 ;  /* 0xbfc00000051b7823 */ /* 0x000fe20000000024 */
[----:B------:R-:W-:Y:S01]  /*5650*/  IADD3 R5, PT, PT, R13, R7, RZ ;  /* 0x000000070d057210 */ /* 0x000fe20007ffe0ff */
[----:B------:R-:W-:Y:S01]  /*5660*/  FFMA R30, -R25, UR10, R30 ;  /* 0x0000000a191e7c23 */ /* 0x000fe2000800011e */
[----:B------:R-:W-:Y:S01]  /*5670*/  VIMNMX R13, PT, PT, RZ, R13, !PT ;  /* 0x0000000dff0d7248 */ /* 0x000fe20007fe0100 */
[----:B------:R-:W-:Y:S01]  /*5680*/  FFMA R27, R27, -0.027777777984738349915, R40 ;  /* 0xbce38e391b1b7823 */ /* 0x000fe20000000028 */
[----:B------:R-:W-:-:S02]  /*5690*/  SEL R7, R15, UR5, !P0 ;  /* 0x000000050f077c07 */ /* 0x000fc4000c000000 */
[----:B------:R-:W-:Y:S01]  /*56a0*/  ISETP.GE.AND P1, PT, R13, UR4, PT ;  /* 0x000000040d007c0c */ /* 0x000fe2000bf26270 */
[----:B------:R-:W-:Y:S01]  /*56b0*/  FFMA R40, -R27, UR10, R40 ;  /* 0x0000000a1b287c23 */ /* 0x000fe20008000128 */
[----:B------:R-:W-:Y:S01]  /*56c0*/  SHF.L.U32 R14, R14, 0x8, RZ ;  /* 0x000000080e0e7819 */ /* 0x000fe200000006ff */
[----:B------:R-:W0:Y:S01]  /*56d0*/  LDC.64 R26, c[0x0][0x388] ;  /* 0x0000e200ff1a7b82 */ /* 0x000e220000000a00 */
[----:B------:R-:W-:Y:S02]  /*56e0*/  SEL R13, R13, UR5, !P1 ;  /* 0x000000050d0d7c07 */ /* 0x000fe4000c800000 */
[----:B------:R-:W-:Y:S02]  /*56f0*/  MOV R15, UR9 ;  /* 0x00000009000f7c02 */ /* 0x000fe40008000f00 */
[----:B------:R-:W-:Y:S02]  /*5700*/  MOV R25, UR9 ;  /* 0x0000000900197c02 */ /* 0x000fe40008000f00 */
[----:B------:R-:W-:-:S02]  /*5710*/  IADD3 R8, PT, PT, R8, R5, R14 ;  /* 0x0000000508087210 */ /* 0x000fc40007ffe00e */
[-C--:B------:R-:W-:Y:S02]  /*5720*/  LEA R10, R15, R4.reuse, 0x7 ;  /* 0x000000040f0a7211 */ /* 0x080fe400078e38ff */
[----:B------:R-:W-:Y:S02]  /*5730*/  LEA R24, R25, R4, 0x8 ;  /* 0x0000000419187211 */ /* 0x000fe400078e40ff */
[----:B------:R-:W-:Y:S02]  /*5740*/  ISETP.GE.AND P1, PT, R11, UR4, PT ;  /* 0x000000040b007c0c */ /* 0x000fe4000bf26270 */
[----:B------:R-:W-:Y:S02]  /*5750*/  VIMNMX R10, PT, PT, RZ, R10, !PT ;  /* 0x0000000aff0a7248 */ /* 0x000fe40007fe0100 */
[----:B------:R-:W-:Y:S02]  /*5760*/  MOV R42, UR9 ;  /* 0x00000009002a7c02 */ /* 0x000fe40008000f00 */
[----:B------:R-:W-:-:S02]  /*5770*/  ISETP.GE.AND P4, PT, R10, UR4, PT ;  /* 0x000000040a007c0c */ /* 0x000fc4000bf86270 */
[-C--:B------:R-:W-:Y:S02]  /*5780*/  LEA R25, R42, R9.reuse, 0x8 ;  /* 0x000000092a197211 */ /* 0x080fe400078e40ff */
[----:B------:R-:W-:Y:S01]  /*5790*/  SEL R15, R10, UR5, !P4 ;  /* 0x000000050a0f7c07 */ /* 0x000fe2000e000000 */
[--C-:B0-----:R-:W-:Y:S01]  /*57a0*/  IMAD.WIDE R6, R7, 0x4, R26.reuse ;  /* 0x0000000407067825 */ /* 0x101fe200078e021a */
[----:B------:R-:W-:Y:S02]  /*57b0*/  VIMNMX R9, PT, PT, RZ, R9, !PT ;  /* 0x00000009ff097248 */ /* 0x000fe40007fe0100 */
[----:B------:R-:W-:Y:S01]  /*57c0*/  VIMNMX R25, PT, PT, RZ, R25, !PT ;  /* 0x00000019ff197248 */ /* 0x000fe20007fe0100 */
[--C-:B------:R-:W-:Y:S01]  /*57d0*/  IMAD.WIDE R12, R13, 0x4, R26.reuse ;  /* 0x000000040d0c7825 */ /* 0x100fe200078e021a */
[----:B------:R0:W-:Y:S01]  /*57e0*/  STG.E desc[UR6][R6.64], R35 ;  /* 0x0000002306007986 */ /* 0x0001e2000c101906 */
[----:B------:R-:W-:Y:S02]  /*57f0*/  MOV R36, UR9 ;  /* 0x0000000900247c02 */ /* 0x000fe40008000f00 */
[----:B------:R-:W-:Y:S01]  /*5800*/  VIMNMX R24, PT, PT, RZ, R24, !PT ;  /* 0x00000018ff187248 */ /* 0x000fe20007fe0100 */
[----:B------:R1:W-:Y:S01]  /*5810*/  STG.E desc[UR6][R12.64], R19 ;  /* 0x000000130c007986 */ /* 0x0003e2000c101906 */
[----:B0-----:R-:W-:Y:S01]  /*5820*/  VIADDMNMX R6, R5, R14, RZ, !PT ;  /* 0x0000000e05067246 */ /* 0x001fe200078001ff */
[----:B------:R-:W-:Y:S01]  /*5830*/  IMAD.WIDE R14, R15, 0x4, R26 ;  /* 0x000000040f0e7825 */ /* 0x000fe200078e021a */
[----:B------:R-:W-:-:S02]  /*5840*/  VIMNMX R5, PT, PT, RZ, R5, !PT ;  /* 0x00000005ff057248 */ /* 0x000fc40007fe0100 */
[-C--:B-1----:R-:W-:Y:S02]  /*5850*/  LEA R19, R31, R4.reuse, 0xa ;  /* 0x000000041f137211 */ /* 0x082fe400078e50ff */
[----:B------:R-:W-:Y:S02]  /*5860*/  VIMNMX R4, PT, PT, RZ, R4, !PT ;  /* 0x00000004ff047248 */ /* 0x000fe40007fe0100 */
[C---:B------:R-:W-:Y:S02]  /*5870*/  ISETP.GE.AND P0, PT, R5.reuse, UR4, PT ;  /* 0x0000000405007c0c */ /* 0x040fe4000bf06270 */
[----:B------:R-:W-:Y:S02]  /*5880*/  ISETP.GE.AND P3, PT, R4, UR4, PT ;  /* 0x0000000404007c0c */ /* 0x000fe4000bf66270 */
[----:B------:R-:W-:Y:S02]  /*5890*/  SEL R5, R5, UR5, !P0 ;  /* 0x0000000505057c07 */ /* 0x000fe4000c000000 */
[----:B------:R-:W-:-:S02]  /*58a0*/  ISETP.GE.AND P2, PT, R6, UR4, PT ;  /* 0x0000000406007c0c */ /* 0x000fc4000bf46270 */
[----:B------:R-:W-:Y:S02]  /*58b0*/  SEL R7, R11, UR5, !P1 ;  /* 0x000000050b077c07 */ /* 0x000fe4000c800000 */
[----:B------:R-:W-:Y:S01]  /*58c0*/  SEL R13, R4, UR5, !P3 ;  /* 0x00000005040d7c07 */ /* 0x000fe2000d800000 */
[--C-:B------:R-:W-:Y:S01]  /*58d0*/  IMAD.WIDE R4, R5, 0x4, R26.reuse ;  /* 0x0000000405047825 */ /* 0x100fe200078e021a */
[----:B------:R-:W-:Y:S02]  /*58e0*/  SEL R11, R6, UR5, !P2 ;  /* 0x00000005060b7c07 */ /* 0x000fe4000d000000 */
[----:B------:R-:W-:Y:S01]  /*58f0*/  ISETP.GE.AND P0, PT, R9, UR4, PT ;  /* 0x0000000409007c0c */ /* 0x000fe2000bf06270 */
[--C-:B------:R-:W-:Y:S01]  /*5900*/  IMAD.WIDE R6, R7, 0x4, R26.reuse ;  /* 0x0000000407067825 */ /* 0x100fe200078e021a */
[----:B------:R0:W-:Y:S01]  /*5910*/  STG.E desc[UR6][R4.64], R44 ;  /* 0x0000002c04007986 */ /* 0x0001e2000c101906 */
[----:B------:R-:W-:Y:S02]  /*5920*/  ISETP.GE.AND P1, PT, R24, UR4, PT ;  /* 0x0000000418007c0c */ /* 0x000fe4000bf26270 */
[----:B------:R-:W-:Y:S01]  /*5930*/  IMAD.WIDE R10, R11, 0x4, R26 ;  /* 0x000000040b0a7825 */ /* 0x000fe200078e021a */
[----:B------:R1:W-:Y:S01]  /*5940*/  STG.E desc[UR6][R6.64], R34 ;  /* 0x0000002206007986 */ /* 0x0003e2000c101906 */
[----:B------:R-:W-:-:S02]  /*5950*/  SEL R41, R9, UR5, !P0 ;  /* 0x0000000509297c07 */ /* 0x000fc4000c000000 */
[----:B------:R-:W-:Y:S01]  /*5960*/  IMAD.WIDE R12, R13, 0x4, R26 ;  /* 0x000000040d0c7825 */ /* 0x000fe200078e021a */
[----:B------:R2:W-:Y:S01]  /*5970*/  STG.E desc[UR6][R10.64], R37 ;  /* 0x000000250a007986 */ /* 0x0005e2000c101906 */
[----:B------:R-:W-:-:S03]  /*5980*/  ISETP.GE.AND P0, PT, R25, UR4, PT ;  /* 0x0000000419007c0c */ /* 0x000fc6000bf06270 */
[----:B------:R3:W-:Y:S01]  /*5990*/  STG.E desc[UR6][R12.64], R38 ;  /* 0x000000260c007986 */ /* 0x0007e2000c101906 */
[----:B0-----:R-:W-:Y:S01]  /*59a0*/  IMAD.WIDE R4, R3, 0x4, R26 ;  /* 0x0000000403047825 */ /* 0x001fe200078e021a */
[-C--:B------:R-:W-:Y:S02]  /*59b0*/  LEA R3, R31, R16.reuse, 0x7 ;  /* 0x000000101f037211 */ /* 0x080fe400078e38ff */
[----:B-1----:R-:W-:Y:S01]  /*59c0*/  MOV R6, UR9 ;  /* 0x0000000900067c02 */ /* 0x002fe20008000f00 */
[----:B------:R0:W-:Y:S01]  /*59d0*/  STG.E desc[UR6][R14.64], R40 ;  /* 0x000000280e007986 */ /* 0x0001e2000c101906 */
[-C--:B------:R-:W-:Y:S02]  /*59e0*/  LEA R7, R33, R16.reuse, 0x8 ;  /* 0x0000001021077211 */ /* 0x080fe400078e40ff */
[----:B------:R-:W-:Y:S02]  /*59f0*/  VIMNMX R16, PT, PT, RZ, R16, !PT ;  /* 0x00000010ff107248 */ /* 0x000fe40007fe0100 */
[----:B--2---:R-:W-:Y:S01]  /*5a00*/  LEA R11, R36, R7, 0x7 ;  /* 0x00000007240b7211 */ /* 0x004fe200078e38ff */
[----:B---3--:R-:W-:Y:S01]  /*5a10*/  IMAD R12, R6, 0x280, R19 ;  /* 0x00000280060c7824 */ /* 0x008fe200078e0213 */
[----:B------:R-:W-:-:S02]  /*5a20*/  VIMNMX R19, PT, PT, RZ, R19, !PT ;  /* 0x00000013ff137248 */ /* 0x000fc40007fe0100 */
[----:B------:R-:W-:Y:S02]  /*5a30*/  SEL R39, R25, UR5, !P0 ;  /* 0x0000000519277c07 */ /* 0x000fe4000c000000 */
[----:B------:R-:W-:Y:S01]  /*5a40*/  ISETP.GE.AND P3, PT, R19, UR4, PT ;  /* 0x0000000413007c0c */ /* 0x000fe2000bf66270 */
[--C-:B0-----:R-:W-:Y:S01]  /*5a50*/  IMAD.WIDE R40, R41, 0x4, R26.reuse ;  /* 0x0000000429287825 */ /* 0x101fe200078e021a */
[----:B------:R-:W-:Y:S02]  /*5a60*/  VIMNMX R6, PT, PT, RZ, R3, !PT ;  /* 0x00000003ff067248 */ /* 0x000fe40007fe0100 */
[----:B------:R-:W-:Y:S01]  /*5a70*/  VIMNMX R25, PT, PT, RZ, R12, !PT ;  /* 0x0000000cff197248 */ /* 0x000fe20007fe0100 */
[----:B------:R-:W-:Y:S01]  /*5a80*/  IMAD.WIDE R38, R39, 0x4, R26 ;  /* 0x0000000427267825 */ /* 0x000fe200078e021a */
[----:B------:R-:W-:Y:S02]  /*5a90*/  VIMNMX R3, PT, PT, RZ, R8, !PT ;  /* 0x00000008ff037248 */ /* 0x000fe40007fe0100 */
[----:B------:R-:W-:-:S02]  /*5aa0*/  ISETP.GE.AND P2, PT, R16, UR4, PT ;  /* 0x0000000410007c0c */ /* 0x000fc4000bf46270 */
[----:B------:R-:W-:Y:S02]  /*5ab0*/  VIMNMX R10, PT, PT, RZ, R7, !PT ;  /* 0x00000007ff0a7248 */ /* 0x000fe40007fe0100 */
[----:B------:R-:W-:Y:S02]  /*5ac0*/  VIMNMX R12, PT, PT, RZ, R11, !PT ;  /* 0x0000000bff0c7248 */ /* 0x000fe40007fe0100 */
[----:B------:R-:W-:Y:S02]  /*5ad0*/  SEL R7, R24, UR5, !P1 ;  /* 0x0000000518077c07 */ /* 0x000fe4000c800000 */
[----:B------:R-:W-:Y:S02]  /*5ae0*/  SEL R11, R19, UR5, !P3 ;  /* 0x00000005130b7c07 */ /* 0x000fe4000d800000 */
[----:B------:R-:W-:Y:S02]  /*5af0*/  ISETP.GE.AND P1, PT, R6, UR4, PT ;  /* 0x0000000406007c0c */ /* 0x000fe4000bf26270 */
[----:B------:R-:W-:-:S02]  /*5b00*/  ISETP.GE.AND P3, PT, R25, UR4, PT ;  /* 0x0000000419007c0c */ /* 0x000fc4000bf66270 */
[----:B------:R-:W-:Y:S02]  /*5b10*/  ISETP.GE.AND P0, PT, R3, UR4, PT ;  /* 0x0000000403007c0c */ /* 0x000fe4000bf06270 */
[----:B------:R-:W-:Y:S02]  /*5b20*/  SEL R9, R16, UR5, !P2 ;  /* 0x0000000510097c07 */ /* 0x000fe4000d000000 */
[----:B------:R-:W-:Y:S02]  /*5b30*/  ISETP.GE.AND P2, PT, R10, UR4, PT ;  /* 0x000000040a007c0c */ /* 0x000fe4000bf46270 */
[----:B------:R-:W-:Y:S01]  /*5b40*/  VIADDMNMX R14, R8, R29, RZ, !PT ;  /* 0x0000001d080e7246 */ /* 0x000fe200078001ff */
[--C-:B------:R-:W-:Y:S01]  /*5b50*/  IMAD.WIDE R8, R9, 0x4, R26.reuse ;  /* 0x0000000409087825 */ /* 0x100fe200078e021a */
[----:B------:R-:W-:Y:S02]  /*5b60*/  SEL R13, R6, UR5, !P1 ;  /* 0x00000005060d7c07 */ /* 0x000fe4000c800000 */
[----:B------:R-:W-:Y:S01]  /*5b70*/  SEL R35, R25, UR5, !P3 ;  /* 0x0000000519237c07 */ /* 0x000fe2000d800000 */
[----:B------:R-:W-:Y:S01]  /*5b80*/  IMAD.WIDE R6, R7, 0x4, R26 ;  /* 0x0000000407067825 */ /* 0x000fe200078e021a */
[----:B------:R-:W-:-:S02]  /*5b90*/  ISETP.GE.AND P1, PT, R12, UR4, PT ;  /* 0x000000040c007c0c */ /* 0x000fc4000bf26270 */
[----:B------:R-:W-:Y:S01]  /*5ba0*/  SEL R25, R3, UR5, !P0 ;  /* 0x0000000503197c07 */ /* 0x000fe2000c000000 */
[--C-:B------:R-:W-:Y:S01]  /*5bb0*/  IMAD.WIDE R34, R35, 0x4, R26.reuse ;  /* 0x0000000423227825 */ /* 0x100fe200078e021a */
[----:B------:R-:W-:Y:S01]  /*5bc0*/  SEL R15, R10, UR5, !P2 ;  /* 0x000000050a0f7c07 */ /* 0x000fe2000d000000 */
[----:B------:R-:W-:Y:S01]  /*5bd0*/  STG.E desc[UR6][R6.64], R0 ;  /* 0x0000000006007986 */ /* 0x000fe2000c101906 */
[----:B------:R-:W-:Y:S01]  /*5be0*/  ISETP.GE.AND P2, PT, R14, UR4, PT ;  /* 0x000000040e007c0c */ /* 0x000fe2000bf46270 */
[--C-:B------:R-:W-:Y:S01]  /*5bf0*/  IMAD.WIDE R24, R25, 0x4, R26.reuse ;  /* 0x0000000419187825 */ /* 0x100fe200078e021a */
[----:B------:R-:W-:Y:S02]  /*5c00*/  SEL R37, R12, UR5, !P1 ;  /* 0x000000050c257c07 */ /* 0x000fe4000c800000 */
[----:B------:R-:W-:Y:S01]  /*5c10*/  SEL R3, R14, UR5, !P2 ;  /* 0x000000050e037c07 */ /* 0x000fe2000d000000 */
[--C-:B------:R-:W-:Y:S01]  /*5c20*/  IMAD.WIDE R12, R13, 0x4, R26.reuse ;  /* 0x000000040d0c7825 */ /* 0x100fe200078e021a */
[----:B------:R-:W-:Y:S03]  /*5c30*/  STG.E desc[UR6][R24.64], R32 ;  /* 0x0000002018007986 */ /* 0x000fe6000c101906 */
[--C-:B------:R-:W-:Y:S01]  /*5c40*/  IMAD.WIDE R14, R15, 0x4, R26.reuse ;  /* 0x000000040f0e7825 */ /* 0x100fe200078e021a */
[----:B------:R-:W-:Y:S03]  /*5c50*/  STG.E desc[UR6][R8.64], R22 ;  /* 0x0000001608007986 */ /* 0x000fe6000c101906 */
[--C-:B------:R-:W-:Y:S01]  /*5c60*/  IMAD.WIDE R36, R37, 0x4, R26.reuse ;  /* 0x0000000425247825 */ /* 0x100fe200078e021a */
[----:B------:R-:W-:Y:S03]  /*5c70*/  STG.E desc[UR6][R12.64], R21 ;  /* 0x000000150c007986 */ /* 0x000fe6000c101906 */
[--C-:B------:R-:W-:Y:S01]  /*5c80*/  IMAD.WIDE R10, R11, 0x4, R26.reuse ;  /* 0x000000040b0a7825 */ /* 0x100fe200078e021a */
[----:B------:R-:W-:Y:S03]  /*5c90*/  STG.E desc[UR6][R14.64], R18 ;  /* 0x000000120e007986 */ /* 0x000fe6000c101906 */
[----:B------:R-:W-:Y:S01]  /*5ca0*/  IMAD.WIDE R26, R3, 0x4, R26 ;  /* 0x00000004031a7825 */ /* 0x000fe200078e021a */
        /* <DEDUP_REMOVED lines=8> */
.L_x_10:
        /* <DEDUP_REMOVED lines=13> */
.L_x_31:


//--------------------- .text._Z13update_bottomPfS_S_S_fmii --------------------------
	.section	.text._Z13update_bottomPfS_S_S_fmii,"ax",@progbits
	.align	128
        .global         _Z13update_bottomPfS_S_S_fmii
        .type           _Z13update_bottomPfS_S_S_fmii,@function
        .size           _Z13update_bottomPfS_S_S_fmii,(.L_x_32 - _Z13update_bottomPfS_S_S_fmii)
        .other          _Z13update_bottomPfS_S_S_fmii,@"STO_CUDA_ENTRY STV_DEFAULT"
_Z13update_bottomPfS_S_S_fmii:
.text._Z13update_bottomPfS_S_S_fmii:
        /* <DEDUP_REMOVED lines=11> */
[----:B------:R-:W2:Y:S01]  /*00b0*/  LDC.64 R34, c[0x0][0x380] ;  /* 0x0000e000ff227b82 */ /* 0x000ea20000000a00 */
[----:B0-----:R-:W-:-:S07]  /*00c0*/  IMAD R7, R0, UR5, R7 ;  /* 0x0000000500077c24 */ /* 0x001fce000f8e0207 */
[----:B------:R-:W0:Y:S01]  /*00d0*/  LDC R16, c[0x0][0x3b4] ;  /* 0x0000ed00ff107b82 */ /* 0x000e220000000800 */
[----:B------:R-:W-:Y:S01]  /*00e0*/  IADD3 R2, PT, PT, R7, 0x1, RZ ;  /* 0x0000000107027810 */ /* 0x000fe20007ffe0ff */
[----:B-1----:R-:W-:Y:S01]  /*00f0*/  IMAD R12, R3, UR4, R12 ;  /* 0x00000004030c7c24 */ /* 0x002fe2000f8e020c */
[----:B------:R-:W-:-:S03]  /*0100*/  UIMAD UR4, UR8, 0x980, URZ ;  /* 0x00000980080478a4 */ /* 0x000fc6000f8e02ff */
[----:B------:R-:W-:Y:S01]  /*0110*/  IMAD R3, R2, UR8, RZ ;  /* 0x0000000802037c24 */ /* 0x000fe2000f8e02ff */
[----:B------:R-:W-:Y:S01]  /*0120*/  IADD3 R9, PT, PT, R7, -0x1, RZ ;  /* 0xffffffff07097810 */ /* 0x000fe20007ffe0ff */
[----:B------:R-:W1:Y:S01]  /*0130*/  LDC.64 R28, c[0x0][0x390] ;  /* 0x0000e400ff1c7b82 */ /* 0x000e620000000a00 */
[----:B------:R-:W-:Y:S02]  /*0140*/  UIADD3 UR5, UPT, UPT, UR4, -0x1, URZ ;  /* 0xffffffff04057890 */ /* 0x000fe4000fffe0ff */
[----:B------:R-:W-:-:S04]  /*0150*/  IADD3 R10, PT, PT, R10, R3, R12 ;  /* 0x000000030a0a7210 */ /* 0x000fc80007ffe00c */
[----:B------:R-:W-:Y:S01]  /*0160*/  VIMNMX R0, PT, PT, RZ, R10, !PT ;  /* 0x0000000aff007248 */ /* 0x000fe20007fe0100 */
[----:B------:R-:W4:Y:S01]  /*0170*/  LDC.64 R26, c[0x0][0x398] ;  /* 0x0000e600ff1a7b82 */ /* 0x000f220000000a00 */
[----:B------:R-:W-:Y:S02]  /*0180*/  MOV R18, UR8 ;  /* 0x0000000800127c02 */ /* 0x000fe40008000f00 */
[----:B------:R-:W-:Y:S01]  /*0190*/  ISETP.GE.AND P0, PT, R0, UR4, PT ;  /* 0x0000000400007c0c */ /* 0x000fe2000bf06270 */
[----:B------:R-:W-:Y:S01]  /*01a0*/  IMAD R11, R9, UR8, R12 ;  /* 0x00000008090b7c24 */ /* 0x000fe2000f8e020c */
[----:B------:R-:W-:Y:S02]  /*01b0*/  SHF.L.U32 R18, R18, 0x8, RZ ;  /* 0x0000000812127819 */ /* 0x000fe400000006ff */
[----:B------:R-:W-:Y:S02]  /*01c0*/  SEL R5, R0, UR5, !P0 ;  /* 0x0000000500057c07 */ /* 0x000fe4000c000000 */
[----:B------:R-:W-:Y:S01]  /*01d0*/  IADD3 R18, PT, PT, R18, R11, RZ ;  /* 0x0000000b12127210 */ /* 0x000fe20007ffe0ff */
[----:B0-----:R-:W-:-:S02]  /*01e0*/  IMAD R11, R16, 0x700, R7 ;  /* 0x00000700100b7824 */ /* 0x001fc400078e0207 */
[----:B--2---:R-:W-:Y:S01]  /*01f0*/  IMAD.WIDE R4, R5, 0x4, R34 ;  /* 0x0000000405047825 */ /* 0x004fe200078e0222 */
[----:B------:R-:W-:-:S04]  /*0200*/  LEA R13, R16, R9, 0xb ;  /* 0x00000009100d7211 */ /* 0x000fc800078e58ff */
[----:B---3--:R0:W5:Y:S01]  /*0210*/  LDG.E R0, desc[UR6][R4.64] ;  /* 0x0000000604007981 */ /* 0x008162000c1e1900 */
[----:B------:R-:W-:Y:S01]  /*0220*/  IADD3 R8, PT, PT, R12, -0x1, RZ ;  /* 0xffffffff0c087810 */ /* 0x000fe20007ffe0ff */
[----:B------:R-:W-:Y:S01]  /*0230*/  IMAD R14, R16, UR4, RZ ;  /* 0x00000004100e7c24 */ /* 0x000fe2000f8e02ff */
[----:B------:R-:W-:Y:S01]  /*0240*/  IADD3 R6, PT, PT, R12, 0x1, RZ ;  /* 0x000000010c067810 */ /* 0x000fe20007ffe0ff */
[C---:B------:R-:W-:Y:S01]  /*0250*/  IMAD R17, R16.reuse, 0x900, R2 ;  /* 0x0000090010117824 */ /* 0x040fe200078e0202 */
[----:B------:R-:W-:Y:S01]  /*0260*/  MOV R39, UR8 ;  /* 0x0000000800277c02 */ /* 0x000fe20008000f00 */
[--C-:B------:R-:W-:Y:S01]  /*0270*/  IMAD R13, R13, UR8, R12.reuse ;  /* 0x000000080d0d7c24 */ /* 0x100fe2000f8e020c */
[----:B------:R-:W-:Y:S01]  /*0280*/  IADD3 R48, PT, PT, R7, 0x180, RZ ;  /* 0x0000018007307810 */ /* 0x000fe20007ffe0ff */
[--C-:B------:R-:W-:Y:S01]  /*0290*/  IMAD R17, R17, UR8, R12.reuse ;  /* 0x0000000811117c24 */ /* 0x100fe2000f8e020c */
[----:B------:R-:W-:Y:S01]  /*02a0*/  SHF.L.U32 R39, R39, 0x7, RZ ;  /* 0x0000000727277819 */ /* 0x000fe200000006ff */
[----:B------:R-:W-:Y:S01]  /*02b0*/  IMAD R25, R7, UR8, RZ ;  /* 0x0000000807197c24 */ /* 0x000fe2000f8e02ff */
[----:B0-----:R-:W-:Y:S01]  /*02c0*/  LEA R5, R16, R11, 0x7 ;  /* 0x0000000b10057211 */ /* 0x001fe200078e38ff */
[----:B------:R-:W-:Y:S01]  /*02d0*/  IMAD R11, R11, UR8, R12 ;  /* 0x000000080b0b7c24 */ /* 0x000fe2000f8e020c */
[----:B------:R-:W-:Y:S01]  /*02e0*/  IADD3 R4, PT, PT, R14, -0x1, RZ ;  /* 0xffffffff0e047810 */ /* 0x000fe20007ffe0ff */
[----:B------:R-:W-:Y:S01]  /*02f0*/  BSSY.RECONVERGENT B0, `(.L_x_11) ;  /* 0x000002d000007945 */ /* 0x000fe20003800200 */
[----:B------:R-:W-:Y:S01]  /*0300*/  LEA R15, R16, R5, 0x8 ;  /* 0x00000005100f7211 */ /* 0x000fe200078e40ff */
[----:B------:R-:W-:Y:S01]  /*0310*/  IMAD R5, R5, UR8, R8 ;  /* 0x0000000805057c24 */ /* 0x000fe2000f8e0208 */
[----:B------:R-:W-:Y:S01]  /*0320*/  VIMNMX R11, PT, PT, RZ, R11, !PT ;  /* 0x0000000bff0b7248 */ /* 0x000fe20007fe0100 */
[----:B------:R-:W-:Y:S01]  /*0330*/  IMAD R48, R48, UR8, RZ ;  /* 0x0000000830307c24 */ /* 0x000fe2000f8e02ff */
[----:B------:R-:W-:Y:S01]  /*0340*/  VIMNMX R19, PT, PT, RZ, R17, !PT ;  /* 0x00000011ff137248 */ /* 0x000fe20007fe0100 */
[----:B------:R-:W-:Y:S01]  /*0350*/  IMAD R2, R15, UR8, R6 ;  /* 0x000000080f027c24 */ /* 0x000fe2000f8e0206 */
[----:B------:R-:W-:-:S02]  /*0360*/  ISETP.GE.AND P0, PT, R11, R14, PT ;  /* 0x0000000e0b00720c */ /* 0x000fc40003f06270 */
[----:B------:R-:W-:Y:S02]  /*0370*/  VIMNMX R15, PT, PT, RZ, R13, !PT ;  /* 0x0000000dff0f7248 */ /* 0x000fe40007fe0100 */
[----:B------:R-:W-:Y:S02]  /*0380*/  VIMNMX R13, PT, PT, RZ, R5, !PT ;  /* 0x00000005ff0d7248 */ /* 0x000fe40007fe0100 */
[----:B------:R-:W-:Y:S01]  /*0390*/  SEL R5, R11, R4, !P0 ;  /* 0x000000040b057207 */ /* 0x000fe20004000000 */
[----:B------:R-:W-:Y:S01]  /*03a0*/  HFMA2 R11, -RZ, RZ, 0, 1.1920928955078125e-05 ;  /* 0x000000c8ff0b7431 */ /* 0x000fe200000001ff */
[----:B------:R-:W-:Y:S02]  /*03b0*/  ISETP.NE.AND P0, PT, R7, RZ, PT ;  /* 0x000000ff0700720c */ /* 0x000fe40003f05270 */
[----:B------:R-:W-:Y:S02]  /*03c0*/  VIMNMX R17, PT, PT, RZ, R2, !PT ;  /* 0x00000002ff117248 */ /* 0x000fe40007fe0100 */
[----:B------:R-:W-:-:S02]  /*03d0*/  ISETP.GE.AND P1, PT, R13, R14, PT ;  /* 0x0000000e0d00720c */ /* 0x000fc40003f26270 */
[-C--:B------:R-:W-:Y:S02]  /*03e0*/  ISETP.GE.AND P2, PT, R15, R14.reuse, PT ;  /* 0x0000000e0f00720c */ /* 0x080fe40003f46270 */
[-C--:B------:R-:W-:Y:S02]  /*03f0*/  ISETP.GE.AND P4, PT, R19, R14.reuse, PT ;  /* 0x0000000e1300720c */ /* 0x080fe40003f86270 */
[----:B------:R-:W-:Y:S02]  /*0400*/  ISETP.GE.AND P3, PT, R17, R14, PT ;  /* 0x0000000e1100720c */ /* 0x000fe40003f66270 */
[----:B------:R-:W-:Y:S02]  /*0410*/  MOV R14, UR8 ;  /* 0x00000008000e7c02 */ /* 0x000fe40008000f00 */
[-C--:B------:R-:W-:Y:S02]  /*0420*/  SEL R37, R13, R4.reuse, !P1 ;  /* 0x000000040d257207 */ /* 0x080fe40004800000 */
[-C--:B------:R-:W-:Y:S01]  /*0430*/  SEL R31, R15, R4.reuse, !P2 ;  /* 0x000000040f1f7207 */ /* 0x080fe20005000000 */
[----:B------:R-:W-:Y:S01]  /*0440*/  IMAD R14, R14, 0x280, RZ ;  /* 0x000002800e0e7824 */ /* 0x000fe200078e02ff */
[-C--:B------:R-:W-:Y:S01]  /*0450*/  SEL R23, R19, R4.reuse, !P4 ;  /* 0x0000000413177207 */ /* 0x080fe20006000000 */
[----:B-1----:R-:W-:Y:S01]  /*0460*/  IMAD.WIDE R36, R37, 0x4, R28 ;  /* 0x0000000425247825 */ /* 0x002fe200078e021c */
[----:B------:R-:W-:-:S02]  /*0470*/  SEL R17, R17, R4, !P3 ;  /* 0x0000000411117207 */ /* 0x000fc40005800000 */
[----:B------:R-:W-:Y:S01]  /*0480*/  MOV R2, UR8 ;  /* 0x0000000800027c02 */ /* 0x000fe20008000f00 */
[--C-:B------:R-:W-:Y:S01]  /*0490*/  IMAD.WIDE R4, R5, 0x4, R28.reuse ;  /* 0x0000000405047825 */ /* 0x100fe200078e021c */
[----:B------:R-:W-:Y:S02]  /*04a0*/  MOV R24, UR8 ;  /* 0x0000000800187c02 */ /* 0x000fe40008000f00 */
[----:B------:R-:W-:Y:S01]  /*04b0*/  MOV R16, UR8 ;  /* 0x0000000800107c02 */ /* 0x000fe20008000f00 */
[--C-:B------:R-:W-:Y:S01]  /*04c0*/  IMAD.WIDE R30, R31, 0x4, R28.reuse ;  /* 0x000000041f1e7825 */ /* 0x100fe200078e021c */
[----:B------:R-:W-:Y:S02]  /*04d0*/  MOV R15, UR8 ;  /* 0x00000008000f7c02 */ /* 0x000fe40008000f00 */
[----:B------:R-:W-:Y:S01]  /*04e0*/  MOV R32, UR8 ;  /* 0x0000000800207c02 */ /* 0x000fe20008000f00 */
[----:B------:R-:W-:Y:S01]  /*04f0*/  IMAD.WIDE R22, R23, 0x4, R28 ;  /* 0x0000000417167825 */ /* 0x000fe200078e021c */
[----:B------:R-:W-:-:S02]  /*0500*/  SHF.L.U32 R2, R2, 0xa, RZ ;  /* 0x0000000a02027819 */ /* 0x000fc400000006ff */
[----:B------:R-:W-:Y:S01]  /*0510*/  IADD3 R13, PT, PT, R39, R25, R8 ;  /* 0x00000019270d7210 */ /* 0x000fe20007ffe008 */
[----:B------:R-:W-:Y:S01]  /*0520*/  IMAD.WIDE R28, R17, 0x4, R28 ;  /* 0x00000004111c7825 */ /* 0x000fe200078e021c */
[----:B------:R-:W-:-:S03]  /*0530*/  MOV R17, UR8 ;  /* 0x0000000800117c02 */ /* 0x000fc60008000f00 */
[----:B------:R-:W-:Y:S01]  /*0540*/  IMAD R9, R9, UR8, R14 ;  /* 0x0000000809097c24 */ /* 0x000fe2000f8e020e */
[----:B----4-:R-:W-:Y:S06]  /*0550*/  @!P0 BRA `(.L_x_12) ;  /* 0x0000000000188947 */ /* 0x010fec0003800000 */
[----:B------:R-:W-:Y:S02]  /*0560*/  ISETP.NE.AND P1, PT, R7, 0x7f, PT ;  /* 0x0000007f0700780c */ /* 0x000fe40003f25270 */
[----:B------:R-:W-:-:S11]  /*0570*/  MOV R19, 0x64 ;  /* 0x0000006400137802 */ /* 0x000fd60000000f00 */
[----:B------:R-:W-:-:S04]  /*0580*/  @P1 ISETP.NE.AND P0, PT, R12, 0x7f, PT ;  /* 0x0000007f0c00180c */ /* 0x000fc80003f05270 */
[----:B------:R-:W-:-:S04]  /*0590*/  @P1 ISETP.EQ.OR P0, PT, R12, RZ, !P0 ;  /* 0x000000ff0c00120c */ /* 0x000fc80004702670 */
[----:B------:R-:W-:-:S04]  /*05a0*/  @P1 SEL R11, RZ, 0x1, !P0 ;  /* 0x00000001ff0b1807 */ /* 0x000fc80004000000 */
[----:B------:R-:W-:-:S07]  /*05b0*/  @!P1 PRMT R11, R19, 0x7610, R11 ;  /* 0x00007610130b9816 */ /* 0x000fce000000000b */
.L_x_12:
[----:B------:R-:W-:Y:S05]  /*05c0*/  BSYNC.RECONVERGENT B0 ;  /* 0x0000000000007941 */ /* 0x000fea0003800200 */
.L_x_11:
[----:B------:R-:W-:Y:S01]  /*05d0*/  IMAD R17, R17, 0x201, R48 ;  /* 0x0000020111117824 */ /* 0x000fe200078e0230 */
[----:B------:R-:W-:Y:S01]  /*05e0*/  VIMNMX R49, PT, PT, RZ, R13, !PT ;  /* 0x0000000dff317248 */ /* 0x000fe20007fe0100 */
[----:B------:R-:W-:Y:S01]  /*05f0*/  IMAD R20, R7, UR8, R12 ;  /* 0x0000000807147c24 */ /* 0x000fe2000f8e020c */
[----:B------:R-:W-:Y:S01]  /*0600*/  IADD3 R7, PT, PT, R2, R3, R8 ;  /* 0x0000000302077210 */ /* 0x000fe20007ffe008 */
[----:B------:R-:W-:Y:S01]  /*0610*/  IMAD R13, R24, 0xff, R17 ;  /* 0x000000ff180d7824 */ /* 0x000fe200078e0211 */
[----:B------:R-:W-:Y:S01]  /*0620*/  IADD3 R3, PT, PT, R39, R9, RZ ;  /* 0x0000000927037210 */ /* 0x000fe20007ffe0ff */
[----:B------:R-:W-:Y:S01]  /*0630*/  BSSY.RECONVERGENT B0, `(.L_x_13) ;  /* 0x0000443000007945 */ /* 0x000fe20003800200 */
[----:B------:R-:W-:Y:S02]  /*0640*/  VIMNMX R7, PT, PT, RZ, R7, !PT ;  /* 0x00000007ff077248 */ /* 0x000fe40007fe0100 */
[----:B------:R-:W-:Y:S02]  /*0650*/  LEA R16, R16, R13, 0x7 ;  /* 0x0000000d10107211 */ /* 0x000fe400078e38ff */
[----:B------:R-:W-:-:S02]  /*0660*/  IADD3 R21, PT, PT, R3, R14, RZ ;  /* 0x0000000e03157210 */ /* 0x000fc40007ffe0ff */
[----:B------:R-:W-:Y:S02]  /*0670*/  LEA R15, R15, R16, 0x8 ;  /* 0x000000100f0f7211 */ /* 0x000fe400078e40ff */
[C---:B------:R-:W-:Y:S02]  /*0680*/  IADD3 R14, PT, PT, R12.reuse, R13, RZ ;  /* 0x0000000d0c0e7210 */ /* 0x040fe40007ffe0ff */
[----:B------:R-:W-:Y:S01]  /*0690*/  IADD3 R13, PT, PT, R12, R21, RZ ;  /* 0x000000150c0d7210 */ /* 0x000fe20007ffe0ff */
[----:B------:R-:W-:Y:S01]  /*06a0*/  IMAD R21, R32, 0x81, R15 ;  /* 0x0000008120157824 */ /* 0x000fe200078e020f */
[----:B------:R-:W-:Y:S02]  /*06b0*/  PRMT R24, R11, 0x9910, RZ ;  /* 0x000099100b187816 */ /* 0x000fe400000000ff */
[----:B------:R-:W-:Y:S02]  /*06c0*/  VIADDMNMX R51, R8, R9, RZ, !PT ;  /* 0x0000000908337246 */ /* 0x000fe400078001ff */
[----:B------:R-:W-:-:S02]  /*06d0*/  VIADDMNMX R53, R48, R6, RZ, !PT ;  /* 0x0000000630357246 */ /* 0x000fc400078001ff */
[----:B------:R-:W-:Y:S02]  /*06e0*/  ISETP.GE.AND P3, PT, R7, UR4, PT ;  /* 0x0000000407007c0c */ /* 0x000fe4000bf66270 */
[----:B------:R-:W-:Y:S02]  /*06f0*/  IADD3 R32, PT, PT, R12, R21, RZ ;  /* 0x000000150c207210 */ /* 0x000fe40007ffe0ff */
[----:B------:R-:W-:Y:S02]  /*0700*/  VIADDMNMX R44, R17, R6, RZ, !PT ;  /* 0x00000006112c7246 */ /* 0x000fe400078001ff */
[----:B------:R-:W-:Y:S02]  /*0710*/  ISETP.GE.AND P0, PT, R49, UR4, PT ;  /* 0x0000000431007c0c */ /* 0x000fe4000bf06270 */
[----:B------:R-:W-:Y:S02]  /*0720*/  VIADDMNMX R33, R16, R8, RZ, !PT ;  /* 0x0000000810217246 */ /* 0x000fe400078001ff */
[----:B------:R-:W-:-:S02]  /*0730*/  ISETP.NE.AND P5, PT, R24, 0xc8, PT ;  /* 0x000000c81800780c */ /* 0x000fc40003fa5270 */
[----:B------:R-:W-:Y:S02]  /*0740*/  ISETP.GE.AND P1, PT, R53, UR4, PT ;  /* 0x0000000435007c0c */ /* 0x000fe4000bf26270 */
[----:B------:R-:W-:Y:S02]  /*0750*/  ISETP.GE.AND P2, PT, R51, UR4, PT ;  /* 0x0000000433007c0c */ /* 0x000fe4000bf46270 */
[----:B------:R-:W-:Y:S02]  /*0760*/  VIADDMNMX R19, R6, R3, RZ, !PT ;  /* 0x0000000306137246 */ /* 0x000fe400078001ff */
[----:B------:R-:W-:Y:S02]  /*0770*/  VIMNMX R17, PT, PT, RZ, R18, !PT ;  /* 0x00000012ff117248 */ /* 0x000fe40007fe0100 */
[----:B------:R-:W-:Y:S02]  /*0780*/  SEL R8, R7, UR5, !P3 ;  /* 0x0000000507087c07 */ /* 0x000fe4000d800000 */
[----:B------:R-:W-:-:S02]  /*0790*/  VIADDMNMX R6, R15, R6, RZ, !PT ;  /* 0x000000060f067246 */ /* 0x000fc400078001ff */
[----:B------:R-:W-:Y:S02]  /*07a0*/  VIMNMX R7, PT, PT, RZ, R32, !PT ;  /* 0x00000020ff077248 */ /* 0x000fe40007fe0100 */
[----:B------:R-:W-:Y:S02]  /*07b0*/  SEL R49, R49, UR5, !P0 ;  /* 0x0000000531317c07 */ /* 0x000fe4000c000000 */
[----:B------:R-:W-:Y:S02]  /*07c0*/  SEL R53, R53, UR5, !P1 ;  /* 0x0000000535357c07 */ /* 0x000fe4000c800000 */
[----:B------:R-:W-:Y:S02]  /*07d0*/  ISETP.GE.AND P0, PT, R17, UR4, PT ;  /* 0x0000000411007c0c */ /* 0x000fe4000bf06270 */
[----:B------:R-:W-:Y:S02]  /*07e0*/  SEL R51, R51, UR5, !P2 ;  /* 0x0000000533337c07 */ /* 0x000fe4000d000000 */
[----:B------:R-:W-:-:S02]  /*07f0*/  ISETP.GE.AND P1, PT, R19, UR4, PT ;  /* 0x0000000413007c0c */ /* 0x000fc4000bf26270 */
[----:B------:R-:W-:Y:S02]  /*0800*/  ISETP.GE.AND P2, PT, R44, UR4, PT ;  /* 0x000000042c007c0c */ /* 0x000fe4000bf46270 */
[----:B------:R-:W-:Y:S02]  /*0810*/  ISETP.GE.AND P3, PT, R6, UR4, PT ;  /* 0x0000000406007c0c */ /* 0x000fe4000bf66270 */
[----:B------:R-:W-:Y:S02]  /*0820*/  ISETP.GE.AND P4, PT, R7, UR4, PT ;  /* 0x0000000407007c0c */ /* 0x000fe4000bf86270 */
[----:B------:R-:W-:Y:S02]  /*0830*/  VIMNMX R41, PT, PT, RZ, R14, !PT ;  /* 0x0000000eff297248 */ /* 0x000fe40007fe0100 */
[----:B------:R-:W-:Y:S02]  /*0840*/  VIMNMX R21, PT, PT, RZ, R13, !PT ;  /* 0x0000000dff157248 */ /* 0x000fe40007fe0100 */
[----:B------:R-:W-:-:S02]  /*0850*/  SEL R11, R17, UR5, !P0 ;  /* 0x00000005110b7c07 */ /* 0x000fc4000c000000 */
[----:B------:R-:W-:Y:S02]  /*0860*/  SEL R17, R19, UR5, !P1 ;  /* 0x0000000513117c07 */ /* 0x000fe4000c800000 */
[----:B------:R-:W-:Y:S02]  /*0870*/  SEL R44, R44, UR5, !P2 ;  /* 0x000000052c2c7c07 */ /* 0x000fe4000d000000 */
[----:B------:R-:W-:Y:S02]  /*0880*/  SEL R43, R6, UR5, !P3 ;  /* 0x00000005062b7c07 */ /* 0x000fe4000d800000 */
[----:B------:R-:W-:Y:S02]  /*0890*/  SEL R7, R7, UR5, !P4 ;  /* 0x0000000507077c07 */ /* 0x000fe4000e000000 */
[----:B------:R-:W-:Y:S01]  /*08a0*/  ISETP.GE.AND P0, PT, R41, UR4, PT ;  /* 0x0000000429007c0c */ /* 0x000fe2000bf06270 */
[----:B------:R-:W-:Y:S01]  /*08b0*/  IMAD.WIDE R42, R43, 0x4, R26 ;  /* 0x000000042b2a7825 */ /* 0x000fe200078e021a */
[----:B------:R-:W-:-:S02]  /*08c0*/  ISETP.GE.AND P1, PT, R33, UR4, PT ;  /* 0x0000000421007c0c */ /* 0x000fc4000bf26270 */
[----:B------:R-:W-:Y:S01]  /*08d0*/  ISETP.GE.AND P2, PT, R21, UR4, PT ;  /* 0x0000000415007c0c */ /* 0x000fe2000bf46270 */
[----:B------:R-:W-:Y:S01]  /*08e0*/  IMAD.WIDE R6, R7, 0x4, R26 ;  /* 0x0000000407067825 */ /* 0x000fe200078e021a */
[----:B------:R-:W-:Y:S02]  /*08f0*/  SEL R41, R41, UR5, !P0 ;  /* 0x0000000529297c07 */ /* 0x000fe4000c000000 */
[----:B------:R-:W-:Y:S02]  /*0900*/  SEL R33, R33, UR5, !P1 ;  /* 0x0000000521217c07 */ /* 0x000fe4000c800000 */
[----:B------:R-:W-:Y:S01]  /*0910*/  SEL R21, R21, UR5, !P2 ;  /* 0x0000000515157c07 */ /* 0x000fe2000d000000 */
[----:B------:R-:W-:Y:S06]  /*0920*/  @!P5 BRA `(.L_x_14) ;  /* 0x000000240070d947 */ /* 0x000fec0003800000 */
[----:B------:R-:W-:-:S05]  /*0930*/  IMAD.WIDE R10, R11, 0x4, R34 ;  /* 0x000000040b0a7825 */ /* 0x000fca00078e0222 */
[----:B------:R0:W5:Y:S01]  /*0940*/  LDG.E R19, desc[UR6][R10.64] ;  /* 0x000000060a137981 */ /* 0x000162000c1e1900 */
[----:B------:R-:W-:Y:S02]  /*0950*/  ISETP.NE.AND P0, PT, R24, 0x64, PT ;  /* 0x000000641800780c */ /* 0x000fe40003f05270 */
[----:B------:R-:W-:Y:S02]  /*0960*/  MOV R38, UR8 ;  /* 0x0000000800267c02 */ /* 0x000fe40008000f00 */
[----:B------:R-:W-:Y:S02]  /*0970*/  MOV R40, UR8 ;  /* 0x0000000800287c02 */ /* 0x000fe40008000f00 */
[----:B------:R-:W-:Y:S02]  /*0980*/  SHF.L.U32 R38, R38, 0x9, RZ ;  /* 0x0000000926267819 */ /* 0x000fe400000006ff */
[----:B------:R-:W-:-:S05]  /*0990*/  SHF.L.U32 R40, R40, 0x8, RZ ;  /* 0x0000000828287819 */ /* 0x000fca00000006ff */
[----:B0-----:R-:W-:Y:S05]  /*09a0*/  @!P0 BRA `(.L_x_15) ;  /* 0x0000000800388947 */ /* 0x001fea0003800000 */
[----:B------:R0:W5:Y:S01]  /*09b0*/  LDG.E R45, desc[UR6][R6.64] ;  /* 0x00000006062d7981 */ /* 0x000162000c1e1900 */
[----:B------:R-:W-:-:S03]  /*09c0*/  IMAD.WIDE R52, R53, 0x4, R34 ;  /* 0x0000000435347825 */ /* 0x000fc600078e0222 */
[----:B------:R1:W5:Y:S01]  /*09d0*/  LDG.E R9, desc[UR6][R42.64] ;  /* 0x000000062a097981 */ /* 0x000362000c1e1900 */
[----:B------:R-:W-:-:S03]  /*09e0*/  IMAD.WIDE R50, R51, 0x4, R34 ;  /* 0x0000000433327825 */ /* 0x000fc600078e0222 */
        /* <DEDUP_REMOVED lines=9> */
[----:B-1----:R-:W-:-:S03]  /*0a80*/  IMAD.WIDE R28, R33, 0x4, R26 ;  /* 0x00000004211c7825 */ /* 0x002fc600078e021a */
[----:B------:R0:W5:Y:S01]  /*0a90*/  LDG.E R17, desc[UR6][R6.64] ;  /* 0x0000000606117981 */ /* 0x000162000c1e1900 */
[----:B--2---:R-:W-:-:S03]  /*0aa0*/  IMAD.WIDE R22, R21, 0x4, R26 ;  /* 0x0000000415167825 */ /* 0x004fc600078e021a */
        /* <DEDUP_REMOVED lines=9> */
[----:B------:R0:W5:Y:S04]  /*0b40*/  LDG.E R33, desc[UR6][R26.64] ;  /* 0x000000061a217981 */ /* 0x000168000c1e1900 */
[----:B------:R0:W5:Y:S01]  /*0b50*/  LDG.E R43, desc[UR6][R22.64] ;  /* 0x00000006162b7981 */ /* 0x000162000c1e1900 */
[----:B------:R-:W-:-:S13]  /*0b60*/  ISETP.NE.AND P0, PT, R24, 0x1, PT ;  /* 0x000000011800780c */ /* 0x000fda0003f05270 */
[----:B0-----:R-:W-:Y:S05]  /*0b70*/  @P0 BRA `(.L_x_16) ;  /* 0x0000003c00b80947 */ /* 0x001fea0003800000 */
[----:B------:R-:W0:Y:S01]  /*0b80*/  LDC.64 R22, c[0x0][0x388] ;  /* 0x0000e200ff167b82 */ /* 0x000e220000000a00 */
[----:B------:R-:W-:Y:S02]  /*0b90*/  VIMNMX R20, PT, PT, RZ, R20, !PT ;  /* 0x00000014ff147248 */ /* 0x000fe40007fe0100 */
[----:B------:R-:W-:Y:S02]  /*0ba0*/  MOV R29, UR8 ;  /* 0x00000008001d7c02 */ /* 0x000fe40008000f00 */
[C---:B------:R-:W-:Y:S02]  /*0bb0*/  ISETP.GE.AND P0, PT, R20.reuse, UR4, PT ;  /* 0x0000000414007c0c */ /* 0x040fe4000bf06270 */
[----:B------:R-:W-:Y:S02]  /*0bc0*/  MOV R31, UR8 ;  /* 0x00000008001f7c02 */ /* 0x000fe40008000f00 */
[----:B------:R-:W-:Y:S02]  /*0bd0*/  SEL R27, R20, UR5, !P0 ;  /* 0x00000005141b7c07 */ /* 0x000fe4000c000000 */
[----:B------:R-:W-:-:S02]  /*0be0*/  IADD3 R20, PT, PT, R39, R25, R12 ;  /* 0x0000001927147210 */ /* 0x000fc40007ffe00c */
[-C--:B------:R-:W-:Y:S02]  /*0bf0*/  VIADDMNMX R48, R48, R12.reuse, RZ, !PT ;  /* 0x0000000c30307246 */ /* 0x080fe400078001ff */
[-C--:B------:R-:W-:Y:S02]  /*0c00*/  VIADDMNMX R16, R16, R12.reuse, RZ, !PT ;  /* 0x0000000c10107246 */ /* 0x080fe400078001ff */
[----:B------:R-:W-:Y:S01]  /*0c10*/  VIADDMNMX R30, R15, R12, RZ, !PT ;  /* 0x0000000c0f1e7246 */ /* 0x000fe200078001ff */
[----:B------:R-:W-:Y:S01]  /*0c20*/  IMAD R15, R29, -0x401, R32 ;  /* 0xfffffbff1d0f7824 */ /* 0x000fe200078e0220 */
[----:B------:R-:W-:Y:S02]  /*0c30*/  IADD3 R39, PT, PT, R20, R39, RZ ;  /* 0x0000002714277210 */ /* 0x000fe40007ffe0ff */
[----:B------:R-:W-:Y:S02]  /*0c40*/  VIMNMX R12, PT, PT, RZ, R20, !PT ;  /* 0x00000014ff0c7248 */ /* 0x000fe40007fe0100 */
[----:B------:R-:W-:Y:S01]  /*0c50*/  LEA R31, R31, R14, 0x9 ;  /* 0x0000000e1f1f7211 */ /* 0x000fe200078e48ff */
[----:B0-----:R-:W-:Y:S01]  /*0c60*/  IMAD.WIDE R24, R27, 0x4, R22 ;  /* 0x000000041b187825 */ /* 0x001fe200078e0216 */
[----:B------:R-:W-:-:S02]  /*0c70*/  VIMNMX R14, PT, PT, RZ, R39, !PT ;  /* 0x00000027ff0e7248 */ /* 0x000fc40007fe0100 */
[----:B------:R-:W-:Y:S02]  /*0c80*/  ISETP.GE.AND P0, PT, R12, UR4, PT ;  /* 0x000000040c007c0c */ /* 0x000fe4000bf06270 */
[----:B------:R-:W-:Y:S01]  /*0c90*/  IADD3 R35, PT, PT, R38, R39, R40 ;  /* 0x0000002726237210 */ /* 0x000fe20007ffe028 */
[----:B-----5:R0:W-:Y:S01]  /*0ca0*/  STG.E desc[UR6][R24.64], R21 ;  /* 0x0000001518007986 */ /* 0x0201e2000c101906 */
[----:B------:R-:W-:Y:S02]  /*0cb0*/  VIADDMNMX R40, R39, R40, RZ, !PT ;  /* 0x0000002827287246 */ /* 0x000fe400078001ff */
[----:B------:R-:W-:Y:S02]  /*0cc0*/  MOV R34, UR8 ;  /* 0x0000000800227c02 */ /* 0x000fe40008000f00 */
[----:B------:R-:W-:Y:S02]  /*0cd0*/  MOV R32, UR8 ;  /* 0x0000000800207c02 */ /* 0x000fe40008000f00 */
[----:B------:R-:W-:-:S02]  /*0ce0*/  VIMNMX R20, PT, PT, RZ, R15, !PT ;  /* 0x0000000fff147248 */ /* 0x000fc40007fe0100 */
[----:B------:R-:W-:Y:S02]  /*0cf0*/  ISETP.GE.AND P1, PT, R14, UR4, PT ;  /* 0x000000040e007c0c */ /* 0x000fe4000bf26270 */
[----:B------:R-:W-:Y:S02]  /*0d00*/  ISETP.GE.AND P2, PT, R48, UR4, PT ;  /* 0x0000000430007c0c */ /* 0x000fe4000bf46270 */
[----:B------:R-:W-:Y:S02]  /*0d10*/  SEL R29, R12, UR5, !P0 ;  /* 0x000000050c1d7c07 */ /* 0x000fe4000c000000 */
[----:B------:R-:W-:Y:S02]  /*0d20*/  ISETP.GE.AND P0, PT, R40, UR4, PT ;  /* 0x0000000428007c0c */ /* 0x000fe4000bf06270 */
[-C--:B------:R-:W-:Y:S01]  /*0d30*/  LEA R34, R34, R15.reuse, 0x7 ;  /* 0x0000000f22227211 */ /* 0x080fe200078e38ff */
[----:B------:R-:W-:Y:S01]  /*0d40*/  IMAD.WIDE R28, R29, 0x4, R22 ;  /* 0x000000041d1c7825 */ /* 0x000fe200078e0216 */
[----:B------:R-:W-:-:S02]  /*0d50*/  LEA R32, R32, R15, 0x8 ;  /* 0x0000000f20207211 */ /* 0x000fc400078e40ff */
[----:B------:R-:W-:Y:S02]  /*0d60*/  ISETP.GE.AND P3, PT, R20, UR4, PT ;  /* 0x0000000414007c0c */ /* 0x000fe4000bf66270 */
[----:B------:R-:W-:Y:S01]  /*0d70*/  SEL R15, R14, UR5, !P1 ;  /* 0x000000050e0f7c07 */ /* 0x000fe2000c800000 */
[----:B------:R-:W-:Y:S01]  /*0d80*/  STG.E desc[UR6][R28.64], R18 ;  /* 0x000000121c007986 */ /* 0x000fe2000c101906 */
[----:B0-----:R-:W-:Y:S02]  /*0d90*/  SEL R21, R48, UR5, !P2 ;  /* 0x0000000530157c07 */ /* 0x001fe4000d000000 */
[----:B------:R-:W-:Y:S01]  /*0da0*/  SEL R25, R40, UR5, !P0 ;  /* 0x0000000528197c07 */ /* 0x000fe2000c000000 */
[--C-:B------:R-:W-:Y:S01]  /*0db0*/  IMAD.WIDE R14, R15, 0x4, R22.reuse ;  /* 0x000000040f0e7825 */ /* 0x100fe200078e0216 */
[----:B------:R-:W-:Y:S02]  /*0dc0*/  SEL R27, R20, UR5, !P3 ;  /* 0x00000005141b7c07 */ /* 0x000fe4000d800000 */
[----:B------:R-:W-:Y:S01]  /*0dd0*/  MOV R38, UR8 ;  /* 0x0000000800267c02 */ /* 0x000fe20008000f00 */
[----:B------:R-:W-:Y:S01]  /*0de0*/  IMAD.WIDE R20, R21, 0x4, R22 ;  /* 0x0000000415147825 */ /* 0x000fe200078e0216 */
[----:B------:R0:W-:Y:S01]  /*0df0*/  STG.E desc[UR6][R14.64], R0 ;  /* 0x000000000e007986 */ /* 0x0001e2000c101906 */
[----:B------:R-:W-:-:S02]  /*0e00*/  VIADDMNMX R37, R13, UR8, RZ, !PT ;  /* 0x000000080d257c46 */ /* 0x000fc4000f8001ff */
[--C-:B------:R-:W-:Y:S01]  /*0e10*/  IMAD.WIDE R24, R25, 0x4, R22.reuse ;  /* 0x0000000419187825 */ /* 0x100fe200078e0216 */
[----:B------:R-:W-:Y:S01]  /*0e20*/  MOV R39, UR8 ;  /* 0x0000000800277c02 */ /* 0x000fe20008000f00 */
[----:B------:R-:W-:Y:S01]  /*0e30*/  STG.E desc[UR6][R20.64], R17 ;  /* 0x0000001114007986 */ /* 0x000fe2000c101906 */
[----:B------:R-:W-:Y:S01]  /*0e40*/  ISETP.GE.AND P0, PT, R16, UR4, PT ;  /* 0x0000000410007c0c */ /* 0x000fe2000bf06270 */
[--C-:B------:R-:W-:Y:S01]  /*0e50*/  IMAD.WIDE R26, R27, 0x4, R22.reuse ;  /* 0x000000041b1a7825 */ /* 0x100fe200078e0216 */
[----:B------:R-:W-:Y:S01]  /*0e60*/  MOV R51, UR8 ;  /* 0x0000000800337c02 */ /* 0x000fe20008000f00 */
[----:B------:R-:W-:Y:S01]  /*0e70*/  STG.E desc[UR6][R24.64], R19 ;  /* 0x0000001318007986 */ /* 0x000fe2000c101906 */
[----:B------:R-:W-:Y:S01]  /*0e80*/  ISETP.GE.AND P1, PT, R37, UR4, PT ;  /* 0x0000000425007c0c */ /* 0x000fe2000bf26270 */
[----:B------:R-:W-:Y:S01]  /*0e90*/  IMAD.WIDE R12, R41, 0x4, R22 ;  /* 0x00000004290c7825 */ /* 0x000fe200078e0216 */
[-C--:B0-----:R-:W-:Y:S01]  /*0ea0*/  LEA R0, R38, R31.reuse, 0x7 ;  /* 0x0000001f26007211 */ /* 0x081fe200078e38ff */
[----:B------:R0:W-:Y:S01]  /*0eb0*/  STG.E desc[UR6][R26.64], R6 ;  /* 0x000000061a007986 */ /* 0x0001e2000c101906 */
[----:B------:R-:W-:-:S02]  /*0ec0*/  VIMNMX R31, PT, PT, RZ, R31, !PT ;  /* 0x0000001fff1f7248 */ /* 0x000fc40007fe0100 */
[----:B------:R-:W-:Y:S02]  /*0ed0*/  VIMNMX R34, PT, PT, RZ, R34, !PT ;  /* 0x00000022ff227248 */ /* 0x000fe40007fe0100 */
[----:B------:R-:W-:Y:S02]  /*0ee0*/  ISETP.GE.AND P2, PT, R30, UR4, PT ;  /* 0x000000041e007c0c */ /* 0x000fe4000bf46270 */
[----:B------:R-:W-:Y:S02]  /*0ef0*/  VIADDMNMX R2, R35, R2, RZ, !PT ;  /* 0x0000000223027246 */ /* 0x000fe400078001ff */
[----:B------:R-:W-:Y:S02]  /*0f00*/  VIMNMX R35, PT, PT, RZ, R35, !PT ;  /* 0x00000023ff237248 */ /* 0x000fe40007fe0100 */
[----:B------:R-:W-:Y:S02]  /*0f10*/  ISETP.GE.AND P3, PT, R31, UR4, PT ;  /* 0x000000041f007c0c */ /* 0x000fe4000bf66270 */
[----:B0-----:R-:W-:-:S02]  /*0f20*/  LEA R6, R39, R32, 0xa ;  /* 0x0000002027067211 */ /* 0x001fc400078e50ff */
[----:B------:R-:W-:Y:S02]  /*0f30*/  VIMNMX R32, PT, PT, RZ, R32, !PT ;  /* 0x00000020ff207248 */ /* 0x000fe40007fe0100 */
[----:B------:R-:W-:Y:S02]  /*0f40*/  SEL R15, R16, UR5, !P0 ;  /* 0x00000005100f7c07 */ /* 0x000fe4000c000000 */
[----:B------:R-:W-:Y:S02]  /*0f50*/  VIMNMX R0, PT, PT, RZ, R0, !PT ;  /* 0x00000000ff007248 */ /* 0x000fe40007fe0100 */
[----:B------:R-:W-:Y:S01]  /*0f60*/  MOV R36, UR8 ;  /* 0x0000000800247c02 */ /* 0x000fe20008000f00 */
[----:B------:R-:W-:Y:S01]  /*0f70*/  IMAD.WIDE R14, R15, 0x4, R22 ;  /* 0x000000040f0e7825 */ /* 0x000fe200078e0216 */
[----:B------:R-:W-:Y:S02]  /*0f80*/  SEL R17, R37, UR5, !P1 ;  /* 0x0000000525117c07 */ /* 0x000fe4000c800000 */
[----:B------:R-:W-:-:S02]  /*0f90*/  ISETP.GE.AND P0, PT, R34, UR4, PT ;  /* 0x0000000422007c0c */ /* 0x000fc4000bf06270 */
[-C--:B------:R-:W-:Y:S01]  /*0fa0*/  LEA R21, R51, R6.reuse, 0x8 ;  /* 0x0000000633157211 */ /* 0x080fe200078e40ff */
[--C-:B------:R-:W-:Y:S01]  /*0fb0*/  IMAD.WIDE R16, R17, 0x4, R22.reuse ;  /* 0x0000000411107825 */ /* 0x100fe200078e0216 */
[----:B------:R-:W-:Y:S02]  /*0fc0*/  SEL R19, R30, UR5, !P2 ;  /* 0x000000051e137c07 */ /* 0x000fe4000d000000 */
[----:B------:R-:W-:Y:S02]  /*0fd0*/  ISETP.GE.AND P1, PT, R32, UR4, PT ;  /* 0x0000000420007c0c */ /* 0x000fe4000bf26270 */
[----:B------:R-:W-:Y:S01]  /*0fe0*/  ISETP.GE.AND P2, PT, R35, UR4, PT ;  /* 0x0000000423007c0c */ /* 0x000fe2000bf46270 */
[----:B------:R-:W-:Y:S01]  /*0ff0*/  IMAD.WIDE R18, R19, 0x4, R22 ;  /* 0x0000000413127825 */ /* 0x000fe200078e0216 */
[----:B------:R-:W-:Y:S02]  /*1000*/  SEL R31, R31, UR5, !P3 ;  /* 0x000000051f1f7c07 */ /* 0x000fe4000d800000 */
[----:B------:R-:W-:-:S02]  /*1010*/  VIMNMX R6, PT, PT, RZ, R6, !PT ;  /* 0x00000006ff067248 */ /* 0x000fc40007fe0100 */
[----:B------:R-:W-:Y:S01]  /*1020*/  ISETP.GE.AND P3, PT, R0, UR4, PT ;  /* 0x0000000400007c0c */ /* 0x000fe2000bf66270 */
[--C-:B------:R-:W-:Y:S01]  /*1030*/  IMAD.WIDE R30, R31, 0x4, R22.reuse ;  /* 0x000000041f1e7825 */ /* 0x100fe200078e0216 */
[----:B------:R-:W-:Y:S02]  /*1040*/  SEL R39, R34, UR5, !P0 ;  /* 0x0000000522277c07 */ /* 0x000fe4000c000000 */
[----:B------:R-:W-:Y:S02]  /*1050*/  LEA R36, R36, R21, 0x7 ;  /* 0x0000001524247211 */ /* 0x000fe400078e38ff */
[----:B------:R-:W-:Y:S01]  /*1060*/  SEL R37, R32, UR5, !P1 ;  /* 0x0000000520257c07 */ /* 0x000fe2000c800000 */
[----:B------:R-:W-:Y:S01]  /*1070*/  IMAD.WIDE R38, R39, 0x4, R22 ;  /* 0x0000000427267825 */ /* 0x000fe200078e0216 */
[----:B------:R-:W-:Y:S02]  /*1080*/  SEL R35, R35, UR5, !P2 ;  /* 0x0000000523237c07 */ /* 0x000fe4000d000000 */
[----:B------:R-:W-:-:S02]  /*1090*/  ISETP.GE.AND P0, PT, R6, UR4, PT ;  /* 0x0000000406007c0c */ /* 0x000fc4000bf06270 */
[----:B------:R-:W-:Y:S01]  /*10a0*/  SEL R29, R0, UR5, !P3 ;  /* 0x00000005001d7c07 */ /* 0x000fe2000d800000 */
[--C-:B------:R-:W-:Y:S01]  /*10b0*/  IMAD.WIDE R34, R35, 0x4, R22.reuse ;  /* 0x0000000423227825 */ /* 0x100fe200078e0216 */
[----:B------:R-:W-:Y:S01]  /*10c0*/  VIMNMX R21, PT, PT, RZ, R21, !PT ;  /* 0x00000015ff157248 */ /* 0x000fe20007fe0100 */
[----:B------:R-:W-:Y:S01]  /*10d0*/  STG.E desc[UR6][R38.64], R7 ;  /* 0x0000000726007986 */ /* 0x000fe2000c101906 */
[----:B------:R-:W-:Y:S01]  /*10e0*/  VIMNMX R0, PT, PT, RZ, R36, !PT ;  /* 0x00000024ff007248 */ /* 0x000fe20007fe0100 */
[--C-:B------:R-:W-:Y:S01]  /*10f0*/  IMAD.WIDE R36, R37, 0x4, R22.reuse ;  /* 0x0000000425247825 */ /* 0x100fe200078e0216 */
[----:B------:R-:W-:Y:S02]  /*1100*/  ISETP.GE.AND P4, PT, R2, UR4, PT ;  /* 0x0000000402007c0c */ /* 0x000fe4000bf86270 */
[----:B------:R-:W-:Y:S01]  /*1110*/  SEL R27, R6, UR5, !P0 ;  /* 0x00000005061b7c07 */ /* 0x000fe2000c000000 */
[--C-:B------:R-:W-:Y:S01]  /*1120*/  IMAD.WIDE R28, R29, 0x4, R22.reuse ;  /* 0x000000041d1c7825 */ /* 0x100fe200078e0216 */
[----:B------:R-:W-:Y:S01]  /*1130*/  ISETP.GE.AND P0, PT, R21, UR4, PT ;  /* 0x0000000415007c0c */ /* 0x000fe2000bf06270 */
[----:B------:R-:W-:Y:S01]  /*1140*/  STG.E desc[UR6][R36.64], R4 ;  /* 0x0000000424007986 */ /* 0x000fe2000c101906 */
[----:B------:R-:W-:Y:S01]  /*1150*/  ISETP.GE.AND P1, PT, R0, UR4, PT ;  /* 0x0000000400007c0c */ /* 0x000fe2000bf26270 */
[----:B------:R-:W-:Y:S01]  /*1160*/  IMAD.WIDE R26, R27, 0x4, R22 ;  /* 0x000000041b1a7825 */ /* 0x000fe200078e0216 */
[----:B------:R-:W-:Y:S01]  /*1170*/  SEL R25, R2, UR5, !P4 ;  /* 0x0000000502197c07 */ /* 0x000fe2000e000000 */
[----:B------:R-:W-:Y:S01]  /*1180*/  STG.E desc[UR6][R34.64], R5 ;  /* 0x0000000522007986 */ /* 0x000fe2000c101906 */
[----:B------:R-:W-:-:S02]  /*1190*/  SEL R21, R21, UR5, !P0 ;  /* 0x0000000515157c07 */ /* 0x000fc4000c000000 */
[----:B------:R-:W-:Y:S01]  /*11a0*/  SEL R41, R0, UR5, !P1 ;  /* 0x0000000500297c07 */ /* 0x000fe2000c800000 */
[----:B------:R-:W-:Y:S01]  /*11b0*/  STG.E desc[UR6][R12.64], R3 ;  /* 0x000000030c007986 */ /* 0x000fe2000c101906 */
[----:B------:R-:W-:-:S03]  /*11c0*/  IMAD.WIDE R24, R25, 0x4, R22 ;  /* 0x0000000419187825 */ /* 0x000fc600078e0216 */
[----:B------:R-:W-:Y:S01]  /*11d0*/  STG.E desc[UR6][R14.64], R11 ;  /* 0x0000000b0e007986 */ /* 0x000fe2000c101906 */
[----:B------:R-:W-:-:S03]  /*11e0*/  IMAD.WIDE R20, R21, 0x4, R22 ;  /* 0x0000000415147825 */ /* 0x000fc600078e0216 */
[----:B------:R-:W-:Y:S01]  /*11f0*/  STG.E desc[UR6][R16.64], R49 ;  /* 0x0000003110007986 */ /* 0x000fe2000c101906 */
[----:B------:R-:W-:-:S03]  /*1200*/  IMAD.WIDE R22, R41, 0x4, R22 ;  /* 0x0000000429167825 */ /* 0x000fc600078e0216 */
        /* <DEDUP_REMOVED lines=8> */
.L_x_15:
[----:B------:R-:W-:Y:S02]  /*1290*/  MOV R4, UR8 ;  /* 0x0000000800047c02 */ /* 0x000fe40008000f00 */
[----:B------:R-:W-:Y:S02]  /*12a0*/  MOV R7, UR8 ;  /* 0x0000000800077c02 */ /* 0x000fe40008000f00 */
[----:B------:R-:W-:Y:S01]  /*12b0*/  IADD3 R5, PT, PT, R18, -R39, RZ ;  /* 0x8000002712057210 */ /* 0x000fe20007ffe0ff */
[----:B------:R-:W-:Y:S01]  /*12c0*/  IMAD R4, R4, 0x280, RZ ;  /* 0x0000028004047824 */ /* 0x000fe200078e02ff */
[----:B------:R-:W-:Y:S01]  /*12d0*/  MOV R24, UR8 ;  /* 0x0000000800187c02 */ /* 0x000fe20008000f00 */
[----:B------:R-:W-:Y:S01]  /*12e0*/  IMAD R32, R7, -0x682, R32 ;  /* 0xfffff97e07207824 */ /* 0x000fe200078e0220 */
[----:B-----5:R-:W-:Y:S02]  /*12f0*/  VIMNMX R0, PT, PT, RZ, R5, !PT ;  /* 0x00000005ff007248 */ /* 0x020fe40007fe0100 */
[----:B------:R-:W-:Y:S01]  /*1300*/  IADD3 R33, PT, PT, R3, R4, RZ ;  /* 0x0000000403217210 */ /* 0x000fe20007ffe0ff */
[----:B------:R-:W-:Y:S01]  /*1310*/  IMAD R24, R24, 0x180, RZ ;  /* 0x0000018018187824 */ /* 0x000fe200078e02ff */
[----:B------:R-:W-:-:S02]  /*1320*/  ISETP.GE.AND P0, PT, R0, UR4, PT ;  /* 0x0000000400007c0c */ /* 0x000fc4000bf06270 */
[----:B------:R-:W-:Y:S02]  /*1330*/  VIMNMX R32, PT, PT, RZ, R32, !PT ;  /* 0x00000020ff207248 */ /* 0x000fe40007fe0100 */
[----:B------:R-:W-:Y:S02]  /*1340*/  IADD3 R33, PT, PT, R33, -R2, RZ ;  /* 0x8000000221217210 */ /* 0x000fe40007ffe0ff */
[----:B------:R-:W-:Y:S02]  /*1350*/  SEL R11, R0, UR5, !P0 ;  /* 0x00000005000b7c07 */ /* 0x000fe4000c000000 */
[----:B------:R-:W-:Y:S02]  /*1360*/  ISETP.GE.AND P0, PT, R32, UR4, PT ;  /* 0x0000000420007c0c */ /* 0x000fe4000bf06270 */
[----:B------:R-:W-:Y:S01]  /*1370*/  VIADDMNMX R0, R12, R33, RZ, !PT ;  /* 0x000000210c007246 */ /* 0x000fe200078001ff */
[----:B------:R-:W-:Y:S01]  /*1380*/  IMAD.WIDE R10, R11, 0x4, R34 ;  /* 0x000000040b0a7825 */ /* 0x000fe200078e0222 */
[----:B------:R-:W-:-:S02]  /*1390*/  SEL R7, R32, UR5, !P0 ;  /* 0x0000000520077c07 */ /* 0x000fc4000c000000 */
[C---:B------:R-:W-:Y:S02]  /*13a0*/  ISETP.GE.AND P0, PT, R0.reuse, UR4, PT ;  /* 0x0000000400007c0c */ /* 0x040fe4000bf06270 */
[----:B------:R-:W-:Y:S01]  /*13b0*/  VIADDMNMX R17, R5, R24, RZ, !PT ;  /* 0x0000001805117246 */ /* 0x000fe200078001ff */
[----:B------:R-:W2:Y:S01]  /*13c0*/  LDG.E R8, desc[UR6][R10.64] ;  /* 0x000000060a087981 */ /* 0x000ea2000c1e1900 */
[----:B------:R-:W-:Y:S01]  /*13d0*/  SEL R27, R0, UR5, !P0 ;  /* 0x00000005001b7c07 */ /* 0x000fe2000c000000 */
[--C-:B------:R-:W-:Y:S01]  /*13e0*/  IMAD.WIDE R6, R7, 0x4, R34.reuse ;  /* 0x0000000407067825 */ /* 0x100fe200078e0222 */
[C---:B------:R-:W-:Y:S02]  /*13f0*/  ISETP.GE.AND P0, PT, R17.reuse, UR4, PT ;  /* 0x0000000411007c0c */ /* 0x040fe4000bf06270 */
[----:B------:R-:W-:Y:S02]  /*1400*/  VIADDMNMX R4, R12, R9, RZ, !PT ;  /* 0x000000090c047246 */ /* 0x000fe400078001ff */
[----:B------:R-:W-:Y:S01]  /*1410*/  SEL R23, R17, UR5, !P0 ;  /* 0x0000000511177c07 */ /* 0x000fe2000c000000 */
[----:B------:R0:W3:Y:S01]  /*1420*/  LDG.E R0, desc[UR6][R6.64] ;  /* 0x0000000606007981 */ /* 0x0000e2000c1e1900 */
[----:B------:R-:W-:Y:S01]  /*1430*/  ISETP.GE.AND P0, PT, R4, UR4, PT ;  /* 0x0000000404007c0c */ /* 0x000fe2000bf06270 */
[----:B------:R-:W-:Y:S01]  /*1440*/  IMAD.WIDE R26, R27, 0x4, R34 ;  /* 0x000000041b1a7825 */ /* 0x000fe200078e0222 */
[----:B------:R-:W-:-:S02]  /*1450*/  VIADDMNMX R17, R12, R3, RZ, !PT ;  /* 0x000000030c117246 */ /* 0x000fc400078001ff */
[----:B------:R-:W-:Y:S02]  /*1460*/  SEL R3, R4, UR5, !P0 ;  /* 0x0000000504037c07 */ /* 0x000fe4000c000000 */
[----:B------:R-:W-:Y:S01]  /*1470*/  IADD3 R33, PT, PT, R33, R38, RZ ;  /* 0x0000002621217210 */ /* 0x000fe20007ffe0ff */
[----:B------:R1:W4:Y:S01]  /*1480*/  LDG.E R9, desc[UR6][R26.64] ;  /* 0x000000061a097981 */ /* 0x000322000c1e1900 */
[----:B------:R-:W-:Y:S01]  /*1490*/  ISETP.GE.AND P1, PT, R17, UR4, PT ;  /* 0x0000000411007c0c */ /* 0x000fe2000bf26270 */
[----:B0-----:R-:W-:Y:S01]  /*14a0*/  IMAD.WIDE R6, R3, 0x4, R34 ;  /* 0x0000000403067825 */ /* 0x001fe200078e0222 */
[----:B------:R-:W-:-:S03]  /*14b0*/  VIADDMNMX R3, R12, R33, RZ, !PT ;  /* 0x000000210c037246 */ /* 0x000fc600078001ff */
[----:B------:R-:W-:Y:S01]  /*14c0*/  IMAD.WIDE R22, R23, 0x4, R34 ;  /* 0x0000000417167825 */ /* 0x000fe200078e0222 */
[C---:B------:R-:W-:Y:S01]  /*14d0*/  ISETP.GE.AND P0, PT, R3.reuse, UR4, PT ;  /* 0x0000000403007c0c */ /* 0x040fe2000bf06270 */
[----:B------:R0:W4:Y:S03]  /*14e0*/  LDG.E R18, desc[UR6][R6.64] ;  /* 0x0000000606127981 */ /* 0x000126000c1e1900 */
[----:B-1----:R-:W-:Y:S01]  /*14f0*/  SEL R27, R3, UR5, !P0 ;  /* 0x00000005031b7c07 */ /* 0x002fe2000c000000 */
[----:B------:R1:W4:Y:S01]  /*1500*/  LDG.E R22, desc[UR6][R22.64] ;  /* 0x0000000616167981 */ /* 0x000322000c1e1900 */
[----:B------:R-:W-:Y:S02]  /*1510*/  IADD3 R3, PT, PT, R38, R5, R24 ;  /* 0x0000000526037210 */ /* 0x000fe40007ffe018 */
[----:B------:R-:W-:Y:S02]  /*1520*/  IADD3 R33, PT, PT, R33, R40, RZ ;  /* 0x0000002821217210 */ /* 0x000fe40007ffe0ff */
[----:B------:R-:W-:-:S02]  /*1530*/  VIMNMX R4, PT, PT, RZ, R3, !PT ;  /* 0x00000003ff047248 */ /* 0x000fc40007fe0100 */
[----:B------:R-:W-:Y:S02]  /*1540*/  SEL R29, R17, UR5, !P1 ;  /* 0x00000005111d7c07 */ /* 0x000fe4000c800000 */
[----:B------:R-:W-:Y:S02]  /*1550*/  ISETP.GE.AND P0, PT, R4, UR4, PT ;  /* 0x0000000404007c0c */ /* 0x000fe4000bf06270 */
[----:B0-----:R-:W-:Y:S01]  /*1560*/  VIADDMNMX R6, R12, R33, RZ, !PT ;  /* 0x000000210c067246 */ /* 0x001fe200078001ff */
[----:B------:R-:W-:Y:S01]  /*1570*/  IMAD.WIDE R28, R29, 0x4, R34 ;  /* 0x000000041d1c7825 */ /* 0x000fe200078e0222 */
[----:B------:R-:W-:Y:S02]  /*1580*/  IADD3 R33, PT, PT, R33, R39, RZ ;  /* 0x0000002721217210 */ /* 0x000fe40007ffe0ff */
[----:B------:R-:W-:Y:S02]  /*1590*/  SEL R31, R4, UR5, !P0 ;  /* 0x00000005041f7c07 */ /* 0x000fe4000c000000 */
[----:B------:R-:W-:Y:S01]  /*15a0*/  ISETP.GE.AND P0, PT, R6, UR4, PT ;  /* 0x0000000406007c0c */ /* 0x000fe2000bf06270 */
[----:B------:R0:W4:Y:S01]  /*15b0*/  LDG.E R11, desc[UR6][R28.64] ;  /* 0x000000061c0b7981 */ /* 0x000122000c1e1900 */
[----:B------:R-:W-:-:S02]  /*15c0*/  VIADDMNMX R7, R12, R33, RZ, !PT ;  /* 0x000000210c077246 */ /* 0x000fc400078001ff */
[----:B-1----:R-:W-:Y:S01]  /*15d0*/  IADD3 R23, PT, PT, R33, R40, RZ ;  /* 0x0000002821177210 */ /* 0x002fe20007ffe0ff */
[----:B------:R-:W-:-:S03]  /*15e0*/  IMAD.WIDE R4, R21, 0x4, R34 ;  /* 0x0000000415047825 */ /* 0x000fc600078e0222 */
[-C--:B------:R-:W-:Y:S02]  /*15f0*/  VIADDMNMX R21, R12, R23.reuse, RZ, !PT ;  /* 0x000000170c157246 */ /* 0x080fe400078001ff */
[----:B0-----:R-:W-:Y:S01]  /*1600*/  SEL R29, R6, UR5, !P0 ;  /* 0x00000005061d7c07 */ /* 0x001fe2000c000000 */
[----:B------:R-:W-:Y:S01]  /*1610*/  IMAD.WIDE R26, R27, 0x4, R34 ;  /* 0x000000041b1a7825 */ /* 0x000fe200078e0222 */
[C---:B------:R-:W-:Y:S01]  /*1620*/  ISETP.GE.AND P0, PT, R7.reuse, UR4, PT ;  /* 0x0000000407007c0c */ /* 0x040fe2000bf06270 */
[----:B------:R-:W4:Y:S01]  /*1630*/  LDG.E R17, desc[UR6][R4.64] ;  /* 0x0000000604117981 */ /* 0x000f22000c1e1900 */
[----:B------:R-:W-:Y:S02]  /*1640*/  IADD3 R23, PT, PT, R12, R23, R39 ;  /* 0x000000170c177210 */ /* 0x000fe40007ffe027 */
[----:B------:R-:W-:Y:S01]  /*1650*/  SEL R7, R7, UR5, !P0 ;  /* 0x0000000507077c07 */ /* 0x000fe2000c000000 */
[----:B------:R-:W-:Y:S01]  /*1660*/  IMAD.WIDE R28, R29, 0x4, R34 ;  /* 0x000000041d1c7825 */ /* 0x000fe200078e0222 */
[----:B------:R-:W-:Y:S01]  /*1670*/  ISETP.GE.AND P0, PT, R21, UR4, PT ;  /* 0x0000000415007c0c */ /* 0x000fe2000bf06270 */
[----:B------:R-:W4:Y:S01]  /*1680*/  LDG.E R10, desc[UR6][R26.64] ;  /* 0x000000061a0a7981 */ /* 0x000f22000c1e1900 */
[----:B------:R-:W-:-:S02]  /*1690*/  VIMNMX R23, PT, PT, RZ, R23, !PT ;  /* 0x00000017ff177248 */ /* 0x000fc40007fe0100 */
[----:B------:R-:W-:Y:S01]  /*16a0*/  SEL R21, R21, UR5, !P0 ;  /* 0x0000000515157c07 */ /* 0x000fe2000c000000 */
[--C-:B------:R-:W-:Y:S01]  /*16b0*/  IMAD.WIDE R30, R31, 0x4, R34.reuse ;  /* 0x000000041f1e7825 */ /* 0x100fe200078e0222 */
[----:B------:R-:W-:Y:S01]  /*16c0*/  ISETP.GE.AND P0, PT, R23, UR4, PT ;  /* 0x0000000417007c0c */ /* 0x000fe2000bf06270 */
[----:B------:R0:W4:Y:S02]  /*16d0*/  LDG.E R29, desc[UR6][R28.64] ;  /* 0x000000061c1d7981 */ /* 0x000124000c1e1900 */
[----:B------:R-:W-:Y:S01]  /*16e0*/  IMAD.WIDE R6, R7, 0x4, R34 ;  /* 0x0000000407067825 */ /* 0x000fe200078e0222 */
[----:B------:R-:W-:Y:S01]  /*16f0*/  SEL R23, R23, UR5, !P0 ;  /* 0x0000000517177c07 */ /* 0x000fe2000c000000 */
[----:B------:R-:W4:Y:S01]  /*1700*/  LDG.E R27, desc[UR6][R30.64] ;  /* 0x000000061e1b7981 */ /* 0x000f22000c1e1900 */
[----:B------:R-:W-:-:S03]  /*1710*/  IADD3 R33, PT, PT, R33, R38, RZ ;  /* 0x0000002621217210 */ /* 0x000fc60007ffe0ff */
[----:B------:R1:W4:Y:S01]  /*1720*/  LDG.E R26, desc[UR6][R6.64] ;  /* 0x00000006061a7981 */ /* 0x000322000c1e1900 */
[----:B0-----:R-:W-:Y:S01]  /*1730*/  VIADDMNMX R28, R12, R33, RZ, !PT ;  /* 0x000000210c1c7246 */ /* 0x001fe200078001ff */
[----:B------:R-:W-:-:S03]  /*1740*/  IMAD.WIDE R4, R21, 0x4, R34 ;  /* 0x0000000415047825 */ /* 0x000fc600078e0222 */
[----:B------:R-:W-:Y:S02]  /*1750*/  ISETP.GE.AND P0, PT, R28, UR4, PT ;  /* 0x000000041c007c0c */ /* 0x000fe4000bf06270 */
[----:B------:R0:W4:Y:S01]  /*1760*/  LDG.E R21, desc[UR6][R4.64] ;  /* 0x0000000604157981 */ /* 0x000122000c1e1900 */
[----:B-1----:R-:W-:Y:S01]  /*1770*/  IMAD.WIDE R6, R23, 0x4, R34 ;  /* 0x0000000417067825 */ /* 0x002fe200078e0222 */
[----:B------:R-:W-:-:S04]  /*1780*/  IADD3 R23, PT, PT, R12, R33, R39 ;  /* 0x000000210c177210 */ /* 0x000fc80007ffe027 */
[----:B------:R-:W-:Y:S01]  /*1790*/  VIMNMX R23, PT, PT, RZ, R23, !PT ;  /* 0x00000017ff177248 */ /* 0x000fe20007fe0100 */
[----:B------:R1:W4:Y:S01]  /*17a0*/  LDG.E R24, desc[UR6][R6.64] ;  /* 0x0000000606187981 */ /* 0x000322000c1e1900 */
[----:B0-----:R-:W-:Y:S02]  /*17b0*/  SEL R5, R28, UR5, !P0 ;  /* 0x000000051c057c07 */ /* 0x001fe4000c000000 */
[----:B------:R-:W-:Y:S02]  /*17c0*/  ISETP.GE.AND P0, PT, R23, UR4, PT ;  /* 0x0000000417007c0c */ /* 0x000fe4000bf06270 */
[----:B------:R-:W-:Y:S02]  /*17d0*/  VIADDMNMX R28, R3, R2, RZ, !PT ;  /* 0x00000002031c7246 */ /* 0x000fe400078001ff */
[----:B------:R-:W-:Y:S02]  /*17e0*/  SEL R31, R23, UR5, !P0 ;  /* 0x00000005171f7c07 */ /* 0x000fe4000c000000 */
[----:B------:R-:W-:-:S03]  /*17f0*/  ISETP.GE.AND P0, PT, R28, UR4, PT ;  /* 0x000000041c007c0c */ /* 0x000fc6000bf06270 */
[----:B------:R-:W-:Y:S01]  /*1800*/  IMAD.WIDE R2, R31, 0x4, R34 ;  /* 0x000000041f027825 */ /* 0x000fe200078e0222 */
[----:B------:R-:W-:Y:S02]  /*1810*/  IADD3 R31, PT, PT, R40, R33, R39 ;  /* 0x00000021281f7210 */ /* 0x000fe40007ffe027 */
[----:B-1----:R-:W-:Y:S02]  /*1820*/  SEL R7, R28, UR5, !P0 ;  /* 0x000000051c077c07 */ /* 0x002fe4000c000000 */
[CC--:B------:R-:W-:Y:S01]  /*1830*/  VIADDMNMX R28, R12.reuse, R31.reuse, RZ, !PT ;  /* 0x0000001f0c1c7246 */ /* 0x0c0fe200078001ff */
[----:B------:R-:W-:Y:S01]  /*1840*/  IMAD.WIDE R4, R5, 0x4, R34 ;  /* 0x0000000405047825 */ /* 0x000fe200078e0222 */
[----:B------:R-:W-:Y:S01]  /*1850*/  IADD3 R31, PT, PT, R12, R31, R39 ;  /* 0x0000001f0c1f7210 */ /* 0x000fe20007ffe027 */
[----:B------:R-:W4:Y:S01]  /*1860*/  LDG.E R2, desc[UR6][R2.64] ;  /* 0x0000000602027981 */ /* 0x000f22000c1e1900 */
[----:B------:R-:W-:Y:S02]  /*1870*/  ISETP.GE.AND P0, PT, R28, UR4, PT ;  /* 0x000000041c007c0c */ /* 0x000fe4000bf06270 */
[----:B------:R-:W-:Y:S01]  /*1880*/  VIMNMX R31, PT, PT, RZ, R31, !PT ;  /* 0x0000001fff1f7248 */ /* 0x000fe20007fe0100 */
[----:B------:R0:W4:Y:S01]  /*1890*/  LDG.E R23, desc[UR6][R4.64] ;  /* 0x0000000604177981 */ /* 0x000122000c1e1900 */
[----:B------:R-:W-:-:S06]  /*18a0*/  IMAD.WIDE R6, R7, 0x4, R34 ;  /* 0x0000000407067825 */ /* 0x000fcc00078e0222 */
[----:B------:R1:W4:Y:S01]  /*18b0*/  LDG.E R6, desc[UR6][R6.64] ;  /* 0x0000000606067981 */ /* 0x000322000c1e1900 */
[----:B0-----:R-:W-:Y:S02]  /*18c0*/  SEL R5, R28, UR5, !P0 ;  /* 0x000000051c057c07 */ /* 0x001fe4000c000000 */
[----:B------:R-:W-:-:S04]  /*18d0*/  ISETP.GE.AND P0, PT, R31, UR4, PT ;  /* 0x000000041f007c0c */ /* 0x000fc8000bf06270 */
[----:B------:R-:W-:Y:S01]  /*18e0*/  SEL R31, R31, UR5, !P0 ;  /* 0x000000051f1f7c07 */ /* 0x000fe2000c000000 */
[----:B------:R-:W-:-:S04]  /*18f0*/  IMAD.WIDE R4, R5, 0x4, R34 ;  /* 0x0000000405047825 */ /* 0x000fc800078e0222 */
[----:B------:R-:W-:Y:S01]  /*1900*/  IMAD.WIDE R34, R31, 0x4, R34 ;  /* 0x000000041f227825 */ /* 0x000fe200078e0222 */
[----:B------:R0:W4:Y:S05]  /*1910*/  LDG.E R3, desc[UR6][R4.64] ;  /* 0x0000000604037981 */ /* 0x00012a000c1e1900 */
[----:B------:R4:W4:Y:S01]  /*1920*/  LDG.E R34, desc[UR6][R34.64] ;  /* 0x0000000622227981 */ /* 0x000922000c1e1900 */
[C---:B--2---:R-:W-:Y:S01]  /*1930*/  FMUL R31, R8.reuse, 11 ;  /* 0x41300000081f7820 */ /* 0x044fe20000400000 */
[C---:B-1----:R-:W-:Y:S01]  /*1940*/  FMUL R7, R8.reuse, -4 ;  /* 0xc080000008077820 */ /* 0x042fe20000400000 */
[----:B------:R-:W-:Y:S02]  /*1950*/  FADD R30, R8, R8 ;  /* 0x00000008081e7221 */ /* 0x000fe40000000000 */
[C---:B---3--:R-:W-:Y:S01]  /*1960*/  FFMA R28, R0.reuse, -30, -R31 ;  /* 0xc1f00000001c7823 */ /* 0x048fe2000000081f */
[----:B------:R-:W-:Y:S01]  /*1970*/  FFMA R0, R0, 12, R7 ;  /* 0x4140000000007823 */ /* 0x000fe20000000007 */
[C---:B------:R-:W-:Y:S01]  /*1980*/  FADD R7, R19.reuse, R19 ;  /* 0x0000001313077221 */ /* 0x040fe20000000000 */
[C---:B------:R-:W-:Y:S01]  /*1990*/  FADD R30, -R19.reuse, R30 ;  /* 0x0000001e131e7221 */ /* 0x040fe20000000100 */
[C---:B------:R-:W-:Y:S01]  /*19a0*/  FFMA R28, R19.reuse, -11, R28 ;  /* 0xc1300000131c7823 */ /* 0x040fe2000000001c */
[----:B------:R-:W-:Y:S01]  /*19b0*/  FFMA R0, R19, -4, R0 ;  /* 0xc080000013007823 */ /* 0x000fe20000000000 */
[C---:B0-----:R-:W-:Y:S01]  /*19c0*/  FFMA R4, R8.reuse, -4, R7 ;  /* 0xc080000008047823 */ /* 0x041fe20000000007 */
[C---:B----4-:R-:W-:Y:S01]  /*19d0*/  FMUL R7, R9.reuse, 4 ;  /* 0x4080000009077820 */ /* 0x050fe20000400000 */
[C---:B------:R-:W-:Y:S01]  /*19e0*/  FFMA R35, R9.reuse, 2, R30 ;  /* 0x4000000009237823 */ /* 0x040fe2000000001e */
[C---:B------:R-:W-:Y:S01]  /*19f0*/  FFMA R5, R9.reuse, -11, R28 ;  /* 0xc130000009057823 */ /* 0x040fe2000000001c */
[C---:B------:R-:W-:Y:S01]  /*1a00*/  FFMA R0, R9.reuse, -4, R0 ;  /* 0xc080000009007823 */ /* 0x040fe20000000000 */
[----:B------:R-:W-:Y:S01]  /*1a10*/  FFMA R28, R9, -4, R4 ;  /* 0xc0800000091c7823 */ /* 0x000fe20000000004 */
[C---:B------:R-:W-:Y:S01]  /*1a20*/  FADD R9, R8.reuse, -R9 ;  /* 0x8000000908097221 */ /* 0x040fe20000000000 */
[----:B------:R-:W-:Y:S01]  /*1a30*/  FFMA R33, R8, -4, R7 ;  /* 0xc080000008217823 */ /* 0x000fe20000000007 */
[C---:B------:R-:W-:Y:S01]  /*1a40*/  FMUL R4, R22.reuse, 4 ;  /* 0x4080000016047820 */ /* 0x040fe20000400000 */
[C-C-:B------:R-:W-:Y:S01]  /*1a50*/  FADD R8, R22.reuse, R22.reuse ;  /* 0x0000001616087221 */ /* 0x140fe20000000000 */
[C---:B------:R-:W-:Y:S01]  /*1a60*/  FADD R37, -R22.reuse, R35 ;  /* 0x0000002316257221 */ /* 0x040fe20000000100 */
[C---:B------:R-:W-:Y:S01]  /*1a70*/  FADD R7, R19.reuse, -R22 ;  /* 0x8000001613077221 */ /* 0x040fe20000000000 */
[C---:B------:R-:W-:Y:S01]  /*1a80*/  FFMA R35, R19.reuse, -4, R4 ;  /* 0xc080000013237823 */ /* 0x040fe20000000004 */
[----:B------:R-:W-:Y:S01]  /*1a90*/  FFMA R31, R22, -11, R5 ;  /* 0xc1300000161f7823 */ /* 0x000fe20000000005 */
[C---:B------:R-:W-:Y:S01]  /*1aa0*/  FADD R41, R19.reuse, R22 ;  /* 0x0000001613297221 */ /* 0x040fe20000000000 */
[--C-:B------:R-:W-:Y:S01]  /*1ab0*/  FADD R39, R28, R8.reuse ;  /* 0x000000081c277221 */ /* 0x100fe20000000000 */
[----:B------:R-:W-:Y:S01]  /*1ac0*/  FFMA R43, R19, -2, -R8 ;  /* 0xc0000000132b7823 */ /* 0x000fe20000000808 */
[----:B------:R-:W-:Y:S01]  /*1ad0*/  FADD R32, R18, R37 ;  /* 0x0000002512207221 */ /* 0x000fe20000000000 */
[----:B------:R-:W-:Y:S01]  /*1ae0*/  FADD R19, R0, -R4 ;  /* 0x8000000400137221 */ /* 0x000fe20000000000 */
[C---:B------:R-:W-:Y:S01]  /*1af0*/  FADD R30, R18.reuse, R35 ;  /* 0x00000023121e7221 */ /* 0x040fe20000000000 */
[C---:B------:R-:W-:Y:S01]  /*1b00*/  FADD R4, R18.reuse, R7 ;  /* 0x0000000712047221 */ /* 0x040fe20000000000 */
        /* <DEDUP_REMOVED lines=9> */
[C-C-:B------:R-:W-:Y:S01]  /*1ba0*/  FADD R5, R18.reuse, -R11.reuse ;  /* 0x8000000b12057221 */ /* 0x140fe20000000000 */
[----:B------:R-:W-:Y:S01]  /*1bb0*/  FADD R43, -R18, -R11 ;  /* 0x8000000b122b7221 */ /* 0x000fe20000000100 */
[C---:B------:R-:W-:Y:S01]  /*1bc0*/  FADD R9, R11.reuse, R4 ;  /* 0x000000040b097221 */ /* 0x040fe20000000000 */
[C---:B------:R-:W-:Y:S01]  /*1bd0*/  FADD R39, R11.reuse, R38 ;  /* 0x000000260b277221 */ /* 0x040fe20000000000 */
[C---:B------:R-:W-:Y:S01]  /*1be0*/  FADD R41, R11.reuse, R40 ;  /* 0x000000280b297221 */ /* 0x040fe20000000000 */
[C---:B------:R-:W-:Y:S01]  /*1bf0*/  FADD R7, -R11.reuse, R0 ;  /* 0x000000000b077221 */ /* 0x040fe20000000100 */
[C---:B------:R-:W-:Y:S01]  /*1c00*/  FADD R31, -R11.reuse, R28 ;  /* 0x0000001c0b1f7221 */ /* 0x040fe20000000100 */
[C---:B------:R-:W-:Y:S01]  /*1c10*/  FFMA R19, R11.reuse, 8, R8 ;  /* 0x410000000b137823 */ /* 0x040fe20000000008 */
[C---:B------:R-:W-:Y:S01]  /*1c20*/  FADD R37, R11.reuse, R36 ;  /* 0x000000240b257221 */ /* 0x040fe20000000000 */
[----:B------:R-:W-:Y:S01]  /*1c30*/  FADD R11, R11, R22 ;  /* 0x000000160b0b7221 */ /* 0x000fe20000000000 */
[C---:B------:R-:W-:Y:S01]  /*1c40*/  FADD R30, R10.reuse, R35 ;  /* 0x000000230a1e7221 */ /* 0x040fe20000000000 */
[----:B------:R-:W-:-:S02]  /*1c50*/  FADD R36, R10, R39 ;  /* 0x000000270a247221 */ /* 0x000fc40000000000 */
[C---:B------:R-:W-:Y:S01]  /*1c60*/  FADD R18, R10.reuse, R11 ;  /* 0x0000000b0a127221 */ /* 0x040fe20000000000 */
[C-C-:B------:R-:W-:Y:S01]  /*1c70*/  FADD R42, -R10.reuse, R5.reuse ;  /* 0x000000050a2a7221 */ /* 0x140fe20000000100 */
[C---:B------:R-:W-:Y:S01]  /*1c80*/  FADD R40, R10.reuse, R5 ;  /* 0x000000050a287221 */ /* 0x040fe20000000000 */
[C---:B------:R-:W-:Y:S01]  /*1c90*/  FADD R0, -R10.reuse, R7 ;  /* 0x000000070a007221 */ /* 0x040fe20000000100 */
[C---:B------:R-:W-:Y:S01]  /*1ca0*/  FFMA R8, R10.reuse, 8, R19 ;  /* 0x410000000a087823 */ /* 0x040fe20000000013 */
[----:B------:R-:W-:Y:S01]  /*1cb0*/  FADD R30, R27, R30 ;  /* 0x0000001e1b1e7221 */ /* 0x000fe20000000000 */
[C---:B------:R-:W-:Y:S01]  /*1cc0*/  FADD R4, -R10.reuse, R9 ;  /* 0x000000090a047221 */ /* 0x040fe20000000100 */
[C---:B------:R-:W-:Y:S01]  /*1cd0*/  FADD R32, R10.reuse, R37 ;  /* 0x000000250a207221 */ /* 0x040fe20000000000 */
[C---:B------:R-:W-:Y:S01]  /*1ce0*/  FADD R22, -R10.reuse, R31 ;  /* 0x0000001f0a167221 */ /* 0x040fe20000000100 */
[----:B------:R-:W-:Y:S01]  /*1cf0*/  FADD R5, -R29, R30 ;  /* 0x0000001e1d057221 */ /* 0x000fe20000000100 */
[C---:B------:R-:W-:Y:S01]  /*1d00*/  FADD R36, R27.reuse, R36 ;  /* 0x000000241b247221 */ /* 0x040fe20000000000 */
[C---:B------:R-:W-:Y:S01]  /*1d10*/  FADD R18, R27.reuse, R18 ;  /* 0x000000121b127221 */ /* 0x040fe20000000000 */
[C---:B------:R-:W-:Y:S01]  /*1d20*/  FADD R44, R10.reuse, R43 ;  /* 0x0000002b0a2c7221 */ /* 0x040fe20000000000 */
[C---:B------:R-:W-:Y:S01]  /*1d30*/  FADD R38, R10.reuse, R41 ;  /* 0x000000290a267221 */ /* 0x040fe20000000000 */
[----:B------:R-:W-:Y:S01]  /*1d40*/  FADD R28, -R10, R33 ;  /* 0x000000210a1c7221 */ /* 0x000fe20000000100 */
[C---:B------:R-:W-:Y:S01]  /*1d50*/  FADD R31, R27.reuse, R42 ;  /* 0x0000002a1b1f7221 */ /* 0x040fe20000000000 */
[C---:B------:R-:W-:Y:S01]  /*1d60*/  FADD R9, R27.reuse, R0 ;  /* 0x000000001b097221 */ /* 0x040fe20000000000 */
[C---:B------:R-:W-:Y:S01]  /*1d70*/  FFMA R10, R27.reuse, 8, R8 ;  /* 0x410000001b0a7823 */ /* 0x040fe20000000008 */
[C---:B------:R-:W-:Y:S01]  /*1d80*/  FADD R4, -R27.reuse, R4 ;  /* 0x000000041b047221 */ /* 0x040fe20000000100 */
[C---:B------:R-:W-:Y:S01]  /*1d90*/  FADD R0, R26.reuse, R5 ;  /* 0x000000051a007221 */ /* 0x040fe20000000000 */
[C---:B------:R-:W-:Y:S01]  /*1da0*/  FADD R32, R27.reuse, R32 ;  /* 0x000000201b207221 */ /* 0x040fe20000000000 */
[----:B------:R-:W-:Y:S01]  /*1db0*/  FADD R11, R27, R22 ;  /* 0x000000161b0b7221 */ /* 0x000fe20000000000 */
[C---:B------:R-:W-:Y:S01]  /*1dc0*/  FADD R5, -R29.reuse, R36 ;  /* 0x000000241d057221 */ /* 0x040fe20000000100 */
[C---:B------:R-:W-:Y:S01]  /*1dd0*/  FFMA R33, R29.reuse, -4, R18 ;  /* 0xc08000001d217823 */ /* 0x040fe20000000012 */
[C---:B------:R-:W-:Y:S01]  /*1de0*/  FADD R22, -R26.reuse, R31 ;  /* 0x0000001f1a167221 */ /* 0x040fe20000000100 */
[----:B------:R-:W-:Y:S01]  /*1df0*/  FFMA R18, R29, -4, R26 ;  /* 0xc08000001d127823 */ /* 0x000fe2000000001a */
[C---:B------:R-:W-:Y:S01]  /*1e00*/  FADD R7, -R27.reuse, R40 ;  /* 0x000000281b077221 */ /* 0x040fe20000000100 */
[C---:B------:R-:W-:Y:S01]  /*1e10*/  FADD R44, R27.reuse, R44 ;  /* 0x0000002c1b2c7221 */ /* 0x040fe20000000000 */
[C---:B------:R-:W-:Y:S01]  /*1e20*/  FADD R38, R27.reuse, R38 ;  /* 0x000000261b267221 */ /* 0x040fe20000000000 */
[----:B------:R-:W-:Y:S01]  /*1e30*/  FADD R28, -R27, R28 ;  /* 0x0000001c1b1c7221 */ /* 0x000fe20000000100 */
[C---:B------:R-:W-:Y:S01]  /*1e40*/  FFMA R31, R29.reuse, -11, R10 ;  /* 0xc13000001d1f7823 */ /* 0x040fe2000000000a */
[----:B------:R-:W-:Y:S01]  /*1e50*/  FFMA R35, R29, 2, R32 ;  /* 0x400000001d237823 */ /* 0x000fe20000000020 */
[C---:B------:R-:W-:Y:S01]  /*1e60*/  FADD R27, R17.reuse, R4 ;  /* 0x00000004111b7221 */ /* 0x040fe20000000000 */
[C---:B------:R-:W-:Y:S01]  /*1e70*/  FADD R4, -R26.reuse, R5 ;  /* 0x000000051a047221 */ /* 0x040fe20000000100 */
[----:B------:R-:W-:Y:S01]  /*1e80*/  FADD R30, R17, R18 ;  /* 0x00000012111e7221 */ /* 0x000fe20000000000 */
[----:B------:R-:W-:Y:S01]  /*1e90*/  FADD R5, R21, R22 ;  /* 0x0000001615057221 */ /* 0x000fe20000000000 */
[----:B------:R-:W-:Y:S01]  /*1ea0*/  FADD R19, R17, R17 ;  /* 0x0000001111137221 */ /* 0x000fe20000000000 */
[C---:B------:R-:W-:Y:S01]  /*1eb0*/  FADD R8, R29.reuse, R26 ;  /* 0x0000001a1d087221 */ /* 0x040fe20000000000 */
[C---:B------:R-:W-:Y:S01]  /*1ec0*/  FFMA R18, R26.reuse, 8, R31 ;  /* 0x410000001a127823 */ /* 0x040fe2000000001f */
[C---:B------:R-:W-:Y:S01]  /*1ed0*/  FADD R22, R26.reuse, R33 ;  /* 0x000000211a167221 */ /* 0x040fe20000000000 */
[----:B------:R-:W-:Y:S01]  /*1ee0*/  FADD R32, R26, R35 ;  /* 0x000000231a207221 */ /* 0x000fe20000000000 */
[----:B------:R-:W-:Y:S01]  /*1ef0*/  FFMA R37, R29, 2, R38 ;  /* 0x400000001d257823 */ /* 0x000fe20000000026 */
[----:B------:R-:W-:Y:S01]  /*1f00*/  FADD R0, R0, -R19 ;  /* 0x8000001300007221 */ /* 0x000fe20000000000 */
[C---:B------:R-:W-:Y:S01]  /*1f10*/  FADD R38, R26.reuse, -R17 ;  /* 0x800000111a267221 */ /* 0x040fe20000000000 */
[C---:B------:R-:W-:Y:S01]  /*1f20*/  FADD R10, R17.reuse, R8 ;  /* 0x00000008110a7221 */ /* 0x040fe20000000000 */
[C---:B------:R-:W-:Y:S01]  /*1f30*/  FFMA R18, R17.reuse, 8, R18 ;  /* 0x4100000011127823 */ /* 0x040fe20000000012 */
[C---:B------:R-:W-:Y:S01]  /*1f40*/  FADD R22, R17.reuse, R22 ;  /* 0x0000001611167221 */ /* 0x040fe20000000000 */
[C---:B------:R-:W-:Y:S01]  /*1f50*/  FADD R19, R17.reuse, R28 ;  /* 0x0000001c11137221 */ /* 0x040fe20000000000 */
[C---:B------:R-:W-:Y:S01]  /*1f60*/  FADD R8, R26.reuse, R9 ;  /* 0x000000091a087221 */ /* 0x040fe20000000000 */
[C---:B------:R-:W-:Y:S01]  /*1f70*/  FFMA R32, R17.reuse, -2, R32 ;  /* 0xc000000011207823 */ /* 0x040fe20000000020 */
[C---:B------:R-:W-:Y:S01]  /*1f80*/  FADD R36, -R26.reuse, R37 ;  /* 0x000000251a247221 */ /* 0x040fe20000000100 */
[C---:B------:R-:W-:Y:S01]  /*1f90*/  FADD R28, R26.reuse, R11 ;  /* 0x0000000b1a1c7221 */ /* 0x040fe20000000000 */
[----:B------:R-:W-:Y:S01]  /*1fa0*/  FADD R29, R17, R44 ;  /* 0x0000002c111d7221 */ /* 0x000fe20000000000 */
[C---:B------:R-:W-:Y:S01]  /*1fb0*/  FADD R43, R21.reuse, R38 ;  /* 0x00000026152b7221 */ /* 0x040fe20000000000 */
[C---:B------:R-:W-:Y:S01]  /*1fc0*/  FADD R33, R21.reuse, R10 ;  /* 0x0000000a15217221 */ /* 0x040fe20000000000 */
[C---:B------:R-:W-:Y:S01]  /*1fd0*/  FADD R39, R21.reuse, R30 ;  /* 0x0000001e15277221 */ /* 0x040fe20000000000 */
[C---:B------:R-:W-:Y:S01]  /*1fe0*/  FFMA R35, R21.reuse, 8, R18 ;  /* 0x4100000015237823 */ /* 0x040fe20000000012 */
[C---:B------:R-:W-:Y:S01]  /*1ff0*/  FADD R37, R21.reuse, R22 ;  /* 0x0000001615257221 */ /* 0x040fe20000000000 */
[----:B------:R-:W-:Y:S01]  /*2000*/  FADD R9, R26, -R21 ;  /* 0x800000151a097221 */ /* 0x000fe20000000000 */
[C---:B------:R-:W-:Y:S01]  /*2010*/  FADD R11, -R21.reuse, R8 ;  /* 0x00000008150b7221 */ /* 0x040fe20000000100 */
[C---:B------:R-:W-:Y:S01]  /*2020*/  FADD R41, R21.reuse, R32 ;  /* 0x0000002015297221 */ /* 0x040fe20000000000 */
[C---:B------:R-:W-:Y:S01]  /*2030*/  FADD R4, -R21.reuse, R4 ;  /* 0x0000000415047221 */ /* 0x040fe20000000100 */
[C---:B------:R-:W-:Y:S01]  /*2040*/  FADD R8, -R21.reuse, R36 ;  /* 0x0000002415087221 */ /* 0x040fe20000000100 */
[C---:B------:R-:W-:Y:S01]  /*2050*/  FADD R31, -R21.reuse, R28 ;  /* 0x0000001c151f7221 */ /* 0x040fe20000000100 */
[----:B------:R-:W-:Y:S01]  /*2060*/  FADD R26, R21, R0 ;  /* 0x00000000151a7221 */ /* 0x000fe20000000000 */
[C---:B------:R-:W-:Y:S01]  /*2070*/  FADD R21, -R24.reuse, R29 ;  /* 0x0000001d18157221 */ /* 0x040fe20000000100 */
[C---:B------:R-:W-:Y:S01]  /*2080*/  FADD R27, -R24.reuse, R27 ;  /* 0x0000001b181b7221 */ /* 0x040fe20000000100 */
[C---:B------:R-:W-:Y:S01]  /*2090*/  FADD R19, -R24.reuse, R19 ;  /* 0x0000001318137221 */ /* 0x040fe20000000100 */
[--C-:B------:R-:W-:Y:S01]  /*20a0*/  FADD R17, R17, -R24.reuse ;  /* 0x8000001811117221 */ /* 0x100fe20000000000 */
[C---:B------:R-:W-:Y:S01]  /*20b0*/  FADD R45, -R24.reuse, R43 ;  /* 0x0000002b182d7221 */ /* 0x040fe20000000100 */
[C---:B------:R-:W-:Y:S01]  /*20c0*/  FADD R29, R24.reuse, R24 ;  /* 0x00000018181d7221 */ /* 0x040fe20000000000 */
[C---:B------:R-:W-:Y:S01]  /*20d0*/  FADD R0, R24.reuse, R33 ;  /* 0x0000002118007221 */ /* 0x040fe20000000000 */
[C---:B------:R-:W-:Y:S01]  /*20e0*/  FADD R22, R24.reuse, R39 ;  /* 0x0000002718167221 */ /* 0x040fe20000000000 */
[C---:B------:R-:W-:Y:S01]  /*20f0*/  FFMA R10, R24.reuse, 8, R35 ;  /* 0x41000000180a7823 */ /* 0x040fe20000000023 */
[C---:B------:R-:W-:Y:S01]  /*2100*/  FADD R18, R24.reuse, R37 ;  /* 0x0000002518127221 */ /* 0x040fe20000000000 */
[----:B------:R-:W-:Y:S01]  /*2110*/  FFMA R24, R24, -2, R41 ;  /* 0xc000000018187823 */ /* 0x000fe20000000029 */
[----:B------:R-:W-:-:S03]  /*2120*/  FADD R26, R26, -R29 ;  /* 0x8000001d1a1a7221 */ /* 0x000fc60000000000 */
[C---:B------:R-:W-:Y:S01]  /*2130*/  FFMA R39, R23.reuse, 2, R24 ;  /* 0x4000000017277823 */ /* 0x040fe20000000018 */
[C---:B------:R-:W-:Y:S01]  /*2140*/  FADD R41, -R23.reuse, R4 ;  /* 0x0000000417297221 */ /* 0x040fe20000000100 */
[C---:B------:R-:W-:Y:S01]  /*2150*/  FADD R29, -R23.reuse, R0 ;  /* 0x00000000171d7221 */ /* 0x040fe20000000100 */
[C---:B------:R-:W-:Y:S01]  /*2160*/  FFMA R37, R23.reuse, 4, R22 ;  /* 0x4080000017257823 */ /* 0x040fe20000000016 */
[C---:B------:R-:W-:Y:S01]  /*2170*/  FFMA R43, R23.reuse, 2, R8 ;  /* 0x40000000172b7823 */ /* 0x040fe20000000008 */
[C---:B------:R-:W-:Y:S01]  /*2180*/  FFMA R33, R23.reuse, -11, R10 ;  /* 0xc130000017217823 */ /* 0x040fe2000000000a */
[C---:B------:R-:W-:Y:S01]  /*2190*/  FFMA R35, R23.reuse, -4, R18 ;  /* 0xc080000017237823 */ /* 0x040fe20000000012 */
[----:B------:R-:W-:Y:S01]  /*21a0*/  FADD R23, -R23, R26 ;  /* 0x0000001a17177221 */ /* 0x000fe20000000100 */
[C---:B------:R-:W-:Y:S01]  /*21b0*/  FADD R39, R2.reuse, R39 ;  /* 0x0000002702277221 */ /* 0x040fe20000000000 */
[C---:B------:R-:W-:Y:S01]  /*21c0*/  FADD R29, -R2.reuse, R29 ;  /* 0x0000001d021d7221 */ /* 0x040fe20000000100 */
[C---:B------:R-:W-:Y:S01]  /*21d0*/  FADD R35, R2.reuse, R35 ;  /* 0x0000002302237221 */ /* 0x040fe20000000000 */
[C---:B------:R-:W-:Y:S01]  /*21e0*/  FADD R45, -R2.reuse, R45 ;  /* 0x0000002d022d7221 */ /* 0x040fe20000000100 */
[C---:B------:R-:W-:Y:S01]  /*21f0*/  FADD R37, -R2.reuse, R37 ;  /* 0x0000002502257221 */ /* 0x040fe20000000100 */
[C---:B------:R-:W-:Y:S01]  /*2200*/  FFMA R33, R2.reuse, 8, R33 ;  /* 0x4100000002217823 */ /* 0x040fe20000000021 */
[----:B------:R-:W-:Y:S01]  /*2210*/  FADD R23, R2, R23 ;  /* 0x0000001702177221 */ /* 0x000fe20000000000 */
[C---:B------:R-:W-:Y:S01]  /*2220*/  FADD R24, R6.reuse, R6 ;  /* 0x0000000606187221 */ /* 0x040fe20000000000 */
[----:B------:R-:W-:Y:S01]  /*2230*/  FFMA R28, R6, -2, R39 ;  /* 0xc0000000061c7823 */ /* 0x000fe20000000027 */
[C---:B------:R-:W-:Y:S01]  /*2240*/  FADD R8, R2.reuse, R11 ;  /* 0x0000000b02087221 */ /* 0x040fe20000000000 */
[C---:B------:R-:W-:Y:S01]  /*2250*/  FADD R4, -R2.reuse, R5 ;  /* 0x0000000502047221 */ /* 0x040fe20000000100 */
[C---:B------:R-:W-:Y:S01]  /*2260*/  FADD R26, -R2.reuse, R9 ;  /* 0x00000009021a7221 */ /* 0x040fe20000000100 */
[C---:B------:R-:W-:Y:S01]  /*2270*/  FADD R30, -R2.reuse, R41 ;  /* 0x00000029021e7221 */ /* 0x040fe20000000100 */
[C---:B------:R-:W-:Y:S01]  /*2280*/  FADD R0, R2.reuse, R31 ;  /* 0x0000001f02007221 */ /* 0x040fe20000000000 */
[----:B------:R-:W-:Y:S01]  /*2290*/  FADD R32, -R2, R43 ;  /* 0x0000002b02207221 */ /* 0x000fe20000000100 */
[C---:B------:R-:W-:Y:S01]  /*22a0*/  FADD R2, -R6.reuse, R29 ;  /* 0x0000001d06027221 */ /* 0x040fe20000000100 */
[C---:B------:R-:W-:Y:S01]  /*22b0*/  FADD R18, R6.reuse, R35 ;  /* 0x0000002306127221 */ /* 0x040fe20000000000 */
[C---:B------:R-:W-:Y:S01]  /*22c0*/  FADD R27, R6.reuse, R27 ;  /* 0x0000001b061b7221 */ /* 0x040fe20000000000 */
[C---:B------:R-:W-:Y:S01]  /*22d0*/  FADD R19, R6.reuse, R19 ;  /* 0x0000001306137221 */ /* 0x040fe20000000000 */
[C---:B------:R-:W-:Y:S01]  /*22e0*/  FADD R21, R6.reuse, R21 ;  /* 0x0000001506157221 */ /* 0x040fe20000000000 */
[C---:B------:R-:W-:Y:S01]  /*22f0*/  FADD R47, -R6.reuse, R17 ;  /* 0x00000011062f7221 */ /* 0x040fe20000000100 */
[C---:B------:R-:W-:Y:S01]  /*2300*/  FADD R36, R6.reuse, R45 ;  /* 0x0000002d06247221 */ /* 0x040fe20000000000 */
[C---:B------:R-:W-:Y:S01]  /*2310*/  FADD R22, -R6.reuse, R37 ;  /* 0x0000002506167221 */ /* 0x040fe20000000100 */
[----:B------:R-:W-:Y:S01]  /*2320*/  FFMA R10, R6, 8, R33 ;  /* 0x41000000060a7823 */ /* 0x000fe20000000021 */
[----:B------:R-:W-:Y:S01]  /*2330*/  FADD R24, R23, -R24 ;  /* 0x8000001817187221 */ /* 0x000fe20000000000 */
[C---:B------:R-:W-:Y:S01]  /*2340*/  FADD R35, R3.reuse, R28 ;  /* 0x0000001c03237221 */ /* 0x040fe20000000000 */
[----:B------:R-:W-:Y:S01]  /*2350*/  MOV R9, 0x3d579436 ;  /* 0x3d57943600097802 */ /* 0x000fe20000000f00 */
[C---:B------:R-:W-:Y:S01]  /*2360*/  FADD R6, -R3.reuse, R8 ;  /* 0x0000000803067221 */ /* 0x040fe20000000100 */
[C---:B------:R-:W-:Y:S01]  /*2370*/  FADD R23, -R3.reuse, R2 ;  /* 0x0000000203177221 */ /* 0x040fe20000000100 */
[C---:B------:R-:W-:Y:S01]  /*2380*/  FFMA R29, R3.reuse, 8, R10 ;  /* 0x41000000031d7823 */ /* 0x040fe2000000000a */
[C---:B------:R-:W-:Y:S01]  /*2390*/  FADD R24, R3.reuse, R24 ;  /* 0x0000001803187221 */ /* 0x040fe20000000000 */
[C---:B------:R-:W-:Y:S01]  /*23a0*/  FADD R33, R34.reuse, R34 ;  /* 0x0000002222217221 */ /* 0x040fe20000000000 */
[C---:B------:R-:W-:Y:S01]  /*23b0*/  FFMA R2, R34.reuse, -2, R35 ;  /* 0xc000000022027823 */ /* 0x040fe20000000023 */
[----:B------:R-:W-:Y:S01]  /*23c0*/  FADD R37, -R3, R36 ;  /* 0x0000002403257221 */ /* 0x000fe20000000100 */
[----:B------:R-:W-:Y:S01]  /*23d0*/  FADD R10, -R34, R27 ;  /* 0x0000001b220a7221 */ /* 0x000fe20000000100 */
[----:B------:R-:W-:-:S02]  /*23e0*/  HFMA2 R43, -RZ, RZ, 1.3349609375, -0.0010280609130859375 ;  /* 0x3d579436ff2b7431 */ /* 0x000fc400000001ff */
[----:B------:R-:W-:Y:S01]  /*23f0*/  FFMA R35, R6, -0.10000000149011611938, R9 ;  /* 0xbdcccccd06237823 */ /* 0x000fe20000000009 */
[C---:B------:R-:W-:Y:S01]  /*2400*/  FADD R31, -R3.reuse, R22 ;  /* 0x00000016031f7221 */ /* 0x040fe20000000100 */
[----:B------:R-:W-:Y:S01]  /*2410*/  FADD R22, -R34, R23 ;  /* 0x0000001722167221 */ /* 0x000fe20000000100 */
[C---:B------:R-:W-:Y:S01]  /*2420*/  FADD R11, -R3.reuse, R0 ;  /* 0x00000000030b7221 */ /* 0x040fe20000000100 */
[----:B------:R-:W-:Y:S01]  /*2430*/  FADD R23, R24, -R33 ;  /* 0x8000002118177221 */ /* 0x000fe20000000000 */
[C---:B------:R-:W-:Y:S01]  /*2440*/  FADD R39, R3.reuse, R18 ;  /* 0x0000001203277221 */ /* 0x040fe20000000000 */
[C---:B------:R-:W-:Y:S01]  /*2450*/  FADD R0, R34.reuse, R37 ;  /* 0x0000002522007221 */ /* 0x040fe20000000000 */
[----:B------:R-:W-:Y:S01]  /*2460*/  FFMA R42, R34, 8, R29 ;  /* 0x41000000222a7823 */ /* 0x000fe2000000001d */
[----:B------:R-:W-:Y:S01]  /*2470*/  FFMA R33, R6, 0.10000000149011611938, R9 ;  /* 0x3dcccccd06217823 */ /* 0x000fe20000000009 */
[C---:B------:R-:W-:Y:S01]  /*2480*/  FFMA R49, R10.reuse, 0.10000000149011611938, R35 ;  /* 0x3dcccccd0a317823 */ /* 0x040fe20000000023 */
[----:B------:R-:W-:Y:S01]  /*2490*/  MOV R37, 0x3d579436 ;  /* 0x3d57943600257802 */ /* 0x000fe20000000f00 */
[C---:B------:R-:W-:Y:S01]  /*24a0*/  FADD R4, R3.reuse, R4 ;  /* 0x0000000403047221 */ /* 0x040fe20000000000 */
[C---:B------:R-:W-:Y:S01]  /*24b0*/  FADD R26, R3.reuse, R26 ;  /* 0x0000001a031a7221 */ /* 0x040fe20000000000 */
[C---:B------:R-:W-:Y:S01]  /*24c0*/  FADD R8, -R3.reuse, R30 ;  /* 0x0000001e03087221 */ /* 0x040fe20000000100 */
[----:B------:R-:W-:Y:S01]  /*24d0*/  FADD R5, -R3, R32 ;  /* 0x0000002003057221 */ /* 0x000fe20000000100 */
[C-C-:B------:R-:W-:Y:S01]  /*24e0*/  FFMA R45, R10.reuse, 0.10000000149011611938, R9.reuse ;  /* 0x3dcccccd0a2d7823 */ /* 0x140fe20000000009 */
[----:B------:R-:W-:Y:S01]  /*24f0*/  FFMA R41, R10, -0.10000000149011611938, R9 ;  /* 0xbdcccccd0a297823 */ /* 0x000fe20000000009 */
[C---:B------:R-:W-:Y:S01]  /*2500*/  FADD R3, -R34.reuse, R21 ;  /* 0x0000001522037221 */ /* 0x040fe20000000100 */
[C---:B------:R-:W-:Y:S01]  /*2510*/  FADD R17, -R34.reuse, R19 ;  /* 0x0000001322117221 */ /* 0x040fe20000000100 */
[----:B------:R-:W-:Y:S01]  /*2520*/  FADD R39, R34, R39 ;  /* 0x0000002722277221 */ /* 0x000fe20000000000 */
[----:B------:R-:W-:Y:S01]  /*2530*/  FFMA R21, R10, 0.10000000149011611938, R33 ;  /* 0x3dcccccd0a157823 */ /* 0x000fe20000000021 */
[----:B------:R-:W-:Y:S01]  /*2540*/  FFMA R36, R42, 0.0033416876103729009628, R49 ;  /* 0x3b5b00372a247823 */ /* 0x000fe20000000031 */
[C---:B------:R-:W-:Y:S01]  /*2550*/  FADD R47, R34.reuse, R47 ;  /* 0x0000002f222f7221 */ /* 0x040fe20000000000 */
[----:B------:R-:W-:Y:S01]  /*2560*/  FADD R18, -R34, R31 ;  /* 0x0000001f22127221 */ /* 0x000fe20000000100 */
[C---:B------:R-:W-:Y:S01]  /*2570*/  FFMA R51, R10.reuse, -0.10000000149011611938, R35 ;  /* 0xbdcccccd0a337823 */ /* 0x040fe20000000023 */
[--C-:B------:R-:W-:Y:S01]  /*2580*/  FFMA R53, R10, -0.10000000149011611938, R33.reuse ;  /* 0xbdcccccd0a357823 */ /* 0x100fe20000000021 */
[C---:B------:R-:W-:Y:S01]  /*2590*/  FFMA R28, R42.reuse, -0.0045948205515742301941, R33 ;  /* 0xbb9690262a1c7823 */ /* 0x040fe20000000021 */
[----:B------:R-:W-:Y:S01]  /*25a0*/  FFMA R30, R42, -0.0045948205515742301941, R35 ;  /* 0xbb9690262a1e7823 */ /* 0x000fe20000000023 */
[C---:B------:R-:W-:Y:S01]  /*25b0*/  FFMA R43, R22.reuse, 0.10000000149011611938, R43 ;  /* 0x3dcccccd162b7823 */ /* 0x040fe2000000002b */
[C---:B------:R-:W-:Y:S01]  /*25c0*/  FFMA R37, R22.reuse, -0.10000000149011611938, R37 ;  /* 0xbdcccccd16257823 */ /* 0x040fe20000000025 */
[C-C-:B------:R-:W-:Y:S01]  /*25d0*/  FFMA R32, R22.reuse, 0.10000000149011611938, R33.reuse ;  /* 0x3dcccccd16207823 */ /* 0x140fe20000000021 */
[C---:B------:R-:W-:Y:S01]  /*25e0*/  FFMA R10, R22.reuse, -0.10000000149011611938, R33 ;  /* 0xbdcccccd160a7823 */ /* 0x040fe20000000021 */
[C-C-:B------:R-:W-:Y:S01]  /*25f0*/  FFMA R34, R22.reuse, 0.10000000149011611938, R35.reuse ;  /* 0x3dcccccd16227823 */ /* 0x140fe20000000023 */
[C---:B------:R-:W-:Y:S01]  /*2600*/  FFMA R24, R22.reuse, -0.10000000149011611938, R35 ;  /* 0xbdcccccd16187823 */ /* 0x040fe20000000023 */
[C-C-:B------:R-:W-:Y:S01]  /*2610*/  FFMA R31, R22.reuse, 0.10000000149011611938, R45.reuse ;  /* 0x3dcccccd161f7823 */ /* 0x140fe2000000002d */
[C---:B------:R-:W-:Y:S01]  /*2620*/  FFMA R29, R22.reuse, -0.10000000149011611938, R45 ;  /* 0xbdcccccd161d7823 */ /* 0x040fe2000000002d */
[C-C-:B------:R-:W-:Y:S01]  /*2630*/  FFMA R19, R22.reuse, 0.10000000149011611938, R41.reuse ;  /* 0x3dcccccd16137823 */ /* 0x140fe20000000029 */
[----:B------:R-:W-:Y:S01]  /*2640*/  FFMA R27, R22, -0.10000000149011611938, R41 ;  /* 0xbdcccccd161b7823 */ /* 0x000fe20000000029 */
[C---:B------:R-:W-:Y:S01]  /*2650*/  FFMA R22, R42.reuse, -0.0045948205515742301941, R45 ;  /* 0xbb9690262a167823 */ /* 0x040fe2000000002d */
[C---:B------:R-:W-:Y:S01]  /*2660*/  FFMA R40, R42.reuse, 0.0033416876103729009628, R21 ;  /* 0x3b5b00372a287823 */ /* 0x040fe20000000015 */
[----:B------:R-:W-:Y:S01]  /*2670*/  FFMA R36, R39, 0.0039682541973888874054, R36 ;  /* 0x3b82082127247823 */ /* 0x000fe20000000024 */
[----:B------:R-:W-:Y:S01]  /*2680*/  FADD R45, R11, -R17 ;  /* 0x800000110b2d7221 */ /* 0x000fe20000000000 */
[C---:B------:R-:W-:Y:S01]  /*2690*/  FFMA R21, R42.reuse, -0.012531328015029430389, R9 ;  /* 0xbc4d50332a157823 */ /* 0x040fe20000000009 */
[C---:B------:R-:W-:Y:S01]  /*26a0*/  FFMA R28, R39.reuse, -0.015873016789555549622, R28 ;  /* 0xbc820821271c7823 */ /* 0x040fe2000000001c */
[----:B------:R-:W-:Y:S01]  /*26b0*/  FFMA R30, R39, -0.015873016789555549622, R30 ;  /* 0xbc820821271e7823 */ /* 0x000fe2000000001e */
[C---:B------:R-:W-:Y:S01]  /*26c0*/  FFMA R32, R42.reuse, 0.0033416876103729009628, R32 ;  /* 0x3b5b00372a207823 */ /* 0x040fe20000000020 */
[----:B------:R-:W-:Y:S01]  /*26d0*/  FMUL R9, R23, -0.055555555969476699829 ;  /* 0xbd638e3917097820 */ /* 0x000fe20000400000 */
[C---:B------:R-:W-:Y:S01]  /*26e0*/  FFMA R33, R42.reuse, 0.0033416876103729009628, R10 ;  /* 0x3b5b00372a217823 */ /* 0x040fe2000000000a */
[C---:B------:R-:W-:Y:S01]  /*26f0*/  FFMA R34, R42.reuse, 0.0033416876103729009628, R34 ;  /* 0x3b5b00372a227823 */ /* 0x040fe20000000022 */
[C---:B------:R-:W-:Y:S01]  /*2700*/  FFMA R35, R42.reuse, 0.0033416876103729009628, R24 ;  /* 0x3b5b00372a237823 */ /* 0x040fe20000000018 */
[C---:B------:R-:W-:Y:S01]  /*2710*/  FFMA R52, R42.reuse, -0.0045948205515742301941, R43 ;  /* 0xbb9690262a347823 */ /* 0x040fe2000000002b */
[C---:B------:R-:W-:Y:S01]  /*2720*/  FFMA R38, R42.reuse, 0.0033416876103729009628, R51 ;  /* 0x3b5b00372a267823 */ /* 0x040fe20000000033 */
[C---:B------:R-:W-:Y:S01]  /*2730*/  FFMA R6, R42.reuse, 0.0033416876103729009628, R53 ;  /* 0x3b5b00372a067823 */ /* 0x040fe20000000035 */
[C---:B------:R-:W-:Y:S01]  /*2740*/  FFMA R24, R42.reuse, -0.0045948205515742301941, R41 ;  /* 0xbb9690262a187823 */ /* 0x040fe20000000029 */
[C---:B------:R-:W-:Y:S01]  /*2750*/  FFMA R50, R42.reuse, -0.0045948205515742301941, R37 ;  /* 0xbb9690262a327823 */ /* 0x040fe20000000025 */
[C---:B------:R-:W-:Y:S01]  /*2760*/  FFMA R46, R42.reuse, 0.0033416876103729009628, R31 ;  /* 0x3b5b00372a2e7823 */ /* 0x040fe2000000001f */
[C---:B------:R-:W-:Y:S01]  /*2770*/  FFMA R10, R42.reuse, 0.0033416876103729009628, R29 ;  /* 0x3b5b00372a0a7823 */ /* 0x040fe2000000001d */
[C---:B------:R-:W-:Y:S01]  /*2780*/  FFMA R44, R42.reuse, 0.0033416876103729009628, R19 ;  /* 0x3b5b00372a2c7823 */ /* 0x040fe20000000013 */
[----:B------:R-:W-:Y:S01]  /*2790*/  FFMA R43, R45, -0.025000000372529029846, R36 ;  /* 0xbccccccd2d2b7823 */ /* 0x000fe20000000024 */
[----:B------:R-:W-:Y:S01]  /*27a0*/  FFMA R42, R42, 0.0033416876103729009628, R27 ;  /* 0x3b5b00372a2a7823 */ /* 0x000fe2000000001b */
[C---:B------:R-:W-:Y:S01]  /*27b0*/  FADD R37, R11.reuse, R17 ;  /* 0x000000110b257221 */ /* 0x040fe20000000000 */
[C---:B------:R-:W-:Y:S01]  /*27c0*/  FADD R51, R11.reuse, -R18 ;  /* 0x800000120b337221 */ /* 0x040fe20000000000 */
[C---:B------:R-:W-:Y:S01]  /*27d0*/  FFMA R36, R11.reuse, -0.10000000149011611938, R28 ;  /* 0xbdcccccd0b247823 */ /* 0x040fe2000000001c */
[----:B------:R-:W-:Y:S01]  /*27e0*/  FFMA R30, R11, 0.10000000149011611938, R30 ;  /* 0x3dcccccd0b1e7823 */ /* 0x000fe2000000001e */
[--C-:B------:R-:W-:Y:S01]  /*27f0*/  FFMA R49, R47, 0.25, R9.reuse ;  /* 0x3e8000002f317823 */ /* 0x100fe20000000009 */
[----:B------:R-:W-:Y:S01]  /*2800*/  FMUL R31, R23, 0.027777777984738349915 ;  /* 0x3ce38e39171f7820 */ /* 0x000fe20000400000 */
[----:B------:R-:W-:Y:S01]  /*2810*/  FFMA R32, R39, 0.0039682541973888874054, R32 ;  /* 0x3b82082127207823 */ /* 0x000fe20000000020 */
[----:B------:R-:W-:Y:S01]  /*2820*/  FADD R11, R11, R18 ;  /* 0x000000120b0b7221 */ /* 0x000fe20000000000 */
[----:B------:R-:W-:Y:S01]  /*2830*/  FFMA R47, R47, -0.25, R9 ;  /* 0xbe8000002f2f7823 */ /* 0x000fe20000000009 */
[C---:B------:R-:W-:Y:S01]  /*2840*/  FFMA R34, R39.reuse, 0.0039682541973888874054, R34 ;  /* 0x3b82082127227823 */ /* 0x040fe20000000022 */
[C---:B------:R-:W-:Y:S01]  /*2850*/  FFMA R40, R39.reuse, 0.0039682541973888874054, R40 ;  /* 0x3b82082127287823 */ /* 0x040fe20000000028 */
[C---:B------:R-:W-:Y:S01]  /*2860*/  FFMA R38, R39.reuse, 0.0039682541973888874054, R38 ;  /* 0x3b82082127267823 */ /* 0x040fe20000000026 */
[C---:B------:R-:W-:Y:S01]  /*2870*/  FFMA R21, R39.reuse, 0.047619048506021499634, R21 ;  /* 0x3d430c3127157823 */ /* 0x040fe20000000015 */
[C---:B------:R-:W-:Y:S01]  /*2880*/  FFMA R6, R39.reuse, 0.0039682541973888874054, R6 ;  /* 0x3b82082127067823 */ /* 0x040fe20000000006 */
[C---:B------:R-:W-:Y:S01]  /*2890*/  FFMA R33, R39.reuse, 0.0039682541973888874054, R33 ;  /* 0x3b82082127217823 */ /* 0x040fe20000000021 */
[C---:B------:R-:W-:Y:S01]  /*28a0*/  FFMA R35, R39.reuse, 0.0039682541973888874054, R35 ;  /* 0x3b82082127237823 */ /* 0x040fe20000000023 */
[C---:B------:R-:W-:Y:S01]  /*28b0*/  FFMA R22, R39.reuse, -0.015873016789555549622, R22 ;  /* 0xbc82082127167823 */ /* 0x040fe20000000016 */
[C---:B------:R-:W-:Y:S01]  /*28c0*/  FFMA R24, R39.reuse, -0.015873016789555549622, R24 ;  /* 0xbc82082127187823 */ /* 0x040fe20000000018 */
[C---:B------:R-:W-:Y:S01]  /*28d0*/  FFMA R27, R39.reuse, -0.015873016789555549622, R52 ;  /* 0xbc820821271b7823 */ /* 0x040fe20000000034 */
[C---:B------:R-:W-:Y:S01]  /*28e0*/  FFMA R29, R39.reuse, -0.015873016789555549622, R50 ;  /* 0xbc820821271d7823 */ /* 0x040fe20000000032 */
[C---:B------:R-:W-:Y:S01]  /*28f0*/  FFMA R9, R39.reuse, 0.0039682541973888874054, R46 ;  /* 0x3b82082127097823 */ /* 0x040fe2000000002e */
[C---:B------:R-:W-:Y:S01]  /*2900*/  FFMA R10, R39.reuse, 0.0039682541973888874054, R10 ;  /* 0x3b820821270a7823 */ /* 0x040fe2000000000a */
[C---:B------:R-:W-:Y:S01]  /*2910*/  FFMA R19, R39.reuse, 0.0039682541973888874054, R44 ;  /* 0x3b82082127137823 */ /* 0x040fe2000000002c */
[----:B------:R-:W-:Y:S01]  /*2920*/  FFMA R39, R39, 0.0039682541973888874054, R42 ;  /* 0x3b82082127277823 */ /* 0x000fe2000000002a */
[C-C-:B------:R-:W-:Y:S01]  /*2930*/  FFMA R42, R8.reuse, 0.083333335816860198975, R31.reuse ;  /* 0x3daaaaab082a7823 */ /* 0x140fe2000000001f */
[----:B------:R-:W-:Y:S01]  /*2940*/  FFMA R28, R8, -0.083333335816860198975, R31 ;  /* 0xbdaaaaab081c7823 */ /* 0x000fe2000000001f */
[----:B------:R-:W-:Y:S01]  /*2950*/  FFMA R53, R11, 0.025000000372529029846, R32 ;  /* 0x3ccccccd0b357823 */ /* 0x000fe20000000020 */
[----:B------:R-:W-:Y:S01]  /*2960*/  FFMA R31, R51, -0.025000000372529029846, R34 ;  /* 0xbccccccd331f7823 */ /* 0x000fe20000000022 */
[----:B------:R-:W-:Y:S01]  /*2970*/  FADD R32, R23, -R2 ;  /* 0x8000000217207221 */ /* 0x000fe20000000000 */
[----:B------:R-:W-:Y:S01]  /*2980*/  FFMA R51, R51, 0.025000000372529029846, R33 ;  /* 0x3ccccccd33337823 */ /* 0x000fe20000000021 */
[C---:B------:R-:W-:Y:S01]  /*2990*/  FFMA R23, R17.reuse, -0.10000000149011611938, R22 ;  /* 0xbdcccccd11177823 */ /* 0x040fe20000000016 */
[----:B------:R-:W-:Y:S01]  /*29a0*/  FFMA R33, R17, 0.10000000149011611938, R24 ;  /* 0x3dcccccd11217823 */ /* 0x000fe20000000018 */
[C---:B------:R-:W-:Y:S01]  /*29b0*/  FFMA R22, R18.reuse, -0.10000000149011611938, R27 ;  /* 0xbdcccccd12167823 */ /* 0x040fe2000000001b */
[----:B------:R-:W-:Y:S01]  /*29c0*/  FFMA R35, R11, -0.025000000372529029846, R35 ;  /* 0xbccccccd0b237823 */ /* 0x000fe20000000023 */
[----:B------:R-:W-:Y:S01]  /*29d0*/  FFMA R29, R18, 0.10000000149011611938, R29 ;  /* 0x3dcccccd121d7823 */ /* 0x000fe2000000001d */
[C---:B------:R-:W-:Y:S01]  /*29e0*/  FFMA R41, R37.reuse, 0.025000000372529029846, R40 ;  /* 0x3ccccccd25297823 */ /* 0x040fe20000000028 */
[----:B------:R-:W-:Y:S01]  /*29f0*/  FFMA R11, R26, 0.25, R28 ;  /* 0x3e8000001a0b7823 */ /* 0x000fe2000000001c */
[----:B------:R-:W-:Y:S01]  /*2a00*/  FFMA R27, R32, -0.027777777984738349915, R23 ;  /* 0xbce38e39201b7823 */ /* 0x000fe20000000017 */
[----:B------:R-:W-:Y:S01]  /*2a10*/  FFMA R37, R37, -0.025000000372529029846, R38 ;  /* 0xbccccccd25257823 */ /* 0x000fe20000000026 */
[----:B------:R-:W-:Y:S01]  /*2a20*/  FFMA R45, R45, 0.025000000372529029846, R6 ;  /* 0x3ccccccd2d2d7823 */ /* 0x000fe20000000006 */
[----:B------:R-:W-:Y:S01]  /*2a30*/  FFMA R26, R26, -0.25, R28 ;  /* 0xbe8000001a1a7823 */ /* 0x000fe2000000001c */
[C---:B------:R-:W-:Y:S01]  /*2a40*/  FFMA R23, R32.reuse, -0.027777777984738349915, R33 ;  /* 0xbce38e3920177823 */ /* 0x040fe20000000021 */
[C-C-:B------:R-:W-:Y:S01]  /*2a50*/  FADD R28, R17.reuse, R18.reuse ;  /* 0x00000012111c7221 */ /* 0x140fe20000000000 */
[----:B------:R-:W-:Y:S01]  /*2a60*/  FADD R24, R17, -R18 ;  /* 0x8000001211187221 */ /* 0x000fe20000000000 */
[C---:B------:R-:W-:Y:S01]  /*2a70*/  FFMA R33, R32.reuse, -0.027777777984738349915, R22 ;  /* 0xbce38e3920217823 */ /* 0x040fe20000000016 */
[C---:B------:R-:W-:Y:S01]  /*2a80*/  FFMA R17, R32.reuse, 0.055555555969476699829, R36 ;  /* 0x3d638e3920117823 */ /* 0x040fe20000000024 */
[C---:B------:R-:W-:Y:S01]  /*2a90*/  FFMA R18, R32.reuse, 0.055555555969476699829, R30 ;  /* 0x3d638e3920127823 */ /* 0x040fe2000000001e */
[----:B------:R-:W-:Y:S01]  /*2aa0*/  FFMA R22, R32, -0.027777777984738349915, R29 ;  /* 0xbce38e3920167823 */ /* 0x000fe2000000001d */
[C-C-:B------:R-:W-:Y:S01]  /*2ab0*/  FFMA R6, R7.reuse, 0.25, R42.reuse ;  /* 0x3e80000007067823 */ /* 0x140fe2000000002a */
        /* <DEDUP_REMOVED lines=9> */
[C---:B------:R-:W-:Y:S01]  /*2b50*/  FFMA R31, R5.reuse, 0.041666667908430099487, R32 ;  /* 0x3d2aaaab051f7823 */ /* 0x040fe20000000020 */
[C---:B------:R-:W-:Y:S01]  /*2b60*/  FFMA R35, R5.reuse, 0.041666667908430099487, R34 ;  /* 0x3d2aaaab05237823 */ /* 0x040fe20000000022 */
[C---:B------:R-:W-:Y:S01]  /*2b70*/  FFMA R32, R5.reuse, 0.041666667908430099487, R36 ;  /* 0x3d2aaaab05207823 */ /* 0x040fe20000000024 */
[----:B------:R-:W-:Y:S01]  /*2b80*/  FADD R8, R8, -R5 ;  /* 0x8000000508087221 */ /* 0x000fe20000000000 */
[C---:B------:R-:W-:Y:S01]  /*2b90*/  FFMA R30, R5.reuse, 0.041666667908430099487, R30 ;  /* 0x3d2aaaab051e7823 */ /* 0x040fe2000000001e */
[C---:B------:R-:W-:Y:S01]  /*2ba0*/  FFMA R34, R5.reuse, -0.041666667908430099487, R38 ;  /* 0xbd2aaaab05227823 */ /* 0x040fe20000000026 */
[C---:B------:R-:W-:Y:S01]  /*2bb0*/  FFMA R29, R5.reuse, -0.041666667908430099487, R40 ;  /* 0xbd2aaaab051d7823 */ /* 0x040fe20000000028 */
[C---:B------:R-:W-:Y:S01]  /*2bc0*/  FFMA R36, R5.reuse, -0.041666667908430099487, R42 ;  /* 0xbd2aaaab05247823 */ /* 0x040fe2000000002a */
[----:B------:R-:W-:Y:S01]  /*2bd0*/  FFMA R5, R5, -0.041666667908430099487, R44 ;  /* 0xbd2aaaab05057823 */ /* 0x000fe2000000002c */
[C-C-:B------:R-:W-:Y:S01]  /*2be0*/  FADD R45, R4.reuse, -R3.reuse ;  /* 0x80000003042d7221 */ /* 0x140fe20000000000 */
[C-C-:B------:R-:W-:Y:S01]  /*2bf0*/  FADD R42, -R4.reuse, -R3.reuse ;  /* 0x80000003042a7221 */ /* 0x140fe20000000100 */
[C-C-:B------:R-:W-:Y:S01]  /*2c00*/  FADD R40, -R4.reuse, R3.reuse ;  /* 0x0000000304287221 */ /* 0x140fe20000000100 */
[C---:B------:R-:W-:Y:S01]  /*2c10*/  FADD R43, R4.reuse, R3 ;  /* 0x00000003042b7221 */ /* 0x040fe20000000000 */
[C-C-:B------:R-:W-:Y:S01]  /*2c20*/  FADD R41, -R4.reuse, R0.reuse ;  /* 0x0000000004297221 */ /* 0x140fe20000000100 */
[C-C-:B------:R-:W-:Y:S01]  /*2c30*/  FADD R38, R4.reuse, R0.reuse ;  /* 0x0000000004267221 */ /* 0x140fe20000000000 */
[C-C-:B------:R-:W-:Y:S01]  /*2c40*/  FADD R37, -R4.reuse, -R0.reuse ;  /* 0x8000000004257221 */ /* 0x140fe20000000100 */
[--C-:B------:R-:W-:Y:S01]  /*2c50*/  FADD R4, R4, -R0.reuse ;  /* 0x8000000004047221 */ /* 0x100fe20000000000 */
[C-C-:B------:R-:W-:Y:S01]  /*2c60*/  FADD R50, -R3.reuse, -R0.reuse ;  /* 0x8000000003327221 */ /* 0x140fe20000000100 */
[C-C-:B------:R-:W-:Y:S01]  /*2c70*/  FADD R46, R3.reuse, R0.reuse ;  /* 0x00000000032e7221 */ /* 0x140fe20000000000 */
[C-C-:B------:R-:W-:Y:S01]  /*2c80*/  FADD R44, R3.reuse, -R0.reuse ;  /* 0x80000000032c7221 */ /* 0x140fe20000000000 */
[----:B------:R-:W-:Y:S01]  /*2c90*/  FADD R0, -R3, R0 ;  /* 0x0000000003007221 */ /* 0x000fe20000000100 */
[----:B------:R-:W-:Y:S01]  /*2ca0*/  FFMA R9, R28, 0.025000000372529029846, R9 ;  /* 0x3ccccccd1c097823 */ /* 0x000fe20000000009 */
[C---:B------:R-:W-:Y:S01]  /*2cb0*/  FFMA R19, R24.reuse, -0.025000000372529029846, R19 ;  /* 0xbccccccd18137823 */ /* 0x040fe20000000013 */
[----:B------:R-:W-:Y:S01]  /*2cc0*/  FFMA R3, R24, 0.025000000372529029846, R10 ;  /* 0x3ccccccd18037823 */ /* 0x000fe2000000000a */
[----:B------:R-:W-:Y:S01]  /*2cd0*/  FFMA R53, R28, -0.025000000372529029846, R39 ;  /* 0xbccccccd1c357823 */ /* 0x000fe20000000027 */
[----:B------:R-:W-:Y:S01]  /*2ce0*/  FFMA R9, R44, 0.125, R9 ;  /* 0x3e0000002c097823 */ /* 0x000fe20000000009 */
[----:B------:R-:W-:Y:S01]  /*2cf0*/  FFMA R39, R50, 0.125, R19 ;  /* 0x3e00000032277823 */ /* 0x000fe20000000013 */
[----:B------:R-:W-:Y:S01]  /*2d00*/  FFMA R51, R46, 0.125, R3 ;  /* 0x3e0000002e337823 */ /* 0x000fe20000000003 */
[----:B------:R-:W-:Y:S01]  /*2d10*/  FFMA R53, R0, 0.125, R53 ;  /* 0x3e00000000357823 */ /* 0x000fe20000000035 */
[C---:B------:R-:W-:Y:S01]  /*2d20*/  FFMA R19, R8.reuse, 0.083333335816860198975, R27 ;  /* 0x3daaaaab08137823 */ /* 0x040fe2000000001b */
[C---:B------:R-:W-:Y:S01]  /*2d30*/  FFMA R0, R8.reuse, 0.083333335816860198975, R23 ;  /* 0x3daaaaab08007823 */ /* 0x040fe20000000017 */
[C---:B------:R-:W-:Y:S01]  /*2d40*/  FFMA R33, R8.reuse, -0.083333335816860198975, R33 ;  /* 0xbdaaaaab08217823 */ /* 0x040fe20000000021 */
[----:B------:R-:W-:Y:S01]  /*2d50*/  FFMA R3, R8, -0.083333335816860198975, R22 ;  /* 0xbdaaaaab08037823 */ /* 0x000fe20000000016 */
[C---:B------:R-:W-:Y:S01]  /*2d60*/  FFMA R8, R2.reuse, -0.027777777984738349915, R9 ;  /* 0xbce38e3902087823 */ /* 0x040fe20000000009 */
[C---:B------:R-:W-:Y:S01]  /*2d70*/  FFMA R10, R2.reuse, -0.027777777984738349915, R39 ;  /* 0xbce38e39020a7823 */ /* 0x040fe20000000027 */
[C---:B------:R-:W-:Y:S01]  /*2d80*/  FFMA R22, R2.reuse, -0.027777777984738349915, R51 ;  /* 0xbce38e3902167823 */ /* 0x040fe20000000033 */
[----:B------:R-:W-:Y:S01]  /*2d90*/  FFMA R24, R2, -0.027777777984738349915, R53 ;  /* 0xbce38e3902187823 */ /* 0x000fe20000000035 */
[----:B------:R-:W-:Y:S01]  /*2da0*/  FFMA R9, R45, 0.125, R30 ;  /* 0x3e0000002d097823 */ /* 0x000fe2000000001e */
[----:B------:R-:W-:Y:S01]  /*2db0*/  FFMA R42, R42, 0.125, R31 ;  /* 0x3e0000002a2a7823 */ /* 0x000fe2000000001f */
[----:B------:R-:W-:Y:S01]  /*2dc0*/  FFMA R34, R41, 0.125, R34 ;  /* 0x3e00000029227823 */ /* 0x000fe20000000022 */
[----:B------:R-:W-:Y:S01]  /*2dd0*/  FFMA R35, R40, 0.125, R35 ;  /* 0x3e00000028237823 */ /* 0x000fe20000000023 */
[----:B------:R-:W-:Y:S01]  /*2de0*/  FFMA R32, R43, 0.125, R32 ;  /* 0x3e0000002b207823 */ /* 0x000fe20000000020 */
        /* <DEDUP_REMOVED lines=16> */
.L_x_14:
[----:B------:R-:W-:Y:S02]  /*2ef0*/  MOV R3, UR8 ;  /* 0x0000000800037c02 */ /* 0x000fe40008000f00 */
[----:B------:R-:W-:Y:S02]  /*2f00*/  IADD3 R4, PT, PT, R20, UR8, RZ ;  /* 0x0000000814047c10 */ /* 0x000fe4000fffe0ff */
[----:B------:R-:W-:Y:S01]  /*2f10*/  MOV R7, UR8 ;  /* 0x0000000800077c02 */ /* 0x000fe20008000f00 */
[C---:B------:R-:W-:Y:S01]  /*2f20*/  IMAD R2, R3.reuse, -0x180, R10 ;  /* 0xfffffe8003027824 */ /* 0x040fe200078e020a */
[----:B------:R-:W-:Y:S02]  /*2f30*/  MOV R17, UR8 ;  /* 0x0000000800117c02 */ /* 0x000fe40008000f00 */
[----:B------:R-:W-:Y:S01]  /*2f40*/  SHF.L.U32 R3, R3, 0x7, RZ ;  /* 0x0000000703037819 */ /* 0x000fe200000006ff */
[----:B------:R-:W-:Y:S01]  /*2f50*/  IMAD R8, R7, 0x180, R4 ;  /* 0x0000018007087824 */ /* 0x000fe200078e0204 */
[----:B------:R-:W-:-:S02]  /*2f60*/  VIMNMX R5, PT, PT, RZ, R2, !PT ;  /* 0x00000002ff057248 */ /* 0x000fc40007fe0100 */
[----:B------:R-:W-:Y:S02]  /*2f70*/  VIMNMX R4, PT, PT, RZ, R4, !PT ;  /* 0x00000004ff047248 */ /* 0x000fe40007fe0100 */
[----:B------:R-:W-:Y:S02]  /*2f80*/  ISETP.GE.AND P0, PT, R5, UR4, PT ;  /* 0x0000000405007c0c */ /* 0x000fe4000bf06270 */
[-C--:B------:R-:W-:Y:S02]  /*2f90*/  VIMNMX R6, PT, PT, RZ, R8.reuse, !PT ;  /* 0x00000008ff067248 */ /* 0x080fe40007fe0100 */
[----:B------:R-:W-:Y:S02]  /*2fa0*/  LEA R8, R17, R8, 0x8 ;  /* 0x0000000811087211 */ /* 0x000fe400078e40ff */
[----:B------:R-:W-:Y:S02]  /*2fb0*/  SEL R19, R5, UR5, !P0 ;  /* 0x0000000505137c07 */ /* 0x000fe4000c000000 */
[----:B------:R-:W-:-:S02]  /*2fc0*/  ISETP.GE.AND P0, PT, R4, UR4, PT ;  /* 0x0000000404007c0c */ /* 0x000fc4000bf06270 */
[----:B------:R-:W-:Y:S01]  /*2fd0*/  VIADDMNMX R7, R2, R3, RZ, !PT ;  /* 0x0000000302077246 */ /* 0x000fe200078001ff */
[--C-:B------:R-:W-:Y:S01]  /*2fe0*/  IMAD.WIDE R18, R19, 0x4, R34.reuse ;  /* 0x0000000413127825 */ /* 0x100fe200078e0222 */
[----:B------:R-:W-:Y:S02]  /*2ff0*/  VIMNMX R17, PT, PT, RZ, R8, !PT ;  /* 0x00000008ff117248 */ /* 0x000fe40007fe0100 */
[----:B------:R-:W-:Y:S02]  /*3000*/  SEL R5, R4, UR5, !P0 ;  /* 0x0000000504057c07 */ /* 0x000fe4000c000000 */
[----:B------:R-:W-:Y:S02]  /*3010*/  ISETP.GE.AND P1, PT, R6, UR4, PT ;  /* 0x0000000406007c0c */ /* 0x000fe4000bf26270 */
[----:B------:R-:W-:Y:S02]  /*3020*/  ISETP.GE.AND P2, PT, R7, UR4, PT ;  /* 0x0000000407007c0c */ /* 0x000fe4000bf46270 */
[----:B------:R-:W-:Y:S01]  /*3030*/  ISETP.GE.AND P0, PT, R17, UR4, PT ;  /* 0x0000000411007c0c */ /* 0x000fe2000bf06270 */
[----:B------:R-:W-:Y:S01]  /*3040*/  IMAD.WIDE R4, R5, 0x4, R34 ;  /* 0x0000000405047825 */ /* 0x000fe200078e0222 */
[----:B------:R-:W-:-:S02]  /*3050*/  MOV R21, UR8 ;  /* 0x0000000800157c02 */ /* 0x000fc40008000f00 */
[----:B------:R-:W-:Y:S02]  /*3060*/  SEL R23, R6, UR5, !P1 ;  /* 0x0000000506177c07 */ /* 0x000fe4000c800000 */
[----:B------:R-:W-:Y:S01]  /*3070*/  SEL R11, R7, UR5, !P2 ;  /* 0x00000005070b7c07 */ /* 0x000fe2000d000000 */
[----:B------:R0:W2:Y:S01]  /*3080*/  LDG.E R6, desc[UR6][R18.64] ;  /* 0x0000000612067981 */ /* 0x0000a2000c1e1900 */
[----:B------:R-:W-:Y:S01]  /*3090*/  SEL R17, R17, UR5, !P0 ;  /* 0x0000000511117c07 */ /* 0x000fe2000c000000 */
[--C-:B------:R-:W-:Y:S01]  /*30a0*/  IMAD.WIDE R22, R23, 0x4, R34.reuse ;  /* 0x0000000417167825 */ /* 0x100fe200078e0222 */
[----:B------:R-:W-:Y:S01]  /*30b0*/  LEA R8, R21, R8, 0x7 ;  /* 0x0000000815087211 */ /* 0x000fe200078e38ff */
[----:B------:R1:W3:Y:S02]  /*30c0*/  LDG.E R9, desc[UR6][R4.64] ;  /* 0x0000000604097981 */ /* 0x0002e4000c1e1900 */
[--C-:B------:R-:W-:Y:S01]  /*30d0*/  IMAD.WIDE R10, R11, 0x4, R34.reuse ;  /* 0x000000040b0a7825 */ /* 0x100fe200078e0222 */
[----:B0-----:R-:W-:Y:S01]  /*30e0*/  MOV R19, UR8 ;  /* 0x0000000800137c02 */ /* 0x001fe20008000f00 */
[----:B------:R0:W4:Y:S01]  /*30f0*/  LDG.E R7, desc[UR6][R22.64] ;  /* 0x0000000616077981 */ /* 0x000122000c1e1900 */
[----:B------:R-:W-:Y:S01]  /*3100*/  VIMNMX R8, PT, PT, RZ, R8, !PT ;  /* 0x00000008ff087248 */ /* 0x000fe20007fe0100 */
[----:B-1----:R-:W-:Y:S01]  /*3110*/  IMAD.WIDE R4, R17, 0x4, R34 ;  /* 0x0000000411047825 */ /* 0x002fe200078e0222 */
[----:B------:R-:W-:Y:S01]  /*3120*/  MOV R18, UR8 ;  /* 0x0000000800127c02 */ /* 0x000fe20008000f00 */
[----:B------:R1:W4:Y:S02]  /*3130*/  LDG.E R11, desc[UR6][R10.64] ;  /* 0x000000060a0b7981 */ /* 0x000324000c1e1900 */
[----:B------:R-:W-:Y:S01]  /*3140*/  IMAD R17, R19, 0x201, R48 ;  /* 0x0000020113117824 */ /* 0x000fe200078e0230 */
[----:B------:R-:W-:Y:S01]  /*3150*/  ISETP.GE.AND P0, PT, R8, UR4, PT ;  /* 0x0000000408007c0c */ /* 0x000fe2000bf06270 */
[----:B------:R-:W-:-:S03]  /*3160*/  IMAD R18, R18, 0x300, RZ ;  /* 0x0000030012127824 */ /* 0x000fc600078e02ff */
[----:B0-----:R-:W-:Y:S02]  /*3170*/  SEL R23, R8, UR5, !P0 ;  /* 0x0000000508177c07 */ /* 0x001fe4000c000000 */
[----:B-1----:R-:W-:Y:S01]  /*3180*/  VIADDMNMX R10, R17, R12, RZ, !PT ;  /* 0x0000000c110a7246 */ /* 0x002fe200078001ff */
[----:B------:R0:W4:Y:S01]  /*3190*/  LDG.E R8, desc[UR6][R4.64] ;  /* 0x0000000604087981 */ /* 0x000122000c1e1900 */
[----:B------:R-:W-:Y:S02]  /*31a0*/  IADD3 R2, PT, PT, R18, R3, R2 ;  /* 0x0000000312027210 */ /* 0x000fe40007ffe002 */
[C---:B------:R-:W-:Y:S02]  /*31b0*/  ISETP.GE.AND P0, PT, R10.reuse, UR4, PT ;  /* 0x000000040a007c0c */ /* 0x040fe4000bf06270 */
[----:B------:R-:W-:Y:S02]  /*31c0*/  VIMNMX R3, PT, PT, RZ, R2, !PT ;  /* 0x00000002ff037248 */ /* 0x000fe40007fe0100 */
[----:B------:R-:W-:-:S02]  /*31d0*/  SEL R19, R10, UR5, !P0 ;  /* 0x000000050a137c07 */ /* 0x000fc4000c000000 */
[----:B------:R-:W-:Y:S02]  /*31e0*/  IADD3 R10, PT, PT, R14, UR8, RZ ;  /* 0x000000080e0a7c10 */ /* 0x000fe4000fffe0ff */
[----:B0-----:R-:W-:Y:S02]  /*31f0*/  MOV R5, UR8 ;  /* 0x0000000800057c02 */ /* 0x001fe40008000f00 */
[-C--:B------:R-:W-:Y:S02]  /*3200*/  LEA R4, R21, R10.reuse, 0x7 ;  /* 0x0000000a15047211 */ /* 0x080fe400078e38ff */
[----:B------:R-:W-:Y:S02]  /*3210*/  ISETP.GE.AND P0, PT, R3, UR4, PT ;  /* 0x0000000403007c0c */ /* 0x000fe4000bf06270 */
[----:B------:R-:W-:Y:S02]  /*3220*/  LEA R21, R5, R10, 0x8 ;  /* 0x0000000a05157211 */ /* 0x000fe400078e40ff */
[----:B------:R-:W-:-:S02]  /*3230*/  SEL R29, R3, UR5, !P0 ;  /* 0x00000005031d7c07 */ /* 0x000fc4000c000000 */
[----:B------:R-:W-:Y:S02]  /*3240*/  VIMNMX R5, PT, PT, RZ, R21, !PT ;  /* 0x00000015ff057248 */ /* 0x000fe40007fe0100 */
[----:B------:R-:W-:Y:S01]  /*3250*/  VIMNMX R3, PT, PT, RZ, R10, !PT ;  /* 0x0000000aff037248 */ /* 0x000fe20007fe0100 */
[----:B------:R-:W-:Y:S01]  /*3260*/  IMAD.WIDE R22, R23, 0x4, R34 ;  /* 0x0000000417167825 */ /* 0x000fe200078e0222 */
[----:B------:R-:W-:Y:S02]  /*3270*/  VIMNMX R4, PT, PT, RZ, R4, !PT ;  /* 0x00000004ff047248 */ /* 0x000fe40007fe0100 */
[----:B------:R-:W-:Y:S02]  /*3280*/  ISETP.GE.AND P2, PT, R5, UR4, PT ;  /* 0x0000000405007c0c */ /* 0x000fe4000bf46270 */
[----:B------:R-:W-:Y:S01]  /*3290*/  ISETP.GE.AND P0, PT, R3, UR4, PT ;  /* 0x0000000403007c0c */ /* 0x000fe2000bf06270 */
[----:B------:R0:W4:Y:S01]  /*32a0*/  LDG.E R17, desc[UR6][R22.64] ;  /* 0x0000000616117981 */ /* 0x000122000c1e1900 */
[----:B------:R-:W-:-:S02]  /*32b0*/  MOV R24, UR8 ;  /* 0x0000000800187c02 */ /* 0x000fc40008000f00 */
[----:B------:R-:W-:Y:S02]  /*32c0*/  MOV R30, UR8 ;  /* 0x00000008001e7c02 */ /* 0x000fe40008000f00 */
[----:B------:R-:W-:Y:S02]  /*32d0*/  ISETP.GE.AND P1, PT, R4, UR4, PT ;  /* 0x0000000404007c0c */ /* 0x000fe4000bf26270 */
[----:B------:R-:W-:Y:S01]  /*32e0*/  SEL R5, R5, UR5, !P2 ;  /* 0x0000000505057c07 */ /* 0x000fe2000d000000 */
[----:B------:R-:W-:Y:S01]  /*32f0*/  IMAD.WIDE R18, R19, 0x4, R34 ;  /* 0x0000000413127825 */ /* 0x000fe200078e0222 */
[----:B------:R-:W-:Y:S02]  /*3300*/  SEL R27, R3, UR5, !P0 ;  /* 0x00000005031b7c07 */ /* 0x000fe4000c000000 */
[----:B------:R-:W-:Y:S01]  /*3310*/  LEA R3, R30, R21, 0x7 ;  /* 0x000000151e037211 */ /* 0x000fe200078e38ff */
[----:B------:R-:W-:Y:S01]  /*3320*/  IMAD R31, R24, 0x81, R15 ;  /* 0x00000081181f7824 */ /* 0x000fe200078e020f */
[----:B0-----:R-:W-:Y:S01]  /*3330*/  SEL R23, R4, UR5, !P1 ;  /* 0x0000000504177c07 */ /* 0x001fe2000c800000 */
[--C-:B------:R-:W-:Y:S01]  /*3340*/  IMAD.WIDE R4, R5, 0x4, R34.reuse ;  /* 0x0000000405047825 */ /* 0x100fe200078e0222 */
[----:B------:R-:W-:Y:S01]  /*3350*/  VIMNMX R24, PT, PT, RZ, R3, !PT ;  /* 0x00000003ff187248 */ /* 0x000fe20007fe0100 */
[----:B------:R-:W4:Y:S01]  /*3360*/  LDG.E R18, desc[UR6][R18.64] ;  /* 0x0000000612127981 */ /* 0x000f22000c1e1900 */
[----:B------:R-:W-:Y:S01]  /*3370*/  IADD3 R31, PT, PT, R12, R31, RZ ;  /* 0x0000001f0c1f7210 */ /* 0x000fe20007ffe0ff */
[----:B------:R-:W-:Y:S01]  /*3380*/  IMAD.WIDE R28, R29, 0x4, R34 ;  /* 0x000000041d1c7825 */ /* 0x000fe200078e0222 */
[----:B------:R-:W-:-:S02]  /*3390*/  ISETP.GE.AND P0, PT, R24, UR4, PT ;  /* 0x0000000418007c0c */ /* 0x000fc4000bf06270 */
[----:B------:R-:W-:Y:S01]  /*33a0*/  VIMNMX R31, PT, PT, RZ, R31, !PT ;  /* 0x0000001fff1f7248 */ /* 0x000fe20007fe0100 */
[--C-:B------:R-:W-:Y:S01]  /*33b0*/  IMAD.WIDE R26, R27, 0x4, R34.reuse ;  /* 0x000000041b1a7825 */ /* 0x100fe200078e0222 */
[----:B------:R0:W4:Y:S04]  /*33c0*/  LDG.E R10, desc[UR6][R28.64] ;  /* 0x000000061c0a7981 */ /* 0x000128000c1e1900 */
[----:B------:R1:W4:Y:S01]  /*33d0*/  LDG.E R19, desc[UR6][R4.64] ;  /* 0x0000000604137981 */ /* 0x000322000c1e1900 */
[----:B------:R-:W-:Y:S01]  /*33e0*/  IMAD.WIDE R22, R23, 0x4, R34 ;  /* 0x0000000417167825 */ /* 0x000fe200078e0222 */
[----:B------:R-:W-:Y:S02]  /*33f0*/  ISETP.GE.AND P1, PT, R31, UR4, PT ;  /* 0x000000041f007c0c */ /* 0x000fe4000bf26270 */
[----:B------:R1:W4:Y:S01]  /*3400*/  LDG.E R21, desc[UR6][R26.64] ;  /* 0x000000061a157981 */ /* 0x000322000c1e1900 */
[----:B0-----:R-:W-:-:S03]  /*3410*/  SEL R29, R24, UR5, !P0 ;  /* 0x00000005181d7c07 */ /* 0x001fc6000c000000 */
[----:B------:R-:W4:Y:S01]  /*3420*/  LDG.E R22, desc[UR6][R22.64] ;  /* 0x0000000616167981 */ /* 0x000f22000c1e1900 */
[----:B-1----:R-:W-:Y:S02]  /*3430*/  MOV R4, UR8 ;  /* 0x0000000800047c02 */ /* 0x002fe40008000f00 */
[----:B------:R-:W-:Y:S02]  /*3440*/  MOV R5, UR8 ;  /* 0x0000000800057c02 */ /* 0x000fe40008000f00 */
[----:B------:R-:W-:Y:S01]  /*3450*/  LEA R3, R4, R3, 0x8 ;  /* 0x0000000304037211 */ /* 0x000fe200078e40ff */
[----:B------:R-:W-:Y:S01]  /*3460*/  IMAD.WIDE R28, R29, 0x4, R34 ;  /* 0x000000041d1c7825 */ /* 0x000fe200078e0222 */
[----:B------:R-:W-:Y:S02]  /*3470*/  SHF.L.U32 R5, R5, 0xa, RZ ;  /* 0x0000000a05057819 */ /* 0x000fe400000006ff */
[-C--:B------:R-:W-:Y:S02]  /*3480*/  VIMNMX R4, PT, PT, RZ, R3.reuse, !PT ;  /* 0x00000003ff047248 */ /* 0x080fe40007fe0100 */
[----:B------:R-:W-:Y:S01]  /*3490*/  SEL R31, R31, UR5, !P1 ;  /* 0x000000051f1f7c07 */ /* 0x000fe2000c800000 */
[----:B------:R0:W4:Y:S01]  /*34a0*/  LDG.E R23, desc[UR6][R28.64] ;  /* 0x000000061c177981 */ /* 0x000122000c1e1900 */
[----:B------:R-:W-:-:S02]  /*34b0*/  LEA R30, R30, R3, 0x7 ;  /* 0x000000031e1e7211 */ /* 0x000fc400078e38ff */
[----:B------:R-:W-:Y:S02]  /*34c0*/  ISETP.GE.AND P0, PT, R4, UR4, PT ;  /* 0x0000000404007c0c */ /* 0x000fe4000bf06270 */
[----:B------:R-:W-:Y:S01]  /*34d0*/  VIADDMNMX R3, R2, R5, RZ, !PT ;  /* 0x0000000502037246 */ /* 0x000fe200078001ff */
[----:B------:R-:W-:Y:S01]  /*34e0*/  IMAD.WIDE R26, R31, 0x4, R34 ;  /* 0x000000041f1a7825 */ /* 0x000fe200078e0222 */
[----:B------:R-:W-:Y:S02]  /*34f0*/  VIMNMX R2, PT, PT, RZ, R30, !PT ;  /* 0x0000001eff027248 */ /* 0x000fe40007fe0100 */
[----:B0-----:R-:W-:Y:S02]  /*3500*/  MOV R29, UR8 ;  /* 0x00000008001d7c02 */ /* 0x001fe40008000f00 */
[----:B------:R0:W4:Y:S01]  /*3510*/  LDG.E R24, desc[UR6][R26.64] ;  /* 0x000000061a187981 */ /* 0x000122000c1e1900 */
[----:B------:R-:W-:Y:S02]  /*3520*/  SEL R5, R4, UR5, !P0 ;  /* 0x0000000504057c07 */ /* 0x000fe4000c000000 */
[----:B------:R-:W-:-:S02]  /*3530*/  ISETP.GE.AND P1, PT, R3, UR4, PT ;  /* 0x0000000403007c0c */ /* 0x000fc4000bf26270 */
[C---:B------:R-:W-:Y:S02]  /*3540*/  ISETP.GE.AND P0, PT, R2.reuse, UR4, PT ;  /* 0x0000000402007c0c */ /* 0x040fe4000bf06270 */
[----:B------:R-:W-:Y:S02]  /*3550*/  LEA R30, R29, R30, 0x8 ;  /* 0x0000001e1d1e7211 */ /* 0x000fe400078e40ff */
[----:B0-----:R-:W-:Y:S02]  /*3560*/  SEL R27, R3, UR5, !P1 ;  /* 0x00000005031b7c07 */ /* 0x001fe4000c800000 */
[----:B------:R-:W-:Y:S02]  /*3570*/  SEL R3, R2, UR5, !P0 ;  /* 0x0000000502037c07 */ /* 0x000fe4000c000000 */
[-C--:B------:R-:W-:Y:S02]  /*3580*/  LEA R29, R29, R30.reuse, 0x7 ;  /* 0x0000001e1d1d7211 */ /* 0x080fe400078e38ff */
[----:B------:R-:W-:Y:S01]  /*3590*/  VIMNMX R30, PT, PT, RZ, R30, !PT ;  /* 0x0000001eff1e7248 */ /* 0x000fe20007fe0100 */
[----:B------:R-:W-:Y:S01]  /*35a0*/  IMAD.WIDE R4, R5, 0x4, R34 ;  /* 0x0000000405047825 */ /* 0x000fe200078e0222 */
[----:B------:R-:W-:-:S02]  /*35b0*/  VIMNMX R29, PT, PT, RZ, R29, !PT ;  /* 0x0000001dff1d7248 */ /* 0x000fc40007fe0100 */
[----:B------:R-:W-:Y:S01]  /*35c0*/  ISETP.GE.AND P0, PT, R30, UR4, PT ;  /* 0x000000041e007c0c */ /* 0x000fe2000bf06270 */
[--C-:B------:R-:W-:Y:S01]  /*35d0*/  IMAD.WIDE R2, R3, 0x4, R34.reuse ;  /* 0x0000000403027825 */ /* 0x100fe200078e0222 */
[----:B------:R0:W4:Y:S01]  /*35e0*/  LDG.E R28, desc[UR6][R4.64] ;  /* 0x00000006041c7981 */ /* 0x000122000c1e1900 */
[----:B------:R-:W-:Y:S02]  /*35f0*/  ISETP.GE.AND P1, PT, R29, UR4, PT ;  /* 0x000000041d007c0c */ /* 0x000fe4000bf26270 */
[----:B------:R-:W-:Y:S02]  /*3600*/  IMAD.WIDE R26, R27, 0x4, R34 ;  /* 0x000000041b1a7825 */ /* 0x000fe400078e0222 */
[----:B------:R4:W4:Y:S01]  /*3610*/  LDG.E R2, desc[UR6][R2.64] ;  /* 0x0000000602027981 */ /* 0x000922000c1e1900 */
[----:B------:R-:W-:-:S03]  /*3620*/  SEL R29, R29, UR5, !P1 ;  /* 0x000000051d1d7c07 */ /* 0x000fc6000c800000 */
[----:B------:R1:W4:Y:S01]  /*3630*/  LDG.E R26, desc[UR6][R26.64] ;  /* 0x000000061a1a7981 */ /* 0x000322000c1e1900 */
[----:B0-----:R-:W-:-:S05]  /*3640*/  SEL R5, R30, UR5, !P0 ;  /* 0x000000051e057c07 */ /* 0x001fca000c000000 */
[----:B------:R-:W-:-:S04]  /*3650*/  IMAD.WIDE R4, R5, 0x4, R34 ;  /* 0x0000000405047825 */ /* 0x000fc800078e0222 */
[----:B------:R-:W-:Y:S02]  /*3660*/  IMAD.WIDE R34, R29, 0x4, R34 ;  /* 0x000000041d227825 */ /* 0x000fe400078e0222 */
[----:B------:R0:W4:Y:S04]  /*3670*/  LDG.E R4, desc[UR6][R4.64] ;  /* 0x0000000604047981 */ /* 0x000128000c1e1900 */
[----:B------:R0:W4:Y:S01]  /*3680*/  LDG.E R34, desc[UR6][R34.64] ;  /* 0x0000000622227981 */ /* 0x000122000c1e1900 */
[----:B-----5:R-:W-:Y:S01]  /*3690*/  FADD R40, R0, R0 ;  /* 0x0000000000287221 */ /* 0x020fe20000000000 */
[C---:B--2---:R-:W-:Y:S01]  /*36a0*/  FMUL R30, R6.reuse, 11 ;  /* 0x41300000061e7820 */ /* 0x044fe20000400000 */
[----:B------:R-:W-:-:S03]  /*36b0*/  FMUL R36, R6, -4 ;  /* 0xc080000006247820 */ /* 0x000fc60000400000 */
[C---:B---3--:R-:W-:Y:S01]  /*36c0*/  FFMA R32, R9.reuse, -30, -R30 ;  /* 0xc1f0000009207823 */ /* 0x048fe2000000081e */
[C---:B------:R-:W-:Y:S01]  /*36d0*/  FFMA R36, R9.reuse, 12, R36 ;  /* 0x4140000009247823 */ /* 0x040fe20000000024 */
[--C-:B------:R-:W-:Y:S01]  /*36e0*/  FADD R30, R9, R6.reuse ;  /* 0x00000006091e7221 */ /* 0x100fe20000000000 */
[----:B------:R-:W-:Y:S01]  /*36f0*/  FADD R38, R6, R6 ;  /* 0x0000000606267221 */ /* 0x000fe20000000000 */
[----:B----4-:R-:W-:Y:S01]  /*3700*/  FMUL R3, R7, 4 ;  /* 0x4080000007037820 */ /* 0x010fe20000400000 */
[----:B------:R-:W-:-:S03]  /*3710*/  FADD R9, R11, R11 ;  /* 0x0000000b0b097221 */ /* 0x000fc60000000000 */
[C---:B------:R-:W-:Y:S01]  /*3720*/  FFMA R3, R6.reuse, -4, R3 ;  /* 0xc080000006037823 */ /* 0x040fe20000000003 */
[----:B------:R-:W-:Y:S01]  /*3730*/  FFMA R6, R6, -4, R9 ;  /* 0xc080000006067823 */ /* 0x000fe20000000009 */
[C---:B------:R-:W-:Y:S01]  /*3740*/  FADD R38, -R11.reuse, R38 ;  /* 0x000000260b267221 */ /* 0x040fe20000000100 */
[C---:B------:R-:W-:Y:S01]  /*3750*/  FADD R30, R11.reuse, R30 ;  /* 0x0000001e0b1e7221 */ /* 0x040fe20000000000 */
[C---:B------:R-:W-:Y:S01]  /*3760*/  FFMA R32, R11.reuse, -11, R32 ;  /* 0xc13000000b207823 */ /* 0x040fe20000000020 */
[----:B------:R-:W-:Y:S01]  /*3770*/  FFMA R36, R11, -4, R36 ;  /* 0xc08000000b247823 */ /* 0x000fe20000000024 */
[C---:B------:R-:W-:Y:S01]  /*3780*/  FFMA R29, R7.reuse, -4, R6 ;  /* 0xc0800000071d7823 */ /* 0x040fe20000000006 */
[C---:B------:R-:W-:Y:S01]  /*3790*/  FMUL R6, R0.reuse, 4 ;  /* 0x4080000000067820 */ /* 0x040fe20000400000 */
[C---:B-1----:R-:W-:Y:S01]  /*37a0*/  FFMA R27, R7.reuse, 2, R38 ;  /* 0x40000000071b7823 */ /* 0x042fe20000000026 */
[C---:B0-----:R-:W-:Y:S01]  /*37b0*/  FADD R5, R7.reuse, R30 ;  /* 0x0000001e07057221 */ /* 0x041fe20000000000 */
[C---:B------:R-:W-:Y:S01]  /*37c0*/  FFMA R9, R7.reuse, -11, R32 ;  /* 0xc130000007097823 */ /* 0x040fe20000000020 */
[----:B------:R-:W-:Y:S01]  /*37d0*/  FFMA R36, R7, -4, R36 ;  /* 0xc080000007247823 */ /* 0x000fe20000000024 */
[C---:B------:R-:W-:Y:S01]  /*37e0*/  FFMA R33, R11.reuse, -2, -R40 ;  /* 0xc00000000b217823 */ /* 0x040fe20000000828 */
[C---:B------:R-:W-:Y:S01]  /*37f0*/  FADD R31, R0.reuse, R11 ;  /* 0x0000000b001f7221 */ /* 0x040fe20000000000 */
[--C-:B------:R-:W-:Y:S01]  /*3800*/  FFMA R11, R11, -4, R6.reuse ;  /* 0xc08000000b0b7823 */ /* 0x100fe20000000006 */
[C---:B------:R-:W-:Y:S01]  /*3810*/  FADD R27, -R0.reuse, R27 ;  /* 0x0000001b001b7221 */ /* 0x040fe20000000100 */
[C---:B------:R-:W-:Y:S01]  /*3820*/  FADD R5, R0.reuse, R5 ;  /* 0x0000000500057221 */ /* 0x040fe20000000000 */
[----:B------:R-:W-:Y:S01]  /*3830*/  FFMA R9, R0, -11, R9 ;  /* 0xc130000000097823 */ /* 0x000fe20000000009 */
[----:B------:R-:W-:Y:S01]  /*3840*/  FADD R7, R36, -R6 ;  /* 0x8000000624077221 */ /* 0x000fe20000000000 */
[C---:B------:R-:W-:Y:S01]  /*3850*/  FADD R6, R8.reuse, R31 ;  /* 0x0000001f08067221 */ /* 0x040fe20000000000 */
[C---:B------:R-:W-:Y:S01]  /*3860*/  FADD R0, R8.reuse, R11 ;  /* 0x0000000b08007221 */ /* 0x040fe20000000000 */
[C---:B------:R-:W-:Y:S01]  /*3870*/  FADD R36, R8.reuse, R27 ;  /* 0x0000001b08247221 */ /* 0x040fe20000000000 */
[----:B------:R-:W-:Y:S01]  /*3880*/  FADD R29, R29, R40 ;  /* 0x000000281d1d7221 */ /* 0x000fe20000000000 */
[C---:B------:R-:W-:Y:S01]  /*3890*/  FADD R30, R8.reuse, R33 ;  /* 0x00000021081e7221 */ /* 0x040fe20000000000 */
[----:B------:R-:W-:-:S02]  /*38a0*/  FADD R32, R8, R3 ;  /* 0x0000000308207221 */ /* 0x000fc40000000000 */
        /* <DEDUP_REMOVED lines=9> */
[C---:B------:R-:W-:Y:S01]  /*3940*/  FFMA R5, R17.reuse, 8, R6 ;  /* 0x4100000011057823 */ /* 0x040fe20000000006 */
[C-C-:B------:R-:W-:Y:S01]  /*3950*/  FADD R35, R8.reuse, -R17.reuse ;  /* 0x8000001108237221 */ /* 0x140fe20000000000 */
[----:B------:R-:W-:Y:S01]  /*3960*/  FADD R9, -R8, -R17 ;  /* 0x8000001108097221 */ /* 0x000fe20000000100 */
[C---:B------:R-:W-:Y:S01]  /*3970*/  FADD R7, -R17.reuse, R32 ;  /* 0x0000002011077221 */ /* 0x040fe20000000100 */
[C---:B------:R-:W-:Y:S01]  /*3980*/  FADD R29, R17.reuse, R38 ;  /* 0x00000026111d7221 */ /* 0x040fe20000000000 */
[----:B------:R-:W-:Y:S01]  /*3990*/  FADD R17, R17, R30 ;  /* 0x0000001e11117221 */ /* 0x000fe20000000000 */
[C---:B------:R-:W-:Y:S01]  /*39a0*/  FADD R27, R18.reuse, R27 ;  /* 0x0000001b121b7221 */ /* 0x040fe20000000000 */
[C---:B------:R-:W-:Y:S01]  /*39b0*/  FADD R3, R18.reuse, R3 ;  /* 0x0000000312037221 */ /* 0x040fe20000000000 */
[C---:B------:R-:W-:Y:S01]  /*39c0*/  FFMA R5, R18.reuse, 8, R5 ;  /* 0x4100000012057823 */ /* 0x040fe20000000005 */
[C---:B------:R-:W-:Y:S01]  /*39d0*/  FADD R37, R18.reuse, R35 ;  /* 0x0000002312257221 */ /* 0x040fe20000000000 */
[C---:B------:R-:W-:Y:S01]  /*39e0*/  FADD R39, R18.reuse, R9 ;  /* 0x0000000912277221 */ /* 0x040fe20000000000 */
[----:B------:R-:W-:Y:S01]  /*39f0*/  FADD R31, R18, R31 ;  /* 0x0000001f121f7221 */ /* 0x000fe20000000000 */
[----:B------:R-:W-:Y:S01]  /*3a00*/  FADD R32, R10, R27 ;  /* 0x0000001b0a207221 */ /* 0x000fe20000000000 */
[C---:B------:R-:W-:Y:S01]  /*3a10*/  FADD R11, -R18.reuse, R11 ;  /* 0x0000000b120b7221 */ /* 0x040fe20000000100 */
[C---:B------:R-:W-:Y:S01]  /*3a20*/  FADD R33, R18.reuse, R33 ;  /* 0x0000002112217221 */ /* 0x040fe20000000000 */
[C---:B------:R-:W-:Y:S01]  /*3a30*/  FADD R35, -R18.reuse, R35 ;  /* 0x0000002312237221 */ /* 0x040fe20000000100 */
[C---:B------:R-:W-:Y:S01]  /*3a40*/  FADD R9, -R18.reuse, R7 ;  /* 0x0000000712097221 */ /* 0x040fe20000000100 */
[C---:B------:R-:W-:Y:S01]  /*3a50*/  FADD R29, R18.reuse, R29 ;  /* 0x0000001d121d7221 */ /* 0x040fe20000000000 */
[----:B------:R-:W-:Y:S01]  /*3a60*/  FADD R17, R18, R17 ;  /* 0x0000001112117221 */ /* 0x000fe20000000000 */
[C---:B------:R-:W-:Y:S01]  /*3a70*/  FADD R8, R10.reuse, R3 ;  /* 0x000000030a087221 */ /* 0x040fe20000000000 */
[C---:B------:R-:W-:Y:S01]  /*3a80*/  FFMA R18, R10.reuse, 8, R5 ;  /* 0x410000000a127823 */ /* 0x040fe20000000005 */
[C---:B------:R-:W-:Y:S01]  /*3a90*/  FADD R5, -R21.reuse, R32 ;  /* 0x0000002015057221 */ /* 0x040fe20000000100 */
[C---:B------:R-:W-:Y:S01]  /*3aa0*/  FADD R6, -R10.reuse, R11 ;  /* 0x0000000b0a067221 */ /* 0x040fe20000000100 */
[----:B------:R-:W-:Y:S01]  /*3ab0*/  FADD R36, R10, R29 ;  /* 0x0000001d0a247221 */ /* 0x000fe20000000000 */
[----:B------:R-:W-:Y:S01]  /*3ac0*/  FADD R3, R21, R8 ;  /* 0x0000000815037221 */ /* 0x000fe20000000000 */
[----:B------:R-:W-:Y:S01]  /*3ad0*/  FADD R11, R19, R19 ;  /* 0x00000013130b7221 */ /* 0x000fe20000000000 */
[----:B------:R-:W-:Y:S01]  /*3ae0*/  FADD R8, R22, R5 ;  /* 0x0000000516087221 */ /* 0x000fe20000000000 */
[C---:B------:R-:W-:Y:S01]  /*3af0*/  FADD R38, R10.reuse, R31 ;  /* 0x0000001f0a267221 */ /* 0x040fe20000000000 */
[C---:B------:R-:W-:Y:S01]  /*3b00*/  FADD R40, R10.reuse, R33 ;  /* 0x000000210a287221 */ /* 0x040fe20000000000 */
[C---:B------:R-:W-:Y:S01]  /*3b10*/  FADD R7, -R10.reuse, R37 ;  /* 0x000000250a077221 */ /* 0x040fe20000000100 */
[C---:B------:R-:W-:Y:S01]  /*3b20*/  FADD R35, R10.reuse, R35 ;  /* 0x000000230a237221 */ /* 0x040fe20000000000 */
[C---:B------:R-:W-:Y:S01]  /*3b30*/  FADD R0, R10.reuse, R39 ;  /* 0x000000270a007221 */ /* 0x040fe20000000000 */
[C---:B------:R-:W-:Y:S01]  /*3b40*/  FADD R9, R10.reuse, R9 ;  /* 0x000000090a097221 */ /* 0x040fe20000000000 */
[----:B------:R-:W-:Y:S01]  /*3b50*/  FADD R10, R10, R17 ;  /* 0x000000110a0a7221 */ /* 0x000fe20000000000 */
[C---:B------:R-:W-:Y:S01]  /*3b60*/  FFMA R17, R21.reuse, 2, R36 ;  /* 0x4000000015117823 */ /* 0x040fe20000000024 */
[----:B------:R-:W-:Y:S01]  /*3b70*/  FADD R36, R8, -R11 ;  /* 0x8000000b08247221 */ /* 0x000fe20000000000 */
[C---:B------:R-:W-:Y:S01]  /*3b80*/  FADD R8, R22.reuse, R3 ;  /* 0x0000000316087221 */ /* 0x040fe20000000000 */
[C---:B------:R-:W-:Y:S01]  /*3b90*/  FFMA R30, R21.reuse, -4, R22 ;  /* 0xc0800000151e7823 */ /* 0x040fe20000000016 */
[C---:B------:R-:W-:Y:S01]  /*3ba0*/  FADD R27, -R21.reuse, R38 ;  /* 0x00000026151b7221 */ /* 0x040fe20000000100 */
[C---:B------:R-:W-:Y:S01]  /*3bb0*/  FFMA R29, R21.reuse, 2, R40 ;  /* 0x40000000151d7823 */ /* 0x040fe20000000028 */
[C---:B------:R-:W-:Y:S01]  /*3bc0*/  FFMA R5, R21.reuse, -11, R18 ;  /* 0xc130000015057823 */ /* 0x040fe20000000012 */
[----:B------:R-:W-:Y:S01]  /*3bd0*/  FFMA R21, R21, -4, R10 ;  /* 0xc080000015157823 */ /* 0x000fe2000000000a */
[C---:B------:R-:W-:Y:S01]  /*3be0*/  FADD R8, R19.reuse, R8 ;  /* 0x0000000813087221 */ /* 0x040fe20000000000 */
[C---:B------:R-:W-:Y:S01]  /*3bf0*/  FADD R38, R22.reuse, R17 ;  /* 0x0000001116267221 */ /* 0x040fe20000000000 */
[C---:B------:R-:W-:Y:S01]  /*3c00*/  FFMA R10, R22.reuse, 8, R5 ;  /* 0x41000000160a7823 */ /* 0x040fe20000000005 */
[C---:B------:R-:W-:Y:S01]  /*3c10*/  FADD R46, R22.reuse, -R19 ;  /* 0x80000013162e7221 */ /* 0x040fe20000000000 */
[C---:B------:R-:W-:Y:S01]  /*3c20*/  FADD R42, -R22.reuse, R29 ;  /* 0x0000001d162a7221 */ /* 0x040fe20000000100 */
[C---:B------:R-:W-:Y:S01]  /*3c30*/  FADD R18, R22.reuse, R21 ;  /* 0x0000001516127221 */ /* 0x040fe20000000000 */
[----:B------:R-:W-:Y:S01]  /*3c40*/  FADD R32, R19, R30 ;  /* 0x0000001e13207221 */ /* 0x000fe20000000000 */
[----:B------:R-:W-:Y:S01]  /*3c50*/  FADD R29, R23, R8 ;  /* 0x00000008171d7221 */ /* 0x000fe20000000000 */
[C---:B------:R-:W-:Y:S01]  /*3c60*/  FADD R44, -R22.reuse, R35 ;  /* 0x00000023162c7221 */ /* 0x040fe20000000100 */
[C---:B------:R-:W-:Y:S01]  /*3c70*/  FADD R40, -R22.reuse, R27 ;  /* 0x0000001b16287221 */ /* 0x040fe20000000100 */
[----:B------:R-:W-:Y:S01]  /*3c80*/  FADD R30, R22, R9 ;  /* 0x00000009161e7221 */ /* 0x000fe20000000000 */
[C---:B------:R-:W-:Y:S01]  /*3c90*/  FFMA R38, R19.reuse, -2, R38 ;  /* 0xc000000013267823 */ /* 0x040fe20000000026 */
[----:B------:R-:W-:Y:S01]  /*3ca0*/  FFMA R10, R19, 8, R10 ;  /* 0x41000000130a7823 */ /* 0x000fe2000000000a */
[----:B------:R-:W-:Y:S01]  /*3cb0*/  FADD R33, R23, R46 ;  /* 0x0000002e17217221 */ /* 0x000fe20000000000 */
[----:B------:R-:W-:Y:S01]  /*3cc0*/  FADD R18, R19, R18 ;  /* 0x0000001213127221 */ /* 0x000fe20000000000 */
[----:B------:R-:W-:Y:S01]  /*3cd0*/  FADD R11, R23, R32 ;  /* 0x00000020170b7221 */ /* 0x000fe20000000000 */
[----:B------:R-:W-:Y:S01]  /*3ce0*/  FADD R29, R24, R29 ;  /* 0x0000001d181d7221 */ /* 0x000fe20000000000 */
[----:B------:R-:W-:Y:S01]  /*3cf0*/  FADD R39, R19, R0 ;  /* 0x0000000013277221 */ /* 0x000fe20000000000 */
[----:B------:R-:W-:Y:S01]  /*3d00*/  FADD R5, R22, -R23 ;  /* 0x8000001716057221 */ /* 0x000fe20000000000 */
[C---:B------:R-:W-:Y:S01]  /*3d10*/  FADD R3, R23.reuse, R44 ;  /* 0x0000002c17037221 */ /* 0x040fe20000000000 */
[C---:B------:R-:W-:Y:S01]  /*3d20*/  FADD R21, -R23.reuse, R40 ;  /* 0x0000002817157221 */ /* 0x040fe20000000100 */
[C---:B------:R-:W-:Y:S01]  /*3d30*/  FADD R9, -R23.reuse, R30 ;  /* 0x0000001e17097221 */ /* 0x040fe20000000100 */
[C---:B------:R-:W-:Y:S01]  /*3d40*/  FADD R27, -R23.reuse, R42 ;  /* 0x0000002a171b7221 */ /* 0x040fe20000000100 */
[C---:B------:R-:W-:Y:S01]  /*3d50*/  FADD R36, R23.reuse, R36 ;  /* 0x0000002417247221 */ /* 0x040fe20000000000 */
[C---:B------:R-:W-:Y:S01]  /*3d60*/  FADD R37, R23.reuse, R38 ;  /* 0x0000002617257221 */ /* 0x040fe20000000000 */
[C---:B------:R-:W-:Y:S01]  /*3d70*/  FFMA R31, R23.reuse, 8, R10 ;  /* 0x41000000171f7823 */ /* 0x040fe2000000000a */
[C---:B------:R-:W-:Y:S01]  /*3d80*/  FADD R17, R24.reuse, R24 ;  /* 0x0000001818117221 */ /* 0x040fe20000000000 */
[----:B------:R-:W-:Y:S01]  /*3d90*/  FADD R23, R23, R18 ;  /* 0x0000001217177221 */ /* 0x000fe20000000000 */
[C---:B------:R-:W-:Y:S01]  /*3da0*/  FADD R41, -R24.reuse, R33 ;  /* 0x0000002118297221 */ /* 0x040fe20000000100 */
[----:B------:R-:W-:Y:S01]  /*3db0*/  FADD R33, R24, R11 ;  /* 0x0000000b18217221 */ /* 0x000fe20000000000 */
[----:B------:R-:W-:Y:S01]  /*3dc0*/  FADD R29, R28, R29 ;  /* 0x0000001d1c1d7221 */ /* 0x000fe20000000000 */
[----:B------:R-:W-:Y:S01]  /*3dd0*/  FADD R11, -R24, R39 ;  /* 0x00000027180b7221 */ /* 0x000fe20000000100 */
[----:B------:R-:W-:Y:S01]  /*3de0*/  FADD R21, -R28, R21 ;  /* 0x000000151c157221 */ /* 0x000fe20000000100 */
[----:B------:R-:W-:Y:S01]  /*3df0*/  FADD R39, -R2, R5 ;  /* 0x0000000502277221 */ /* 0x000fe20000000100 */
[----:B------:R-:W-:Y:S01]  /*3e00*/  FADD R35, R36, -R17 ;  /* 0x8000001124237221 */ /* 0x000fe20000000000 */
[C---:B------:R-:W-:Y:S01]  /*3e10*/  FFMA R37, R24.reuse, -2, R37 ;  /* 0xc000000018257823 */ /* 0x040fe20000000025 */
[C---:B------:R-:W-:Y:S01]  /*3e20*/  FFMA R31, R24.reuse, 8, R31 ;  /* 0x41000000181f7823 */ /* 0x040fe2000000001f */
[----:B------:R-:W-:Y:S01]  /*3e30*/  FADD R23, R24, R23 ;  /* 0x0000001718177221 */ /* 0x000fe20000000000 */
[C---:B------:R-:W-:Y:S01]  /*3e40*/  FADD R5, -R2.reuse, R41 ;  /* 0x0000002902057221 */ /* 0x040fe20000000100 */
[C---:B------:R-:W-:Y:S01]  /*3e50*/  FADD R29, R2.reuse, R29 ;  /* 0x0000001d021d7221 */ /* 0x040fe20000000000 */
[C---:B------:R-:W-:Y:S01]  /*3e60*/  FADD R41, -R2.reuse, R3 ;  /* 0x0000000302297221 */ /* 0x040fe20000000100 */
[----:B------:R-:W-:Y:S01]  /*3e70*/  FADD R3, -R2, R21 ;  /* 0x0000001502037221 */ /* 0x000fe20000000100 */
[C---:B------:R-:W-:Y:S01]  /*3e80*/  FFMA R33, R28.reuse, 4, R33 ;  /* 0x408000001c217823 */ /* 0x040fe20000000021 */
[C---:B------:R-:W-:Y:S01]  /*3e90*/  FFMA R37, R28.reuse, 2, R37 ;  /* 0x400000001c257823 */ /* 0x040fe20000000025 */
[C---:B------:R-:W-:Y:S01]  /*3ea0*/  FADD R35, -R28.reuse, R35 ;  /* 0x000000231c237221 */ /* 0x040fe20000000100 */
[C---:B------:R-:W-:Y:S01]  /*3eb0*/  FFMA R31, R28.reuse, -11, R31 ;  /* 0xc13000001c1f7823 */ /* 0x040fe2000000001f */
[----:B------:R-:W-:Y:S01]  /*3ec0*/  FFMA R23, R28, -4, R23 ;  /* 0xc08000001c177823 */ /* 0x000fe20000000017 */
[C---:B------:R-:W-:Y:S01]  /*3ed0*/  FADD R21, R26.reuse, R5 ;  /* 0x000000051a157221 */ /* 0x040fe20000000000 */
[----:B------:R-:W-:Y:S01]  /*3ee0*/  FADD R5, R26, R29 ;  /* 0x0000001d1a057221 */ /* 0x000fe20000000000 */
[----:B------:R-:W-:Y:S01]  /*3ef0*/  FFMA R27, R28, 2, R27 ;  /* 0x400000001c1b7823 */ /* 0x000fe2000000001b */
[----:B------:R-:W-:Y:S01]  /*3f00*/  FADD R0, R26, R26 ;  /* 0x0000001a1a007221 */ /* 0x000fe20000000000 */
[C---:B------:R-:W-:Y:S01]  /*3f10*/  FADD R33, -R2.reuse, R33 ;  /* 0x0000002102217221 */ /* 0x040fe20000000100 */
[C---:B------:R-:W-:Y:S01]  /*3f20*/  FADD R35, R2.reuse, R35 ;  /* 0x0000002302237221 */ /* 0x040fe20000000000 */
[C---:B------:R-:W-:Y:S01]  /*3f30*/  FADD R37, R2.reuse, R37 ;  /* 0x0000002502257221 */ /* 0x040fe20000000000 */
[C---:B------:R-:W-:Y:S01]  /*3f40*/  FFMA R31, R2.reuse, 8, R31 ;  /* 0x41000000021f7823 */ /* 0x040fe2000000001f */
[----:B------:R-:W-:Y:S01]  /*3f50*/  FADD R23, R2, R23 ;  /* 0x0000001702177221 */ /* 0x000fe20000000000 */
[----:B------:R-:W-:Y:S01]  /*3f60*/  FADD R5, R4, R5 ;  /* 0x0000000504057221 */ /* 0x000fe20000000000 */
[C---:B------:R-:W-:Y:S01]  /*3f70*/  FADD R9, R2.reuse, R9 ;  /* 0x0000000902097221 */ /* 0x040fe20000000000 */
[----:B------:R-:W-:Y:S01]  /*3f80*/  FADD R27, -R2, R27 ;  /* 0x0000001b021b7221 */ /* 0x000fe20000000100 */
[----:B------:R-:W-:Y:S01]  /*3f90*/  FADD R35, R35, -R0 ;  /* 0x8000000023237221 */ /* 0x000fe20000000000 */
[C---:B------:R-:W-:Y:S01]  /*3fa0*/  FADD R33, -R26.reuse, R33 ;  /* 0x000000211a217221 */ /* 0x040fe20000000100 */
[C---:B------:R-:W-:Y:S01]  /*3fb0*/  FFMA R37, R26.reuse, -2, R37 ;  /* 0xc00000001a257823 */ /* 0x040fe20000000025 */
[C---:B------:R-:W-:Y:S01]  /*3fc0*/  FFMA R31, R26.reuse, 8, R31 ;  /* 0x410000001a1f7823 */ /* 0x040fe2000000001f */
[----:B------:R-:W-:Y:S01]  /*3fd0*/  FADD R23, R26, R23 ;  /* 0x000000171a177221 */ /* 0x000fe20000000000 */
[----:B------:R-:W-:Y:S01]  /*3fe0*/  FADD R5, R34, R5 ;  /* 0x0000000522057221 */ /* 0x000fe20000000000 */
[----:B------:R-:W-:Y:S01]  /*3ff0*/  FADD R17, R19, R6 ;  /* 0x0000000613117221 */ /* 0x000fe20000000000 */
[----:B------:R-:W-:Y:S01]  /*4000*/  FADD R43, R26, R11 ;  /* 0x0000000b1a2b7221 */ /* 0x000fe20000000000 */
[C---:B------:R-:W-:Y:S01]  /*4010*/  FADD R10, R4.reuse, R39 ;  /* 0x00000027040a7221 */ /* 0x040fe20000000000 */
[C---:B------:R-:W-:Y:S01]  /*4020*/  FADD R21, -R4.reuse, R21 ;  /* 0x0000001504157221 */ /* 0x040fe20000000100 */
[C---:B------:R-:W-:Y:S01]  /*4030*/  FADD R33, -R4.reuse, R33 ;  /* 0x0000002104217221 */ /* 0x040fe20000000100 */
[C---:B------:R-:W-:Y:S01]  /*4040*/  FADD R29, R4.reuse, R41 ;  /* 0x00000029041d7221 */ /* 0x040fe20000000000 */
[C---:B------:R-:W-:Y:S01]  /*4050*/  FADD R38, -R4.reuse, R9 ;  /* 0x0000000904267221 */ /* 0x040fe20000000100 */
[C---:B------:R-:W-:Y:S01]  /*4060*/  FADD R3, -R4.reuse, R3 ;  /* 0x0000000304037221 */ /* 0x040fe20000000100 */
[C---:B------:R-:W-:Y:S01]  /*4070*/  FADD R2, -R4.reuse, R27 ;  /* 0x0000001b04027221 */ /* 0x040fe20000000100 */
[C---:B------:R-:W-:Y:S01]  /*4080*/  FADD R8, R4.reuse, R35 ;  /* 0x0000002304087221 */ /* 0x040fe20000000000 */
[C---:B------:R-:W-:Y:S01]  /*4090*/  FADD R37, R4.reuse, R37 ;  /* 0x0000002504257221 */ /* 0x040fe20000000000 */
[C---:B------:R-:W-:Y:S01]  /*40a0*/  FFMA R31, R4.reuse, 8, R31 ;  /* 0x41000000041f7823 */ /* 0x040fe2000000001f */
[----:B------:R-:W-:Y:S01]  /*40b0*/  FADD R23, R4, R23 ;  /* 0x0000001704177221 */ /* 0x000fe20000000000 */
[----:B------:R-:W-:Y:S01]  /*40c0*/  FMUL R4, R5, 0.052631579339504241943 ;  /* 0x3d57943605047820 */ /* 0x000fe20000400000 */
[----:B------:R-:W-:Y:S01]  /*40d0*/  FADD R19, R19, -R24 ;  /* 0x8000001813137221 */ /* 0x000fe20000000000 */
[----:B------:R-:W-:Y:S01]  /*40e0*/  FADD R17, -R24, R17 ;  /* 0x0000001118117221 */ /* 0x000fe20000000100 */
[C---:B------:R-:W-:Y:S01]  /*40f0*/  FADD R11, R34.reuse, R34 ;  /* 0x00000022220b7221 */ /* 0x040fe20000000000 */
[C---:B------:R-:W-:Y:S01]  /*4100*/  FADD R46, -R34.reuse, R43 ;  /* 0x0000002b222e7221 */ /* 0x040fe20000000100 */
[----:B------:R-:W-:Y:S01]  /*4110*/  FFMA R43, R34, 8, R31 ;  /* 0x41000000222b7823 */ /* 0x000fe2000000001f */
[----:B------:R-:W-:Y:S01]  /*4120*/  FADD R6, R4, 0.0080000003799796104431 ;  /* 0x3c03126f04067421 */ /* 0x000fe20000000000 */
[C---:B------:R-:W-:Y:S01]  /*4130*/  FADD R19, -R26.reuse, R19 ;  /* 0x000000131a137221 */ /* 0x040fe20000000100 */
[----:B------:R-:W-:Y:S01]  /*4140*/  FADD R17, R26, R17 ;  /* 0x000000111a117221 */ /* 0x000fe20000000000 */
[----:B------:R-:W-:Y:S01]  /*4150*/  FADD R0, RZ, R4 ;  /* 0x00000004ff007221 */ /* 0x000fe20000000000 */
[----:B------:R-:W-:Y:S01]  /*4160*/  FADD R24, R4, -0.0080000003799796104431 ;  /* 0xbc03126f04187421 */ /* 0x000fe20000000000 */
[----:B------:R-:W-:Y:S01]  /*4170*/  FADD R8, R8, -R11 ;  /* 0x8000000b08087221 */ /* 0x000fe20000000000 */
[----:B------:R-:W-:Y:S01]  /*4180*/  FADD R18, R4, -0.0080000003799796104431 ;  /* 0xbc03126f04127421 */ /* 0x000fe20000000000 */
[C---:B------:R-:W-:Y:S01]  /*4190*/  FADD R51, R34.reuse, R21 ;  /* 0x0000001522337221 */ /* 0x040fe20000000000 */
[C-C-:B------:R-:W-:Y:S01]  /*41a0*/  FFMA R11, R43.reuse, -0.0045948205515742301941, R6.reuse ;  /* 0xbb9690262b0b7823 */ /* 0x140fe20000000006 */
[C-C-:B------:R-:W-:Y:S01]  /*41b0*/  FFMA R39, R43.reuse, 0.0033416876103729009628, R6.reuse ;  /* 0x3b5b00372b277823 */ /* 0x140fe20000000006 */
[----:B------:R-:W-:Y:S01]  /*41c0*/  FADD R22, RZ, R6 ;  /* 0x00000006ff167221 */ /* 0x000fe20000000000 */
[C---:B------:R-:W-:Y:S01]  /*41d0*/  FADD R45, R34.reuse, R19 ;  /* 0x00000013222d7221 */ /* 0x040fe20000000000 */
[C---:B------:R-:W-:Y:S01]  /*41e0*/  FADD R21, -R34.reuse, R17 ;  /* 0x0000001122157221 */ /* 0x040fe20000000100 */
[C---:B------:R-:W-:Y:S01]  /*41f0*/  FADD R33, -R34.reuse, R33 ;  /* 0x0000002122217221 */ /* 0x040fe20000000100 */
[----:B------:R-:W-:Y:S01]  /*4200*/  FFMA R5, R34, -2, R37 ;  /* 0xc000000022057823 */ /* 0x000fe20000000025 */
[----:B------:R-:W-:Y:S01]  /*4210*/  FADD R6, R0, -0.0080000003799796104431 ;  /* 0xbc03126f00067421 */ /* 0x000fe20000000000 */
[----:B------:R-:W-:Y:S01]  /*4220*/  FADD R34, R34, R23 ;  /* 0x0000001722227221 */ /* 0x000fe20000000000 */
[C---:B------:R-:W-:Y:S01]  /*4230*/  FFMA R17, R43.reuse, -0.0045948205515742301941, R4 ;  /* 0xbb9690262b117823 */ /* 0x040fe20000000004 */
[C---:B------:R-:W-:Y:S01]  /*4240*/  FFMA R31, R43.reuse, 0.0033416876103729009628, R24 ;  /* 0x3b5b00372b1f7823 */ /* 0x040fe20000000018 */
[C---:B------:R-:W-:Y:S01]  /*4250*/  FFMA R19, R43.reuse, -0.0045948205515742301941, R18 ;  /* 0xbb9690262b137823 */ /* 0x040fe20000000012 */
[----:B------:R-:W-:Y:S01]  /*4260*/  FADD R24, RZ, R24 ;  /* 0x00000018ff187221 */ /* 0x000fe20000000000 */
[C-C-:B------:R-:W-:Y:S01]  /*4270*/  FFMA R9, R43.reuse, -0.0045948205515742301941, R0.reuse ;  /* 0xbb9690262b097823 */ /* 0x140fe20000000000 */
[----:B------:R-:W-:Y:S01]  /*4280*/  FADD R32, R0, 0.0080000003799796104431 ;  /* 0x3c03126f00207421 */ /* 0x000fe20000000000 */
[----:B------:R-:W-:Y:S01]  /*4290*/  FADD R18, RZ, R0 ;  /* 0x00000000ff127221 */ /* 0x000fe20000000000 */
[C---:B------:R-:W-:Y:S01]  /*42a0*/  FFMA R41, R43.reuse, 0.0033416876103729009628, R6 ;  /* 0x3b5b00372b297823 */ /* 0x040fe20000000006 */
[C-C-:B------:R-:W-:Y:S01]  /*42b0*/  FFMA R49, R43.reuse, -0.012531328015029430389, R4.reuse ;  /* 0xbc4d50332b317823 */ /* 0x140fe20000000004 */
[C---:B------:R-:W-:Y:S01]  /*42c0*/  FFMA R6, R34.reuse, -0.015873016789555549622, R17 ;  /* 0xbc82082122067823 */ /* 0x040fe20000000011 */
[C---:B------:R-:W-:Y:S01]  /*42d0*/  FFMA R4, R43.reuse, 0.0033416876103729009628, R4 ;  /* 0x3b5b00372b047823 */ /* 0x040fe20000000004 */
[C---:B------:R-:W-:Y:S01]  /*42e0*/  FFMA R53, R43.reuse, 0.0033416876103729009628, R0 ;  /* 0x3b5b00372b357823 */ /* 0x040fe20000000000 */
[C---:B------:R-:W-:Y:S01]  /*42f0*/  FFMA R32, R43.reuse, 0.0033416876103729009628, R32 ;  /* 0x3b5b00372b207823 */ /* 0x040fe20000000020 */
[C---:B------:R-:W-:Y:S01]  /*4300*/  FFMA R27, R43.reuse, 0.0033416876103729009628, R22 ;  /* 0x3b5b00372b1b7823 */ /* 0x040fe20000000016 */
[C---:B------:R-:W-:Y:S01]  /*4310*/  FFMA R23, R43.reuse, 0.0033416876103729009628, R24 ;  /* 0x3b5b00372b177823 */ /* 0x040fe20000000018 */
[C---:B------:R-:W-:Y:S01]  /*4320*/  FFMA R17, R34.reuse, -0.015873016789555549622, R9 ;  /* 0xbc82082122117823 */ /* 0x040fe20000000009 */
[----:B------:R-:W-:Y:S01]  /*4330*/  FFMA R43, R43, 0.0033416876103729009628, R18 ;  /* 0x3b5b00372b2b7823 */ /* 0x000fe20000000012 */
[C---:B------:R-:W-:Y:S01]  /*4340*/  FFMA R0, R34.reuse, -0.015873016789555549622, R11 ;  /* 0xbc82082122007823 */ /* 0x040fe2000000000b */
[----:B------:R-:W-:Y:S01]  /*4350*/  FFMA R18, R34, -0.015873016789555549622, R19 ;  /* 0xbc82082122127823 */ /* 0x000fe20000000013 */
[C-C-:B------:R-:W-:Y:S01]  /*4360*/  FADD R35, R21.reuse, R33.reuse ;  /* 0x0000002115237221 */ /* 0x140fe20000000000 */
[--C-:B------:R-:W-:Y:S01]  /*4370*/  FADD R37, R21, -R33.reuse ;  /* 0x8000002115257221 */ /* 0x100fe20000000000 */
[C-C-:B------:R-:W-:Y:S01]  /*4380*/  FADD R36, R38.reuse, R33.reuse ;  /* 0x0000002126247221 */ /* 0x140fe20000000000 */
[C---:B------:R-:W-:Y:S01]  /*4390*/  FADD R22, R38.reuse, -R33 ;  /* 0x8000002126167221 */ /* 0x040fe20000000000 */
[C-C-:B------:R-:W-:Y:S01]  /*43a0*/  FFMA R9, R33.reuse, 0.10000000149011611938, R6.reuse ;  /* 0x3dcccccd21097823 */ /* 0x140fe20000000006 */
[----:B------:R-:W-:Y:S01]  /*43b0*/  FFMA R33, R33, -0.10000000149011611938, R17 ;  /* 0xbdcccccd21217823 */ /* 0x000fe20000000011 */
[C---:B------:R-:W-:Y:S01]  /*43c0*/  FADD R47, R38.reuse, R21 ;  /* 0x00000015262f7221 */ /* 0x040fe20000000000 */
[C---:B------:R-:W-:Y:S01]  /*43d0*/  FFMA R11, R38.reuse, 0.10000000149011611938, R6 ;  /* 0x3dcccccd260b7823 */ /* 0x040fe20000000006 */
[C---:B------:R-:W-:Y:S01]  /*43e0*/  FFMA R17, R38.reuse, -0.10000000149011611938, R17 ;  /* 0xbdcccccd26117823 */ /* 0x040fe20000000011 */
[C---:B------:R-:W-:Y:S01]  /*43f0*/  FFMA R19, R21.reuse, -0.10000000149011611938, R0 ;  /* 0xbdcccccd15137823 */ /* 0x040fe20000000000 */
[----:B------:R-:W-:Y:S01]  /*4400*/  FADD R38, R38, -R21 ;  /* 0x8000001526267221 */ /* 0x000fe20000000000 */
[----:B------:R-:W-:Y:S01]  /*4410*/  FFMA R0, R21, 0.10000000149011611938, R18 ;  /* 0x3dcccccd15007823 */ /* 0x000fe20000000012 */
[C---:B------:R-:W-:Y:S01]  /*4420*/  FFMA R50, R34.reuse, 0.0039682541973888874054, R31 ;  /* 0x3b82082122327823 */ /* 0x040fe2000000001f */
[C---:B------:R-:W-:Y:S01]  /*4430*/  FFMA R32, R34.reuse, 0.0039682541973888874054, R32 ;  /* 0x3b82082122207823 */ /* 0x040fe20000000020 */
[C---:B------:R-:W-:Y:S01]  /*4440*/  FFMA R21, R34.reuse, 0.047619048506021499634, R49 ;  /* 0x3d430c3122157823 */ /* 0x040fe20000000031 */
[C---:B------:R-:W-:Y:S01]  /*4450*/  FFMA R49, R34.reuse, 0.0039682541973888874054, R4 ;  /* 0x3b82082122317823 */ /* 0x040fe20000000004 */
[C---:B------:R-:W-:Y:S01]  /*4460*/  FFMA R39, R34.reuse, 0.0039682541973888874054, R39 ;  /* 0x3b82082122277823 */ /* 0x040fe20000000027 */
[C---:B------:R-:W-:Y:S01]  /*4470*/  FFMA R53, R34.reuse, 0.0039682541973888874054, R53 ;  /* 0x3b82082122357823 */ /* 0x040fe20000000035 */
[C---:B------:R-:W-:Y:S01]  /*4480*/  FFMA R4, R34.reuse, 0.0039682541973888874054, R27 ;  /* 0x3b82082122047823 */ /* 0x040fe2000000001b */
[C---:B------:R-:W-:Y:S01]  /*4490*/  FFMA R40, R34.reuse, 0.0039682541973888874054, R23 ;  /* 0x3b82082122287823 */ /* 0x040fe20000000017 */
[C---:B------:R-:W-:Y:S01]  /*44a0*/  FFMA R41, R34.reuse, 0.0039682541973888874054, R41 ;  /* 0x3b82082122297823 */ /* 0x040fe20000000029 */
[----:B------:R-:W-:Y:S01]  /*44b0*/  FFMA R43, R34, 0.0039682541973888874054, R43 ;  /* 0x3b820821222b7823 */ /* 0x000fe2000000002b */
[C---:B------:R-:W-:Y:S01]  /*44c0*/  FFMA R32, R47.reuse, 0.025000000372529029846, R32 ;  /* 0x3ccccccd2f207823 */ /* 0x040fe20000000020 */
[--C-:B------:R-:W-:Y:S01]  /*44d0*/  FFMA R34, R47, -0.025000000372529029846, R50.reuse ;  /* 0xbccccccd2f227823 */ /* 0x100fe20000000032 */
[----:B------:R-:W-:Y:S01]  /*44e0*/  FMUL R52, R8, 0.027777777984738349915 ;  /* 0x3ce38e3908347820 */ /* 0x000fe20000400000 */
[----:B------:R-:W-:Y:S01]  /*44f0*/  FFMA R47, R35, -0.025000000372529029846, R50 ;  /* 0xbccccccd232f7823 */ /* 0x000fe20000000032 */
[C---:B------:R-:W-:Y:S01]  /*4500*/  FFMA R50, R36.reuse, -0.025000000372529029846, R49 ;  /* 0xbccccccd24327823 */ /* 0x040fe20000000031 */
[----:B------:R-:W-:Y:S01]  /*4510*/  FFMA R36, R36, 0.025000000372529029846, R43 ;  /* 0x3ccccccd24247823 */ /* 0x000fe2000000002b */
[----:B------:R-:W-:Y:S01]  /*4520*/  FFMA R43, R3, 0.083333335816860198975, R52 ;  /* 0x3daaaaab032b7823 */ /* 0x000fe20000000034 */
[----:B------:R-:W-:-:S03]  /*4530*/  FFMA R35, R35, 0.025000000372529029846, R4 ;  /* 0x3ccccccd23237823 */ /* 0x000fc60000000004 */
[C-C-:B------:R-:W-:Y:S01]  /*4540*/  FFMA R4, R7.reuse, 0.25, R43.reuse ;  /* 0x3e80000007047823 */ /* 0x140fe2000000002b */
[----:B------:R-:W-:Y:S01]  /*4550*/  FFMA R7, R7, -0.25, R43 ;  /* 0xbe80000007077823 */ /* 0x000fe2000000002b */
[----:B------:R-:W-:Y:S01]  /*4560*/  FFMA R43, R3, -0.083333335816860198975, R52 ;  /* 0xbdaaaaab032b7823 */ /* 0x000fe20000000034 */
[C---:B------:R-:W-:Y:S01]  /*4570*/  FFMA R40, R37.reuse, -0.025000000372529029846, R40 ;  /* 0xbccccccd25287823 */ /* 0x040fe20000000028 */
[----:B------:R-:W-:Y:S01]  /*4580*/  FADD R44, R46, R51 ;  /* 0x000000332e2c7221 */ /* 0x000fe20000000000 */
[C---:B------:R-:W-:Y:S01]  /*4590*/  FMUL R52, R8.reuse, -0.055555555969476699829 ;  /* 0xbd638e3908347820 */ /* 0x040fe20000400000 */
[----:B------:R-:W-:Y:S01]  /*45a0*/  FFMA R37, R37, 0.025000000372529029846, R39 ;  /* 0x3ccccccd25257823 */ /* 0x000fe20000000027 */
[----:B------:R-:W-:Y:S01]  /*45b0*/  FADD R24, R8, -R5 ;  /* 0x8000000508187221 */ /* 0x000fe20000000000 */
[C-C-:B------:R-:W-:Y:S01]  /*45c0*/  FFMA R8, R10.reuse, 0.25, R43.reuse ;  /* 0x3e8000000a087823 */ /* 0x140fe2000000002b */
[----:B------:R-:W-:Y:S01]  /*45d0*/  FFMA R10, R10, -0.25, R43 ;  /* 0xbe8000000a0a7823 */ /* 0x000fe2000000002b */
[C---:B------:R-:W-:Y:S01]  /*45e0*/  FFMA R43, R45.reuse, 0.25, R52 ;  /* 0x3e8000002d2b7823 */ /* 0x040fe20000000034 */
[----:B------:R-:W-:Y:S01]  /*45f0*/  FFMA R44, R44, 0.125, R37 ;  /* 0x3e0000002c2c7823 */ /* 0x000fe20000000025 */
[C---:B------:R-:W-:Y:S01]  /*4600*/  FFMA R42, R24.reuse, -0.027777777984738349915, R9 ;  /* 0xbce38e39182a7823 */ /* 0x040fe20000000009 */
[C---:B------:R-:W-:Y:S01]  /*4610*/  FFMA R33, R24.reuse, -0.027777777984738349915, R33 ;  /* 0xbce38e3918217823 */ /* 0x040fe20000000021 */
[C---:B------:R-:W-:Y:S01]  /*4620*/  FFMA R19, R24.reuse, -0.027777777984738349915, R19 ;  /* 0xbce38e3918137823 */ /* 0x040fe20000000013 */
[----:B------:R-:W-:Y:S01]  /*4630*/  FFMA R0, R24, -0.027777777984738349915, R0 ;  /* 0xbce38e3918007823 */ /* 0x000fe20000000000 */
[----:B------:R-:W-:Y:S01]  /*4640*/  FADD R30, R46, -R51 ;  /* 0x800000332e1e7221 */ /* 0x000fe20000000000 */
[----:B------:R-:W-:Y:S01]  /*4650*/  FFMA R45, R45, -0.25, R52 ;  /* 0xbe8000002d2d7823 */ /* 0x000fe20000000034 */
[----:B------:R-:W-:Y:S01]  /*4660*/  FADD R37, R3, -R2 ;  /* 0x8000000203257221 */ /* 0x000fe20000000000 */
[----:B------:R-:W-:Y:S01]  /*4670*/  FFMA R52, R38, -0.025000000372529029846, R39 ;  /* 0xbccccccd26347823 */ /* 0x000fe20000000027 */
[----:B------:R-:W-:Y:S01]  /*4680*/  FFMA R6, R22, -0.025000000372529029846, R53 ;  /* 0xbccccccd16067823 */ /* 0x000fe20000000035 */
[----:B------:R-:W-:Y:S01]  /*4690*/  FADD R31, -R46, -R51 ;  /* 0x800000332e1f7221 */ /* 0x000fe20000000100 */
[----:B------:R-:W-:Y:S01]  /*46a0*/  FFMA R22, R22, 0.025000000372529029846, R53 ;  /* 0x3ccccccd16167823 */ /* 0x000fe20000000035 */
[----:B------:R-:W-:Y:S01]  /*46b0*/  FFMA R39, R5, 0.013888888992369174957, R50 ;  /* 0x3c638e3905277823 */ /* 0x000fe20000000032 */
[C---:B------:R-:W-:Y:S01]  /*46c0*/  FFMA R3, R37.reuse, -0.083333335816860198975, R42 ;  /* 0xbdaaaaab25037823 */ /* 0x040fe2000000002a */
[C---:B------:R-:W-:Y:S01]  /*46d0*/  FFMA R19, R37.reuse, 0.083333335816860198975, R19 ;  /* 0x3daaaaab25137823 */ /* 0x040fe20000000013 */
[C---:B------:R-:W-:Y:S01]  /*46e0*/  FFMA R0, R37.reuse, 0.083333335816860198975, R0 ;  /* 0x3daaaaab25007823 */ /* 0x040fe20000000000 */
[----:B------:R-:W-:Y:S01]  /*46f0*/  FFMA R33, R37, -0.083333335816860198975, R33 ;  /* 0xbdaaaaab25217823 */ /* 0x000fe20000000021 */
[----:B------:R-:W-:Y:S01]  /*4700*/  FFMA R30, R30, 0.125, R35 ;  /* 0x3e0000001e1e7823 */ /* 0x000fe20000000023 */
[C---:B------:R-:W-:Y:S01]  /*4710*/  FFMA R18, R24.reuse, 0.055555555969476699829, R11 ;  /* 0x3d638e3918127823 */ /* 0x040fe2000000000b */
[----:B------:R-:W-:Y:S01]  /*4720*/  FFMA R17, R24, 0.055555555969476699829, R17 ;  /* 0x3d638e3918117823 */ /* 0x000fe20000000011 */
[C---:B------:R-:W-:Y:S01]  /*4730*/  FFMA R37, R5.reuse, 0.013888888992369174957, R34 ;  /* 0x3c638e3905257823 */ /* 0x040fe20000000022 */
[----:B------:R-:W-:Y:S01]  /*4740*/  FFMA R35, R5, 0.013888888992369174957, R52 ;  /* 0x3c638e3905237823 */ /* 0x000fe20000000034 */
[C-C-:B------:R-:W-:Y:S01]  /*4750*/  FADD R9, R29.reuse, -R46.reuse ;  /* 0x8000002e1d097221 */ /* 0x140fe20000000000 */
[C-C-:B------:R-:W-:Y:S01]  /*4760*/  FADD R11, -R29.reuse, -R46.reuse ;  /* 0x8000002e1d0b7221 */ /* 0x140fe20000000100 */
[C-C-:B------:R-:W-:Y:S01]  /*4770*/  FADD R23, -R29.reuse, R46.reuse ;  /* 0x0000002e1d177221 */ /* 0x140fe20000000100 */
[----:B------:R-:W-:Y:S01]  /*4780*/  FADD R24, R29, R46 ;  /* 0x0000002e1d187221 */ /* 0x000fe20000000000 */
[----:B------:R-:W-:Y:S01]  /*4790*/  FFMA R38, R38, 0.025000000372529029846, R41 ;  /* 0x3ccccccd26267823 */ /* 0x000fe20000000029 */
[----:B------:R-:W-:Y:S01]  /*47a0*/  FADD R46, -R46, R51 ;  /* 0x000000332e2e7221 */ /* 0x000fe20000000100 */
[----:B------:R-:W-:Y:S01]  /*47b0*/  FFMA R40, R31, 0.125, R40 ;  /* 0x3e0000001f287823 */ /* 0x000fe20000000028 */
[C---:B------:R-:W-:Y:S01]  /*47c0*/  FFMA R42, R2.reuse, -0.041666667908430099487, R39 ;  /* 0xbd2aaaab022a7823 */ /* 0x040fe20000000027 */
[C---:B------:R-:W-:Y:S01]  /*47d0*/  FFMA R41, R5.reuse, 0.013888888992369174957, R22 ;  /* 0x3c638e3905297823 */ /* 0x040fe20000000016 */
[C---:B------:R-:W-:Y:S01]  /*47e0*/  FFMA R31, R5.reuse, 0.013888888992369174957, R32 ;  /* 0x3c638e39051f7823 */ /* 0x040fe20000000020 */
[C---:B------:R-:W-:Y:S01]  /*47f0*/  FFMA R39, R5.reuse, 0.013888888992369174957, R6 ;  /* 0x3c638e3905277823 */ /* 0x040fe20000000006 */
[C---:B------:R-:W-:Y:S01]  /*4800*/  FFMA R32, R2.reuse, 0.041666667908430099487, R37 ;  /* 0x3d2aaaab02207823 */ /* 0x040fe20000000025 */
[----:B------:R-:W-:Y:S01]  /*4810*/  FFMA R22, R2, 0.041666667908430099487, R35 ;  /* 0x3d2aaaab02167823 */ /* 0x000fe20000000023 */
[C---:B------:R-:W-:Y:S01]  /*4820*/  FFMA R37, R5.reuse, 0.013888888992369174957, R36 ;  /* 0x3c638e3905257823 */ /* 0x040fe20000000024 */
[----:B------:R-:W-:Y:S01]  /*4830*/  FFMA R35, R5, 0.013888888992369174957, R38 ;  /* 0x3c638e3905237823 */ /* 0x000fe20000000026 */
[----:B------:R-:W-:Y:S01]  /*4840*/  FFMA R46, R46, 0.125, R47 ;  /* 0x3e0000002e2e7823 */ /* 0x000fe2000000002f */
[C-C-:B------:R-:W-:Y:S01]  /*4850*/  FADD R26, -R29.reuse, R51.reuse ;  /* 0x000000331d1a7221 */ /* 0x140fe20000000100 */
[C-C-:B------:R-:W-:Y:S01]  /*4860*/  FADD R27, R29.reuse, R51.reuse ;  /* 0x000000331d1b7221 */ /* 0x140fe20000000000 */
[C---:B------:R-:W-:Y:S01]  /*4870*/  FADD R28, -R29.reuse, -R51 ;  /* 0x800000331d1c7221 */ /* 0x040fe20000000100 */
[C---:B------:R-:W-:Y:S01]  /*4880*/  FFMA R6, R2.reuse, 0.041666667908430099487, R31 ;  /* 0x3d2aaaab02067823 */ /* 0x040fe2000000001f */
[----:B------:R-:W-:Y:S01]  /*4890*/  FADD R29, R29, -R51 ;  /* 0x800000331d1d7221 */ /* 0x000fe20000000000 */
[C---:B------:R-:W-:Y:S01]  /*48a0*/  FFMA R34, R2.reuse, -0.041666667908430099487, R39 ;  /* 0xbd2aaaab02227823 */ /* 0x040fe20000000027 */
[C---:B------:R-:W-:Y:S01]  /*48b0*/  FFMA R41, R2.reuse, -0.041666667908430099487, R41 ;  /* 0xbd2aaaab02297823 */ /* 0x040fe20000000029 */
[C---:B------:R-:W-:Y:S01]  /*48c0*/  FFMA R37, R2.reuse, -0.041666667908430099487, R37 ;  /* 0xbd2aaaab02257823 */ /* 0x040fe20000000025 */
[----:B------:R-:W-:Y:S01]  /*48d0*/  FFMA R35, R2, 0.041666667908430099487, R35 ;  /* 0x3d2aaaab02237823 */ /* 0x000fe20000000023 */
[----:B------:R-:W-:Y:S01]  /*48e0*/  FFMA R23, R23, 0.125, R32 ;  /* 0x3e00000017177823 */ /* 0x000fe20000000020 */
        /* <DEDUP_REMOVED lines=23> */
.L_x_16:
[----:B------:R-:W-:Y:S05]  /*4a60*/  BSYNC.RECONVERGENT B0 ;  /* 0x0000000000007941 */ /* 0x000fea0003800200 */
.L_x_13:
[----:B-----5:R-:W-:Y:S01]  /*4a70*/  FADD R2, R17, R21 ;  /* 0x0000001511027221 */ /* 0x020fe20000000000 */
[----:B------:R-:W-:Y:S01]  /*4a80*/  FADD R22, R43, R8 ;  /* 0x000000082b167221 */ /* 0x000fe20000000000 */
[----:B------:R-:W-:Y:S01]  /*4a90*/  FADD R24, R8, R33 ;  /* 0x0000002108187221 */ /* 0x000fe20000000000 */
[----:B------:R-:W-:Y:S01]  /*4aa0*/  FADD R27, -R18, R17 ;  /* 0x00000011121b7221 */ /* 0x000fe20000000100 */
[--C-:B------:R-:W-:Y:S01]  /*4ab0*/  FADD R29, -R0, R19.reuse ;  /* 0x00000013001d7221 */ /* 0x100fe20000000100 */
        /* <DEDUP_REMOVED lines=24> */
[----:B------:R-:W-:Y:S01]  /*4c40*/  FADD R23, R24, -R9 ;  /* 0x8000000918177221 */ /* 0x000fe20000000000 */
[----:B------:R-:W-:Y:S01]  /*4c50*/  FADD R26, R26, -R45 ;  /* 0x8000002d1a1a7221 */ /* 0x000fe20000000000 */
[----:B------:R-:W-:Y:S01]  /*4c60*/  FADD R22, R22, R11 ;  /* 0x0000000b16167221 */ /* 0x000fe20000000000 */
[----:B------:R-:W-:Y:S01]  /*4c70*/  FADD R2, R2, R7 ;  /* 0x0000000702027221 */ /* 0x000fe20000000000 */
[--C-:B------:R-:W-:Y:S01]  /*4c80*/  FADD R24, R23, R10.reuse ;  /* 0x0000000a17187221 */ /* 0x100fe20000000000 */
[----:B------:R-:W-:Y:S01]  /*4c90*/  FADD R26, R26, R47 ;  /* 0x0000002f1a1a7221 */ /* 0x000fe20000000000 */
[----:B------:R-:W-:Y:S01]  /*4ca0*/  FADD R51, R22, R49 ;  /* 0x0000003116337221 */ /* 0x000fe20000000000 */
[----:B------:R-:W-:Y:S01]  /*4cb0*/  FADD R2, R2, R33 ;  /* 0x0000002102027221 */ /* 0x000fe20000000000 */
[----:B------:R-:W-:Y:S01]  /*4cc0*/  FADD R23, R28, -R3 ;  /* 0x800000031c177221 */ /* 0x000fe20000000000 */
[----:B------:R-:W-:Y:S01]  /*4cd0*/  FADD R41, R24, -R11 ;  /* 0x8000000b18297221 */ /* 0x000fe20000000000 */
[----:B------:R-:W-:Y:S01]  /*4ce0*/  FADD R26, R26, -R49 ;  /* 0x800000311a1a7221 */ /* 0x000fe20000000000 */
[----:B------:R-:W-:Y:S01]  /*4cf0*/  FADD R51, R2, R51 ;  /* 0x0000003302337221 */ /* 0x000fe20000000000 */
[----:B------:R-:W-:Y:S01]  /*4d00*/  FADD R2, R23, -R10 ;  /* 0x8000000a17027221 */ /* 0x000fe20000000000 */
[----:B------:R-:W-:Y:S01]  /*4d10*/  VIADDMNMX R16, R16, R12, RZ, !PT ;  /* 0x0000000c10107246 */ /* 0x000fe200078001ff */
[C-C-:B------:R-:W-:Y:S01]  /*4d20*/  FADD R22, R41.reuse, R26.reuse ;  /* 0x0000001a29167221 */ /* 0x140fe20000000000 */
[C-C-:B------:R-:W-:Y:S01]  /*4d30*/  FADD R40, -R41.reuse, R26.reuse ;  /* 0x0000001a29287221 */ /* 0x140fe20000000100 */
[----:B------:R-:W-:Y:S01]  /*4d40*/  FADD R2, R2, -R47 ;  /* 0x8000002f02027221 */ /* 0x000fe20000000000 */
[C-C-:B------:R-:W-:Y:S01]  /*4d50*/  FADD R24, -R41.reuse, -R26.reuse ;  /* 0x8000001a29187221 */ /* 0x140fe20000000100 */
[C---:B------:R-:W-:Y:S01]  /*4d60*/  FFMA R35, R22.reuse, 3, R51 ;  /* 0x4040000016237823 */ /* 0x040fe20000000033 */
[----:B------:R-:W-:Y:S01]  /*4d70*/  FMUL R23, R22, 4.5 ;  /* 0x4090000016177820 */ /* 0x000fe20000400000 */
[----:B------:R-:W-:Y:S01]  /*4d80*/  FADD R2, R2, -R11 ;  /* 0x8000000b02027221 */ /* 0x000fe20000000000 */
[C---:B------:R-:W-:Y:S01]  /*4d90*/  FFMA R31, R24.reuse, 3, R51 ;  /* 0x40400000181f7823 */ /* 0x040fe20000000033 */
[----:B------:R-:W-:Y:S01]  /*4da0*/  FMUL R27, R24, 4.5 ;  /* 0x40900000181b7820 */ /* 0x000fe20000400000 */
[----:B------:R-:W-:Y:S01]  /*4db0*/  FFMA R35, R22, R23, R35 ;  /* 0x0000001716237223 */ /* 0x000fe20000000023 */
[C---:B------:R-:W-:Y:S01]  /*4dc0*/  FFMA R23, R40.reuse, 3, R51 ;  /* 0x4040000028177823 */ /* 0x040fe20000000033 */
[----:B------:R-:W-:Y:S01]  /*4dd0*/  FMUL R22, R40, 4.5 ;  /* 0x4090000028167820 */ /* 0x000fe20000400000 */
[----:B------:R-:W-:Y:S01]  /*4de0*/  FADD R28, R2, -R49 ;  /* 0x80000031021c7221 */ /* 0x000fe20000000000 */
[----:B------:R-:W-:Y:S01]  /*4df0*/  FFMA R31, R24, R27, R31 ;  /* 0x0000001b181f7223 */ /* 0x000fe2000000001f */
[C---:B------:R-:W-:Y:S01]  /*4e00*/  FADD R38, R41.reuse, -R26 ;  /* 0x8000001a29267221 */ /* 0x040fe20000000000 */
[----:B------:R-:W-:Y:S01]  /*4e10*/  FFMA R40, R40, R22, R23 ;  /* 0x0000001628287223 */ /* 0x000fe20000000017 */
[C-C-:B------:R-:W-:Y:S01]  /*4e20*/  FADD R22, R41.reuse, R28.reuse ;  /* 0x0000001c29167221 */ /* 0x140fe20000000000 */
[C-C-:B------:R-:W-:Y:S01]  /*4e30*/  FADD R36, -R41.reuse, R28.reuse ;  /* 0x0000001c29247221 */ /* 0x140fe20000000100 */
[C-C-:B------:R-:W-:Y:S01]  /*4e40*/  FFMA R23, R38.reuse, 3, R51.reuse ;  /* 0x4040000026177823 */ /* 0x140fe20000000033 */
[----:B------:R-:W-:Y:S01]  /*4e50*/  FMUL R2, R38, 4.5 ;  /* 0x4090000026027820 */ /* 0x000fe20000400000 */
[C-C-:B------:R-:W-:Y:S01]  /*4e60*/  FFMA R29, R22.reuse, 3, R51.reuse ;  /* 0x40400000161d7823 */ /* 0x140fe20000000033 */
[----:B------:R-:W-:Y:S01]  /*4e70*/  FMUL R24, R22, 4.5 ;  /* 0x4090000016187820 */ /* 0x000fe20000400000 */
[C---:B------:R-:W-:Y:S01]  /*4e80*/  FFMA R27, R36.reuse, 3, R51 ;  /* 0x40400000241b7823 */ /* 0x040fe20000000033 */
[----:B------:R-:W-:Y:S01]  /*4e90*/  FMUL R30, R36, 4.5 ;  /* 0x40900000241e7820 */ /* 0x000fe20000400000 */
[--C-:B------:R-:W-:Y:S01]  /*4ea0*/  FADD R32, R26, R28.reuse ;  /* 0x0000001c1a207221 */ /* 0x100fe20000000000 */
[----:B------:R-:W-:Y:S01]  /*4eb0*/  FFMA R29, R22, R24, R29 ;  /* 0x00000018161d7223 */ /* 0x000fe2000000001d */
[C-C-:B------:R-:W-:Y:S01]  /*4ec0*/  FADD R22, R41.reuse, -R28.reuse ;  /* 0x8000001c29167221 */ /* 0x140fe20000000000 */
[----:B------:R-:W-:Y:S01]  /*4ed0*/  FFMA R38, R38, R2, R23 ;  /* 0x0000000226267223 */ /* 0x000fe20000000017 */
[----:B------:R-:W-:Y:S01]  /*4ee0*/  FFMA R36, R36, R30, R27 ;  /* 0x0000001e24247223 */ /* 0x000fe2000000001b */
[C-C-:B------:R-:W-:Y:S01]  /*4ef0*/  FADD R34, -R41.reuse, -R28.reuse ;  /* 0x8000001c29227221 */ /* 0x140fe20000000100 */
[C-C-:B------:R-:W-:Y:S01]  /*4f00*/  FFMA R27, R22.reuse, 3, R51.reuse ;  /* 0x40400000161b7823 */ /* 0x140fe20000000033 */
[----:B------:R-:W-:Y:S01]  /*4f10*/  FMUL R24, R22, 4.5 ;  /* 0x4090000016187820 */ /* 0x000fe20000400000 */
[C-C-:B------:R-:W-:Y:S01]  /*4f20*/  FFMA R23, R32.reuse, 3, R51.reuse ;  /* 0x4040000020177823 */ /* 0x140fe20000000033 */
[----:B------:R-:W-:Y:S01]  /*4f30*/  FMUL R2, R32, 4.5 ;  /* 0x4090000020027820 */ /* 0x000fe20000400000 */
[----:B------:R-:W-:Y:S01]  /*4f40*/  FADD R30, -R26, R28 ;  /* 0x0000001c1a1e7221 */ /* 0x000fe20000000100 */
[C---:B------:R-:W-:Y:S01]  /*4f50*/  FFMA R37, R34.reuse, 3, R51 ;  /* 0x4040000022257823 */ /* 0x040fe20000000033 */
[----:B------:R-:W-:Y:S01]  /*4f60*/  FMUL R39, R34, 4.5 ;  /* 0x4090000022277820 */ /* 0x000fe20000400000 */
[----:B------:R-:W-:Y:S01]  /*4f70*/  FFMA R27, R22, R24, R27 ;  /* 0x00000018161b7223 */ /* 0x000fe2000000001b */
[----:B------:R-:W-:Y:S01]  /*4f80*/  FFMA R32, R32, R2, R23 ;  /* 0x0000000220207223 */ /* 0x000fe20000000017 */
[C---:B------:R-:W-:Y:S01]  /*4f90*/  FFMA R23, R30.reuse, 3, R51 ;  /* 0x404000001e177823 */ /* 0x040fe20000000033 */
[----:B------:R-:W-:Y:S01]  /*4fa0*/  FMUL R22, R30, 4.5 ;  /* 0x409000001e167820 */ /* 0x000fe20000400000 */
[----:B------:R-:W-:Y:S01]  /*4fb0*/  FFMA R34, R34, R39, R37 ;  /* 0x0000002722227223 */ /* 0x000fe20000000025 */
[C---:B------:R-:W-:Y:S01]  /*4fc0*/  FMUL R39, R41.reuse, 4.5 ;  /* 0x4090000029277820 */ /* 0x040fe20000400000 */
[C-C-:B------:R-:W-:Y:S01]  /*4fd0*/  FFMA R24, R41.reuse, 3, R51.reuse ;  /* 0x4040000029187823 */ /* 0x140fe20000000033 */
[C---:B------:R-:W-:Y:S01]  /*4fe0*/  FFMA R2, R41.reuse, -3, R51 ;  /* 0xc040000029027823 */ /* 0x040fe20000000033 */
[----:B------:R-:W-:Y:S01]  /*4ff0*/  FFMA R30, R30, R22, R23 ;  /* 0x000000161e1e7223 */ /* 0x000fe20000000017 */
[C---:B------:R-:W-:Y:S01]  /*5000*/  FMUL R22, R26.reuse, 4.5 ;  /* 0x409000001a167820 */ /* 0x040fe20000400000 */
[C-C-:B------:R-:W-:Y:S01]  /*5010*/  FFMA R23, R26.reuse, 3, R51.reuse ;  /* 0x404000001a177823 */ /* 0x140fe20000000033 */
[CC--:B------:R-:W-:Y:S01]  /*5020*/  FFMA R24, R41.reuse, R39.reuse, R24 ;  /* 0x0000002729187223 */ /* 0x0c0fe20000000018 */
[C---:B------:R-:W-:Y:S01]  /*5030*/  FFMA R37, R26.reuse, -3, R51 ;  /* 0xc04000001a257823 */ /* 0x040fe20000000033 */
[C---:B------:R-:W-:Y:S01]  /*5040*/  FFMA R39, R41.reuse, R39, R2 ;  /* 0x0000002729277223 */ /* 0x040fe20000000002 */
[C---:B------:R-:W-:Y:S01]  /*5050*/  FMUL R2, R26.reuse, R26 ;  /* 0x0000001a1a027220 */ /* 0x040fe20000400000 */
[-C--:B------:R-:W-:Y:S01]  /*5060*/  FFMA R44, R26, R22.reuse, R23 ;  /* 0x000000161a2c7223 */ /* 0x080fe20000000017 */
[C---:B------:R-:W-:Y:S01]  /*5070*/  FMUL R42, R28.reuse, 4.5 ;  /* 0x409000001c2a7820 */ /* 0x040fe20000400000 */
[----:B------:R-:W-:Y:S01]  /*5080*/  FFMA R23, R28, 3, R51 ;  /* 0x404000001c177823 */ /* 0x000fe20000000033 */
[----:B------:R-:W-:Y:S01]  /*5090*/  FFMA R37, R26, R22, R37 ;  /* 0x000000161a257223 */ /* 0x000fe20000000025 */
[----:B------:R-:W-:Y:S01]  /*50a0*/  FFMA R53, R28, -3, R51 ;  /* 0xc04000001c357823 */ /* 0x000fe20000000033 */
[----:B------:R-:W-:Y:S01]  /*50b0*/  FADD R22, R26, -R28 ;  /* 0x8000001c1a167221 */ /* 0x000fe20000000000 */
[----:B------:R-:W-:Y:S01]  /*50c0*/  FFMA R41, R41, R41, R2 ;  /* 0x0000002929297223 */ /* 0x000fe20000000002 */
[CC--:B------:R-:W-:Y:S01]  /*50d0*/  FFMA R2, R28.reuse, R42.reuse, R23 ;  /* 0x0000002a1c027223 */ /* 0x0c0fe20000000017 */
[----:B------:R-:W-:Y:S01]  /*50e0*/  FFMA R42, R28, R42, R53 ;  /* 0x0000002a1c2a7223 */ /* 0x000fe20000000035 */
[C---:B------:R-:W-:Y:S01]  /*50f0*/  FFMA R53, R22.reuse, 3, R51 ;  /* 0x4040000016357823 */ /* 0x040fe20000000033 */
[----:B------:R-:W-:Y:S01]  /*5100*/  FMUL R46, R22, 4.5 ;  /* 0x40900000162e7820 */ /* 0x000fe20000400000 */
[----:B------:R-:W-:Y:S01]  /*5110*/  VIADDMNMX R23, R48, R12, RZ, !PT ;  /* 0x0000000c30177246 */ /* 0x000fe200078001ff */
[----:B------:R-:W0:Y:S01]  /*5120*/  LDCU UR9, c[0x0][0x3a0] ;  /* 0x00007400ff0977ac */ /* 0x000e220008000800 */
[----:B------:R-:W-:Y:S01]  /*5130*/  VIMNMX R20, PT, PT, RZ, R20, !PT ;  /* 0x00000014ff147248 */ /* 0x000fe20007fe0100 */
[----:B------:R-:W-:Y:S01]  /*5140*/  FFMA R53, R22, R46, R53 ;  /* 0x0000002e16357223 */ /* 0x000fe20000000035 */
[----:B------:R-:W-:-:S02]  /*5150*/  MOV R46, UR8 ;  /* 0x00000008002e7c02 */ /* 0x000fc40008000f00 */
[----:B------:R-:W-:Y:S02]  /*5160*/  MOV R22, UR8 ;  /* 0x0000000800167c02 */ /* 0x000fe40008000f00 */
[----:B------:R-:W-:Y:S01]  /*5170*/  ISETP.GE.AND P0, PT, R20, UR4, PT ;  /* 0x0000000414007c0c */ /* 0x000fe2000bf06270 */
[----:B------:R-:W-:Y:S01]  /*5180*/  IMAD R46, R46, 0x81, R15 ;  /* 0x000000812e2e7824 */ /* 0x000fe200078e020f */
[----:B------:R-:W-:Y:S02]  /*5190*/  SHF.L.U32 R22, R22, 0x7, RZ ;  /* 0x0000000716167819 */ /* 0x000fe400000006ff */
[----:B------:R-:W-:Y:S02]  /*51a0*/  VIADDMNMX R15, R15, R12, RZ, !PT ;  /* 0x0000000c0f0f7246 */ /* 0x000fe400078001ff */
[----:B------:R-:W-:Y:S02]  /*51b0*/  IADD3 R25, PT, PT, R22, R25, R12 ;  /* 0x0000001916197210 */ /* 0x000fe40007ffe00c */
[----:B------:R-:W-:Y:S01]  /*51c0*/  IADD3 R12, PT, PT, R12, R46, RZ ;  /* 0x0000002e0c0c7210 */ /* 0x000fe20007ffe0ff */
[----:B------:R-:W-:Y:S01]  /*51d0*/  FADD R46, -R26, -R28 ;  /* 0x8000001c1a2e7221 */ /* 0x000fe20000000100 */
[----:B------:R-:W-:Y:S01]  /*51e0*/  FFMA R26, R28, R28, R41 ;  /* 0x0000001c1c1a7223 */ /* 0x000fe20000000029 */
[----:B------:R-:W-:-:S02]  /*51f0*/  IADD3 R22, PT, PT, R25, R22, RZ ;  /* 0x0000001619167210 */ /* 0x000fc40007ffe0ff */
[C---:B------:R-:W-:Y:S01]  /*5200*/  FFMA R41, R46.reuse, 3, R51 ;  /* 0x404000002e297823 */ /* 0x040fe20000000033 */
[----:B------:R-:W-:Y:S01]  /*5210*/  FMUL R28, R46, 4.5 ;  /* 0x409000002e1c7820 */ /* 0x000fe20000400000 */
[C---:B------:R-:W-:Y:S01]  /*5220*/  FFMA R24, R26.reuse, -1.5, R24 ;  /* 0xbfc000001a187823 */ /* 0x040fe20000000018 */
[C---:B------:R-:W-:Y:S01]  /*5230*/  FFMA R40, R26.reuse, -1.5, R40 ;  /* 0xbfc000001a287823 */ /* 0x040fe20000000028 */
[----:B------:R-:W-:Y:S01]  /*5240*/  FFMA R39, R26, -1.5, R39 ;  /* 0xbfc000001a277823 */ /* 0x000fe20000000027 */
[----:B------:R-:W-:Y:S01]  /*5250*/  FFMA R41, R46, R28, R41 ;  /* 0x0000001c2e297223 */ /* 0x000fe20000000029 */
[----:B------:R-:W-:Y:S01]  /*5260*/  FFMA R46, R24, -0.055555555969476699829, R17 ;  /* 0xbd638e39182e7823 */ /* 0x000fe20000000011 */
[C---:B------:R-:W-:Y:S01]  /*5270*/  FFMA R44, R26.reuse, -1.5, R44 ;  /* 0xbfc000001a2c7823 */ /* 0x040fe2000000002c */
        /* <DEDUP_REMOVED lines=14> */
[----:B------:R-:W-:Y:S01]  /*5360*/  FFMA R26, R26, -1.5, R41 ;  /* 0xbfc000001a1a7823 */ /* 0x000fe20000000029 */
[----:B------:R-:W-:Y:S01]  /*5370*/  MOV R41, UR8 ;  /* 0x0000000800297c02 */ /* 0x000fe20008000f00 */
[----:B------:R-:W-:Y:S01]  /*5380*/  FFMA R40, R40, -0.027777777984738349915, R5 ;  /* 0xbce38e3928287823 */ /* 0x000fe20000000005 */
[----:B------:R-:W-:Y:S01]  /*5390*/  FFMA R31, R31, -0.027777777984738349915, R6 ;  /* 0xbce38e391f1f7823 */ /* 0x000fe20000000006 */
[----:B------:R-:W-:Y:S01]  /*53a0*/  FFMA R27, R27, -0.027777777984738349915, R10 ;  /* 0xbce38e391b1b7823 */ /* 0x000fe2000000000a */
[----:B------:R-:W-:Y:S01]  /*53b0*/  FFMA R30, R30, -0.027777777984738349915, R45 ;  /* 0xbce38e391e1e7823 */ /* 0x000fe2000000002d */
[----:B------:R-:W-:-:S02]  /*53c0*/  IMAD R12, R41, -0x401, R12 ;  /* 0xfffffbff290c7824 */ /* 0x000fc400078e020c */
[----:B0-----:R-:W-:Y:S01]  /*53d0*/  FFMA R5, -R40, UR9, R5 ;  /* 0x0000000928057c23 */ /* 0x001fe20008000105 */
[----:B------:R-:W-:Y:S01]  /*53e0*/  FFMA R6, -R31, UR9, R6 ;  /* 0x000000091f067c23 */ /* 0x000fe20008000106 */
[----:B------:R-:W0:Y:S01]  /*53f0*/  LDC.64 R40, c[0x0][0x388] ;  /* 0x0000e200ff287b82 */ /* 0x000e220000000a00 */
[----:B------:R-:W-:Y:S01]  /*5400*/  FFMA R10, -R27, UR9, R10 ;  /* 0x000000091b0a7c23 */ /* 0x000fe2000800010a */
[----:B------:R-:W-:Y:S01]  /*5410*/  MOV R27, UR8 ;  /* 0x00000008001b7c02 */ /* 0x000fe20008000f00 */
[--C-:B------:R-:W-:Y:S01]  /*5420*/  FFMA R29, R29, -0.027777777984738349915, R8.reuse ;  /* 0xbce38e391d1d7823 */ /* 0x100fe20000000008 */
[----:B------:R-:W-:Y:S01]  /*5430*/  MOV R31, UR8 ;  /* 0x00000008001f7c02 */ /* 0x000fe20008000f00 */
[----:B------:R-:W-:Y:S01]  /*5440*/  FFMA R45, -R30, UR9, R45 ;  /* 0x000000091e2d7c23 */ /* 0x000fe2000800012d */
[----:B------:R-:W-:Y:S01]  /*5450*/  SHF.L.U32 R27, R27, 0x8, RZ ;  /* 0x000000081b1b7819 */ /* 0x000fe200000006ff */
[----:B------:R-:W-:Y:S01]  /*5460*/  FFMA R24, R24, -0.3333333432674407959, R21 ;  /* 0xbeaaaaab18187823 */ /* 0x000fe20000000015 */
[----:B------:R-:W-:Y:S01]  /*5470*/  SHF.L.U32 R31, R31, 0x9, RZ ;  /* 0x000000091f1f7819 */ /* 0x000fe200000006ff */
[----:B------:R-:W-:Y:S01]  /*5480*/  FFMA R8, -R29, UR9, R8 ;  /* 0x000000091d087c23 */ /* 0x000fe20008000108 */
[----:B------:R-:W-:Y:S01]  /*5490*/  VIMNMX R25, PT, PT, RZ, R25, !PT ;  /* 0x00000019ff197248 */ /* 0x000fe20007fe0100 */
[----:B------:R-:W-:Y:S01]  /*54a0*/  FFMA R2, R2, -0.055555555969476699829, R33 ;  /* 0xbd638e3902027823 */ /* 0x000fe20000000021 */
[-C--:B------:R-:W-:Y:S01]  /*54b0*/  IADD3 R31, PT, PT, R31, R22.reuse, R27 ;  /* 0x000000161f1f7210 */ /* 0x080fe20007ffe01b */
[----:B------:R-:W-:Y:S01]  /*54c0*/  FFMA R29, -R24, UR9, R21 ;  /* 0x00000009181d7c23 */ /* 0x000fe20008000115 */
[----:B------:R-:W-:Y:S01]  /*54d0*/  VIADDMNMX R30, R22, R27, RZ, !PT ;  /* 0x0000001b161e7246 */ /* 0x000fe200078001ff */
[----:B------:R-:W-:Y:S01]  /*54e0*/  FFMA R26, R26, -0.027777777984738349915, R49 ;  /* 0xbce38e391a1a7823 */ /* 0x000fe20000000031 */
[----:B------:R-:W-:Y:S01]  /*54f0*/  VIMNMX R22, PT, PT, RZ, R22, !PT ;  /* 0x00000016ff167248 */ /* 0x000fe20007fe0100 */
[----:B------:R-:W-:Y:S01]  /*5500*/  FFMA R39, R39, -0.055555555969476699829, R18 ;  /* 0xbd638e3927277823 */ /* 0x000fe20000000012 */
[C---:B------:R-:W-:Y:S01]  /*5510*/  ISETP.GE.AND P1, PT, R25.reuse, UR4, PT ;  /* 0x0000000419007c0c */ /* 0x040fe2000bf26270 */
[----:B------:R-:W-:Y:S01]  /*5520*/  FFMA R2, -R2, UR9, R33 ;  /* 0x0000000902027c23 */ /* 0x000fe20008000121 */
[----:B------:R-:W-:Y:S01]  /*5530*/  SEL R21, R20, UR5, !P0 ;  /* 0x0000000514157c07 */ /* 0x000fe2000c000000 */
[----:B------:R-:W-:Y:S01]  /*5540*/  FFMA R32, R32, -0.027777777984738349915, R43 ;  /* 0xbce38e3920207823 */ /* 0x000fe2000000002b */
[----:B------:R-:W-:Y:S01]  /*5550*/  ISETP.GE.AND P2, PT, R22, UR4, PT ;  /* 0x0000000416007c0c */ /* 0x000fe2000bf46270 */
[----:B------:R-:W-:Y:S01]  /*5560*/  FFMA R49, -R26, UR9, R49 ;  /* 0x000000091a317c23 */ /* 0x000fe20008000131 */
[----:B------:R-:W-:Y:S01]  /*5570*/  SEL R27, R25, UR5, !P1 ;  /* 0x00000005191b7c07 */ /* 0x000fe2000c800000 */
[----:B0-----:R-:W-:Y:S01]  /*5580*/  IMAD.WIDE R20, R21, 0x4, R40 ;  /* 0x0000000415147825 */ /* 0x001fe200078e0228 */
[----:B------:R-:W-:-:S03]  /*5590*/  ISETP.GE.AND P3, PT, R23, UR4, PT ;  /* 0x0000000417007c0c */ /* 0x000fc6000bf66270 */
[----:B------:R-:W-:Y:S01]  /*55a0*/  FFMA R17, -R46, UR9, R17 ;  /* 0x000000092e117c23 */ /* 0x000fe20008000111 */
[----:B------:R-:W-:Y:S01]  /*55b0*/  MOV R33, UR8 ;  /* 0x0000000800217c02 */ /* 0x000fe20008000f00 */
[----:B------:R-:W-:Y:S01]  /*55c0*/  FFMA R44, R44, -0.055555555969476699829, R19 ;  /* 0xbd638e392c2c7823 */ /* 0x000fe20000000013 */
[----:B------:R-:W-:Y:S01]  /*55d0*/  SEL R25, R22, UR5, !P2 ;  /* 0x0000000516197c07 */ /* 0x000fe2000d000000 */
[----:B------:R-:W-:Y:S01]  /*55e0*/  IMAD.WIDE R26, R27, 0x4, R40 ;  /* 0x000000041b1a7825 */ /* 0x000fe200078e0228 */
[----:B------:R-:W-:-:S03]  /*55f0*/  SEL R23, R23, UR5, !P3 ;  /* 0x0000000517177c07 */ /* 0x000fc6000d800000 */
[----:B------:R-:W-:Y:S01]  /*5600*/  FFMA R18, -R39, UR9, R18 ;  /* 0x0000000927127c23 */ /* 0x000fe20008000112 */
[----:B------:R-:W-:Y:S01]  /*5610*/  FFMA R43, -R32, UR9, R43 ;  /* 0x00000009202b7c23 */ /* 0x000fe2000800012b */
[----:B------:R-:W-:Y:S01]  /*5620*/  LEA R32, R33, R14, 0x9 ;  /* 0x0000000e21207211 */ /* 0x000fe200078e48ff */
[----:B------:R-:W-:Y:S01]  /*5630*/  FFMA R37, R37, -0.055555555969476699829, R0 ;  /* 0xbd638e3925257823 */ /* 0x000fe20000000000 */
[----:B------:R-:W-:Y:S01]  /*5640*/  MOV R39, UR8 ;  /* 0x0000000800277c02 */ /* 0x000fe20008000f00 */
[----:B------:R-:W-:Y:S01]  /*5650*/  FFMA R35, R35, -0.027777777984738349915, R4 ;  /* 0xbce38e3923237823 */ /* 0x000fe20000000004 */
[----:B------:R-:W-:Y:S01]  /*5660*/  FFMA R28, R28, -0.027777777984738349915, R47 ;  /* 0xbce38e391c1c7823 */ /* 0x000fe2000000002f */
[----:B------:R-:W-:Y:S01]  /*5670*/  FFMA R19, -R44, UR9, R19 ;  /* 0x000000092c137c23 */ /* 0x000fe20008000113 */
[----:B------:R-:W-:Y:S01]  /*5680*/  IMAD.WIDE R24, R25, 0x4, R40 ;  /* 0x0000000419187825 */ /* 0x000fe200078e0228 */
[----:B------:R-:W-:Y:S01]  /*5690*/  STG.E desc[UR6][R20.64], R29 ;  /* 0x0000001d14007986 */ /* 0x000fe2000c101906 */
[----:B------:R-:W-:-:S02]  /*56a0*/  ISETP.GE.AND P0, PT, R16, UR4, PT ;  /* 0x0000000410007c0c */ /* 0x000fc4000bf06270 */
[----:B------:R-:W-:Y:S01]  /*56b0*/  FFMA R0, -R37, UR9, R0 ;  /* 0x0000000925007c23 */ /* 0x000fe20008000100 */
[----:B------:R-:W-:Y:S01]  /*56c0*/  IMAD.WIDE R22, R23, 0x4, R40 ;  /* 0x0000000417167825 */ /* 0x000fe200078e0228 */
[----:B------:R0:W-:Y:S03]  /*56d0*/  STG.E desc[UR6][R26.64], R17 ;  /* 0x000000111a007986 */ /* 0x0001e6000c101906 */
[----:B------:R-:W-:Y:S01]  /*56e0*/  FFMA R4, -R35, UR9, R4 ;  /* 0x0000000923047c23 */ /* 0x000fe20008000104 */
[----:B------:R-:W-:Y:S01]  /*56f0*/  FFMA R47, -R28, UR9, R47 ;  /* 0x000000091c2f7c23 */ /* 0x000fe2000800012f */
[----:B------:R-:W-:Y:S01]  /*5700*/  ISETP.GE.AND P2, PT, R15, UR4, PT ;  /* 0x000000040f007c0c */ /* 0x000fe2000bf46270 */
[----:B------:R-:W-:Y:S01]  /*5710*/  STG.E desc[UR6][R24.64], R19 ;  /* 0x0000001318007986 */ /* 0x000fe2000c101906 */
[----:B------:R-:W-:Y:S01]  /*5720*/  VIMNMX R33, PT, PT, RZ, R14, !PT ;  /* 0x0000000eff217248 */ /* 0x000fe20007fe0100 */
[----:B------:R-:W-:Y:S01]  /*5730*/  FFMA R38, R38, -0.027777777984738349915, R7 ;  /* 0xbce38e3926267823 */ /* 0x000fe20000000007 */
[----:B------:R-:W-:Y:S01]  /*5740*/  VIADDMNMX R28, R13, UR8, RZ, !PT ;  /* 0x000000080d1c7c46 */ /* 0x000fe2000f8001ff */
[----:B------:R1:W-:Y:S01]  /*5750*/  STG.E desc[UR6][R22.64], R18 ;  /* 0x0000001216007986 */ /* 0x0003e2000c101906 */
[----:B------:R-:W-:Y:S01]  /*5760*/  MOV R35, UR8 ;  /* 0x0000000800237c02 */ /* 0x000fe20008000f00 */
[----:B------:R-:W-:Y:S01]  /*5770*/  FFMA R36, R36, -0.027777777984738349915, R9 ;  /* 0xbce38e3924247823 */ /* 0x000fe20000000009 */
[----:B------:R-:W-:Y:S01]  /*5780*/  MOV R37, UR8 ;  /* 0x0000000800257c02 */ /* 0x000fe20008000f00 */
[----:B------:R-:W-:Y:S01]  /*5790*/  FFMA R34, R34, -0.027777777984738349915, R11 ;  /* 0xbce38e3922227823 */ /* 0x000fe2000000000b */
[-C--:B0-----:R-:W-:Y:S01]  /*57a0*/  LEA R17, R39, R32.reuse, 0x7 ;  /* 0x0000002027117211 */ /* 0x081fe200078e38ff */
[----:B------:R-:W-:Y:S01]  /*57b0*/  FFMA R7, -R38, UR9, R7 ;  /* 0x0000000926077c23 */ /* 0x000fe20008000107 */
[----:B------:R-:W-:Y:S01]  /*57c0*/  VIMNMX R32, PT, PT, RZ, R32, !PT ;  /* 0x00000020ff207248 */ /* 0x000fe20007fe0100 */
[----:B------:R-:W-:Y:S01]  /*57d0*/  FFMA R9, -R36, UR9, R9 ;  /* 0x0000000924097c23 */ /* 0x000fe20008000109 */
[----:B------:R-:W-:Y:S01]  /*57e0*/  MOV R20, UR8 ;  /* 0x0000000800147c02 */ /* 0x000fe20008000f00 */
[----:B------:R-:W-:Y:S01]  /*57f0*/  FFMA R11, -R34, UR9, R11 ;  /* 0x00000009220b7c23 */ /* 0x000fe2000800010b */
[----:B------:R-:W-:Y:S01]  /*5800*/  SEL R27, R16, UR5, !P0 ;  /* 0x00000005101b7c07 */ /* 0x000fe2000c000000 */
[----:B------:R-:W-:Y:S01]  /*5810*/  FFMA R42, R42, -0.055555555969476699829, R3 ;  /* 0xbd638e392a2a7823 */ /* 0x000fe20000000003 */
[----:B-1----:R-:W-:-:S02]  /*5820*/  SEL R23, R15, UR5, !P2 ;  /* 0x000000050f177c07 */ /* 0x002fc4000d000000 */
[----:B------:R-:W-:Y:S01]  /*5830*/  ISETP.GE.AND P0, PT, R32, UR4, PT ;  /* 0x0000000420007c0c */ /* 0x000fe2000bf06270 */
[----:B------:R-:W-:Y:S01]  /*5840*/  IMAD.WIDE R26, R27, 0x4, R40 ;  /* 0x000000041b1a7825 */ /* 0x000fe200078e0228 */
[----:B------:R-:W-:-:S03]  /*5850*/  ISETP.GE.AND P3, PT, R33, UR4, PT ;  /* 0x0000000421007c0c */ /* 0x000fc6000bf66270 */
[----:B------:R-:W-:Y:S01]  /*5860*/  FFMA R3, -R42, UR9, R3 ;  /* 0x000000092a037c23 */ /* 0x000fe20008000103 */
[----:B------:R-:W-:Y:S01]  /*5870*/  ISETP.GE.AND P1, PT, R28, UR4, PT ;  /* 0x000000041c007c0c */ /* 0x000fe2000bf26270 */
[----:B------:R-:W-:Y:S01]  /*5880*/  IMAD.WIDE R22, R23, 0x4, R40 ;  /* 0x0000000417167825 */ /* 0x000fe200078e0228 */
[-C--:B------:R-:W-:Y:S02]  /*5890*/  LEA R15, R35, R12.reuse, 0x7 ;  /* 0x0000000c230f7211 */ /* 0x080fe400078e38ff */
[-C--:B------:R-:W-:Y:S02]  /*58a0*/  LEA R16, R37, R12.reuse, 0x8 ;  /* 0x0000000c25107211 */ /* 0x080fe400078e40ff */
[----:B------:R-:W-:Y:S02]  /*58b0*/  MOV R51, UR8 ;  /* 0x0000000800337c02 */ /* 0x000fe40008000f00 */
[----:B------:R-:W-:Y:S02]  /*58c0*/  VIMNMX R12, PT, PT, RZ, R12, !PT ;  /* 0x0000000cff0c7248 */ /* 0x000fe40007fe0100 */
[----:B------:R-:W-:-:S02]  /*58d0*/  SHF.L.U32 R18, R20, 0xa, RZ ;  /* 0x0000000a14127819 */ /* 0x000fc400000006ff */
[----:B------:R-:W-:Y:S02]  /*58e0*/  VIMNMX R17, PT, PT, RZ, R17, !PT ;  /* 0x00000011ff117248 */ /* 0x000fe40007fe0100 */
[----:B------:R-:W-:Y:S02]  /*58f0*/  SEL R21, R32, UR5, !P0 ;  /* 0x0000000520157c07 */ /* 0x000fe4000c000000 */
[----:B------:R-:W-:Y:S02]  /*5900*/  SEL R29, R33, UR5, !P3 ;  /* 0x00000005211d7c07 */ /* 0x000fe4000d800000 */
[----:B------:R-:W-:Y:S01]  /*5910*/  SEL R25, R28, UR5, !P1 ;  /* 0x000000051c197c07 */ /* 0x000fe2000c800000 */
[--C-:B------:R-:W-:Y:S01]  /*5920*/  IMAD.WIDE R20, R21, 0x4, R40.reuse ;  /* 0x0000000415147825 */ /* 0x100fe200078e0228 */
[----:B------:R-:W-:Y:S02]  /*5930*/  ISETP.GE.AND P0, PT, R30, UR4, PT ;  /* 0x000000041e007c0c */ /* 0x000fe4000bf06270 */
[----:B------:R-:W-:Y:S01]  /*5940*/  MOV R14, UR8 ;  /* 0x00000008000e7c02 */ /* 0x000fe20008000f00 */
[----:B------:R-:W-:Y:S01]  /*5950*/  IMAD.WIDE R28, R29, 0x4, R40 ;  /* 0x000000041d1c7825 */ /* 0x000fe200078e0228 */
[----:B------:R-:W-:-:S02]  /*5960*/  ISETP.GE.AND P1, PT, R12, UR4, PT ;  /* 0x000000040c007c0c */ /* 0x000fc4000bf26270 */
[----:B------:R-:W-:Y:S01]  /*5970*/  VIMNMX R15, PT, PT, RZ, R15, !PT ;  /* 0x0000000fff0f7248 */ /* 0x000fe20007fe0100 */
[----:B------:R-:W-:Y:S01]  /*5980*/  IMAD.WIDE R24, R25, 0x4, R40 ;  /* 0x0000000419187825 */ /* 0x000fe200078e0228 */
[-C--:B------:R-:W-:Y:S02]  /*5990*/  LEA R33, R51, R16.reuse, 0xa ;  /* 0x0000001033217211 */ /* 0x080fe400078e50ff */
[----:B------:R-:W-:Y:S02]  /*59a0*/  ISETP.GE.AND P2, PT, R17, UR4, PT ;  /* 0x0000000411007c0c */ /* 0x000fe4000bf46270 */
[----:B------:R-:W-:Y:S02]  /*59b0*/  VIMNMX R16, PT, PT, RZ, R16, !PT ;  /* 0x00000010ff107248 */ /* 0x000fe40007fe0100 */
[----:B------:R-:W-:Y:S02]  /*59c0*/  VIADDMNMX R32, R31, R18, RZ, !PT ;  /* 0x000000121f207246 */ /* 0x000fe400078001ff */
[----:B------:R-:W-:-:S02]  /*59d0*/  VIMNMX R31, PT, PT, RZ, R31, !PT ;  /* 0x0000001fff1f7248 */ /* 0x000fc40007fe0100 */
[----:B------:R-:W-:Y:S02]  /*59e0*/  SEL R39, R30, UR5, !P0 ;  /* 0x000000051e277c07 */ /* 0x000fe4000c000000 */
[----:B------:R-:W-:Y:S02]  /*59f0*/  MOV R13, UR8 ;  /* 0x00000008000d7c02 */ /* 0x000fe40008000f00 */
[----:B------:R-:W-:Y:S01]  /*5a00*/  SEL R37, R12, UR5, !P1 ;  /* 0x000000050c257c07 */ /* 0x000fe2000c800000 */
[--C-:B------:R-:W-:Y:S01]  /*5a10*/  IMAD.WIDE R38, R39, 0x4, R40.reuse ;  /* 0x0000000427267825 */ /* 0x100fe200078e0228 */
[----:B------:R-:W-:Y:S02]  /*5a20*/  ISETP.GE.AND P0, PT, R15, UR4, PT ;  /* 0x000000040f007c0c */ /* 0x000fe4000bf06270 */
[----:B------:R-:W-:Y:S01]  /*5a30*/  LEA R14, R14, R33, 0x8 ;  /* 0x000000210e0e7211 */ /* 0x000fe200078e40ff */
[----:B------:R-:W-:Y:S01]  /*5a40*/  IMAD.WIDE R36, R37, 0x4, R40 ;  /* 0x0000000425247825 */ /* 0x000fe200078e0228 */
[----:B------:R-:W-:Y:S01]  /*5a50*/  SEL R19, R17, UR5, !P2 ;  /* 0x0000000511137c07 */ /* 0x000fe2000d000000 */
[----:B------:R-:W-:Y:S01]  /*5a60*/  STG.E desc[UR6][R38.64], R0 ;  /* 0x0000000026007986 */ /* 0x000fe2000c101906 */
[----:B------:R-:W-:-:S02]  /*5a70*/  ISETP.GE.AND P1, PT, R16, UR4, PT ;  /* 0x0000000410007c0c */ /* 0x000fc4000bf26270 */
[----:B------:R-:W-:Y:S01]  /*5a80*/  ISETP.GE.AND P2, PT, R31, UR4, PT ;  /* 0x000000041f007c0c */ /* 0x000fe2000bf46270 */
[----:B------:R-:W-:Y:S01]  /*5a90*/  STG.E desc[UR6][R36.64], R4 ;  /* 0x0000000424007986 */ /* 0x000fe2000c101906 */
[----:B------:R-:W-:Y:S01]  /*5aa0*/  VIMNMX R12, PT, PT, RZ, R33, !PT ;  /* 0x00000021ff0c7248 */ /* 0x000fe20007fe0100 */
[--C-:B------:R-:W-:Y:S01]  /*5ab0*/  IMAD.WIDE R18, R19, 0x4, R40.reuse ;  /* 0x0000000413127825 */ /* 0x100fe200078e0228 */
[----:B------:R-:W-:Y:S02]  /*5ac0*/  SEL R35, R15, UR5, !P0 ;  /* 0x000000050f237c07 */ /* 0x000fe4000c000000 */
[----:B------:R-:W-:Y:S02]  /*5ad0*/  LEA R13, R13, R14, 0x7 ;  /* 0x0000000e0d0d7211 */ /* 0x000fe400078e38ff */
[----:B------:R-:W-:Y:S01]  /*5ae0*/  ISETP.GE.AND P3, PT, R32, UR4, PT ;  /* 0x0000000420007c0c */ /* 0x000fe2000bf66270 */
[----:B------:R-:W-:Y:S01]  /*5af0*/  IMAD.WIDE R34, R35, 0x4, R40 ;  /* 0x0000000423227825 */ /* 0x000fe200078e0228 */
[----:B------:R-:W-:-:S02]  /*5b00*/  SEL R33, R16, UR5, !P1 ;  /* 0x0000000510217c07 */ /* 0x000fc4000c800000 */
[----:B------:R-:W-:Y:S02]  /*5b10*/  SEL R31, R31, UR5, !P2 ;  /* 0x000000051f1f7c07 */ /* 0x000fe4000d000000 */
[----:B------:R-:W-:Y:S01]  /*5b20*/  ISETP.GE.AND P0, PT, R12, UR4, PT ;  /* 0x000000040c007c0c */ /* 0x000fe2000bf06270 */
[----:B------:R-:W-:Y:S01]  /*5b30*/  STG.E desc[UR6][R34.64], R5 ;  /* 0x0000000522007986 */ /* 0x000fe2000c101906 */
[----:B------:R-:W-:Y:S01]  /*5b40*/  VIMNMX R14, PT, PT, RZ, R14, !PT ;  /* 0x0000000eff0e7248 */ /* 0x000fe20007fe0100 */
[--C-:B------:R-:W-:Y:S01]  /*5b50*/  IMAD.WIDE R30, R31, 0x4, R40.reuse ;  /* 0x000000041f1e7825 */ /* 0x100fe200078e0228 */
[----:B------:R-:W-:Y:S02]  /*5b60*/  VIMNMX R16, PT, PT, RZ, R13, !PT ;  /* 0x0000000dff107248 */ /* 0x000fe40007fe0100 */
[----:B------:R-:W-:Y:S01]  /*5b70*/  SEL R15, R32, UR5, !P3 ;  /* 0x00000005200f7c07 */ /* 0x000fe2000d800000 */
[----:B------:R-:W-:Y:S01]  /*5b80*/  IMAD.WIDE R32, R33, 0x4, R40 ;  /* 0x0000000421207825 */ /* 0x000fe200078e0228 */
[----:B------:R-:W-:-:S02]  /*5b90*/  SEL R17, R12, UR5, !P0 ;  /* 0x000000050c117c07 */ /* 0x000fc4000c000000 */
[----:B------:R-:W-:Y:S02]  /*5ba0*/  ISETP.GE.AND P0, PT, R14, UR4, PT ;  /* 0x000000040e007c0c */ /* 0x000fe4000bf06270 */
[----:B------:R-:W-:Y:S01]  /*5bb0*/  ISETP.GE.AND P1, PT, R16, UR4, PT ;  /* 0x0000000410007c0c */ /* 0x000fe2000bf26270 */
[----:B------:R-:W-:Y:S01]  /*5bc0*/  STG.E desc[UR6][R32.64], R6 ;  /* 0x0000000620007986 */ /* 0x000fe2000c101906 */
[----:B------:R-:W-:Y:S01]  /*5bd0*/  SEL R13, R14, UR5, !P0 ;  /* 0x000000050e0d7c07 */ /* 0x000fe2000c000000 */
[--C-:B------:R-:W-:Y:S01]  /*5be0*/  IMAD.WIDE R14, R15, 0x4, R40.reuse ;  /* 0x000000040f0e7825 */ /* 0x100fe200078e0228 */
[----:B------:R-:W-:Y:S01]  /*5bf0*/  SEL R51, R16, UR5, !P1 ;  /* 0x0000000510337c07 */ /* 0x000fe2000c800000 */
[----:B------:R-:W-:Y:S02]  /*5c00*/  STG.E desc[UR6][R30.64], R7 ;  /* 0x000000071e007986 */ /* 0x000fe4000c101906 */
[--C-:B------:R-:W-:Y:S02]  /*5c10*/  IMAD.WIDE R16, R17, 0x4, R40.reuse ;  /* 0x0000000411107825 */ /* 0x100fe400078e0228 */
[----:B------:R-:W-:Y:S02]  /*5c20*/  STG.E desc[UR6][R28.64], R2 ;  /* 0x000000021c007986 */ /* 0x000fe4000c101906 */
[----:B------:R-:W-:-:S02]  /*5c30*/  IMAD.WIDE R12, R13, 0x4, R40 ;  /* 0x000000040d0c7825 */ /* 0x000fc400078e0228 */
[----:B------:R-:W-:Y:S02]  /*5c40*/  STG.E desc[UR6][R26.64], R8 ;  /* 0x000000081a007986 */ /* 0x000fe4000c101906 */
[----:B------:R-:W-:Y:S02]  /*5c50*/  IMAD.WIDE R40, R51, 0x4, R40 ;  /* 0x0000000433287825 */ /* 0x000fe400078e0228 */
[----:B------:R-:W-:Y:S04]  /*5c60*/  STG.E desc[UR6][R24.64], R43 ;  /* 0x0000002b18007986 */ /* 0x000fe8000c101906 */
        /* <DEDUP_REMOVED lines=8> */
.L_x_17:
        /* <DEDUP_REMOVED lines=9> */
.L_x_32:


//--------------------- .text._Z12update_innerPfS_S_S_fmii --------------------------
	.section	.text._Z12update_innerPfS_S_S_fmii,"ax",@progbits
	.align	128
        .global         _Z12update_innerPfS_S_S_fmii
        .type           _Z12update_innerPfS_S_S_fmii,@function
        .size           _Z12update_innerPfS_S_S_fmii,(.L_x_33 - _Z12update_innerPfS_S_S_fmii)
        .other          _Z12update_innerPfS_S_S_fmii,@"STO_CUDA_ENTRY STV_DEFAULT"
_Z12update_innerPfS_S_S_fmii:
.text._Z12update_innerPfS_S_S_fmii:
[----:B------:R-:W-:Y:S01]  /*0000*/  LDC R1, c[0x0][0x37c] ;  /* 0x0000df00ff017b82 */ /* 0x000fe20000000800 */
[----:B------:R-:W0:Y:S07]  /*0010*/  S2R R2, SR_TID.Y ;  /* 0x0000000000027919 */ /* 0x000e2e0000002200 */
[----:B------:R-:W1:Y:S01]  /*0020*/  LDC R0, c[0x0][0x360] ;  /* 0x0000d800ff007b82 */ /* 0x000e620000000800 */
[----:B------:R-:W2:Y:S01]  /*0030*/  LDCU UR10, c[0x0][0x3a8] ;  /* 0x00007500ff0a77ac */ /* 0x000ea20008000800 */
[----:B------:R-:W-:Y:S01]  /*0040*/  HFMA2 R9, -RZ, RZ, 0, 1.1920928955078125e-05 ;  /* 0x000000c8ff097431 */ /* 0x000fe200000001ff */
[----:B------:R-:W3:Y:S01]  /*0050*/  S2R R26, SR_TID.Z ;  /* 0x00000000001a7919 */ /* 0x000ee20000002300 */
[----:B------:R-:W-:Y:S01]  /*0060*/  BSSY.RECONVERGENT B0, `(.L_x_18) ;  /* 0x0000023000007945 */ /* 0x000fe20003800200 */
[----:B------:R-:W4:Y:S01]  /*0070*/  LDCU UR11, c[0x0][0x3b4] ;  /* 0x00007680ff0b77ac */ /* 0x000f220008000800 */
[----:B------:R-:W1:Y:S02]  /*0080*/  S2R R3, SR_TID.X ;  /* 0x0000000000037919 */ /* 0x000e640000002100 */
[----:B------:R-:W0:Y:S01]  /*0090*/  S2UR UR5, SR_CTAID.Y ;  /* 0x00000000000579c3 */ /* 0x000e220000002600 */
[----:B------:R-:W0:Y:S07]  /*00a0*/  LDCU.64 UR8, c[0x0][0x358] ;  /* 0x00006b00ff0877ac */ /* 0x000e2e0008000a00 */
[----:B------:R-:W0:Y:S01]  /*00b0*/  LDC R5, c[0x0][0x364] ;  /* 0x0000d900ff057b82 */ /* 0x000e220000000800 */
[----:B----4-:R-:W-:-:S07]  /*00c0*/  MOV R4, UR11 ;  /* 0x0000000b00047c02 */ /* 0x010fce0008000f00 */
[----:B------:R-:W3:Y:S01]  /*00d0*/  S2UR UR6, SR_CTAID.Z ;  /* 0x00000000000679c3 */ /* 0x000ee20000002700 */
[----:B------:R-:W-:Y:S02]  /*00e0*/  MOV R11, UR11 ;  /* 0x0000000b000b7c02 */ /* 0x000fe40008000f00 */
[----:B------:R-:W-:Y:S02]  /*00f0*/  MOV R21, UR11 ;  /* 0x0000000b00157c02 */ /* 0x000fe40008000f00 */
[----:B------:R-:W-:-:S03]  /*0100*/  SHF.L.U32 R4, R4, 0x7, RZ ;  /* 0x0000000704047819 */ /* 0x000fc600000006ff */
[----:B------:R-:W3:Y:S08]  /*0110*/  LDC R7, c[0x0][0x368] ;  /* 0x0000da00ff077b82 */ /* 0x000ef00000000800 */
[----:B------:R-:W1:Y:S01]  /*0120*/  S2UR UR4, SR_CTAID.X ;  /* 0x00000000000479c3 */ /* 0x000e620000002500 */
[----:B0-----:R-:W-:Y:S01]  /*0130*/  IMAD R2, R5, UR5, R2 ;  /* 0x0000000505027c24 */ /* 0x001fe2000f8e0202 */
[----:B------:R-:W-:-:S04]  /*0140*/  MOV R5, UR11 ;  /* 0x0000000b00057c02 */ /* 0x000fc80008000f00 */
[----:B------:R-:W-:Y:S02]  /*0150*/  ISETP.NE.AND P0, PT, R2, RZ, PT ;  /* 0x000000ff0200720c */ /* 0x000fe40003f05270 */
[----:B------:R-:W0:Y:S01]  /*0160*/  LDC.64 R16, c[0x0][0x380] ;  /* 0x0000e000ff107b82 */ /* 0x000e220000000a00 */
[----:B------:R-:W-:Y:S01]  /*0170*/  SHF.L.U32 R5, R5, 0x8, RZ ;  /* 0x0000000805057819 */ /* 0x000fe200000006ff */
[----:B---3--:R-:W-:-:S05]  /*0180*/  IMAD R26, R7, UR6, R26 ;  /* 0x00000006071a7c24 */ /* 0x008fca000f8e021a */
[----:B------:R-:W-:Y:S01]  /*0190*/  SHF.L.U32 R7, R26, 0x7, RZ ;  /* 0x000000071a077819 */ /* 0x000fe200000006ff */
[----:B-1----:R-:W-:Y:S01]  /*01a0*/  IMAD R3, R0, UR4, R3 ;  /* 0x0000000400037c24 */ /* 0x002fe2000f8e0203 */
[----:B--2---:R-:W-:Y:S01]  /*01b0*/  UIMAD UR4, UR10, 0x980, URZ ;  /* 0x000009800a0478a4 */ /* 0x004fe2000f8e02ff */
[C---:B------:R-:W-:Y:S02]  /*01c0*/  IADD3 R0, PT, PT, R2.reuse, -0x1, RZ ;  /* 0xffffffff02007810 */ /* 0x040fe40007ffe0ff */
[----:B------:R-:W-:Y:S01]  /*01d0*/  IADD3 R6, PT, PT, R2, R7, RZ ;  /* 0x0000000702067210 */ /* 0x000fe20007ffe0ff */
[----:B------:R-:W-:Y:S01]  /*01e0*/  UIMAD UR5, UR4, UR11, URZ ;  /* 0x0000000b040572a4 */ /* 0x000fe2000f8e02ff */
[----:B------:R-:W-:Y:S02]  /*01f0*/  IADD3 R8, PT, PT, R7, R0, RZ ;  /* 0x0000000007087210 */ /* 0x000fe40007ffe0ff */
[----:B------:R-:W-:Y:S02]  /*0200*/  IADD3 R31, PT, PT, R3, -0x1, RZ ;  /* 0xffffffff031f7810 */ /* 0x000fe40007ffe0ff */
[----:B------:R-:W-:Y:S01]  /*0210*/  PRMT R7, R9, 0x7610, R7 ;  /* 0x0000761009077816 */ /* 0x000fe20000000007 */
[----:B------:R-:W-:Y:S06]  /*0220*/  @!P0 BRA `(.L_x_19) ;  /* 0x0000000000188947 */ /* 0x000fec0003800000 */
[----:B------:R-:W-:Y:S02]  /*0230*/  ISETP.NE.AND P1, PT, R2, 0x7f, PT ;  /* 0x0000007f0200780c */ /* 0x000fe40003f25270 */
[----:B------:R-:W-:-:S11]  /*0240*/  MOV R9, 0x64 ;  /* 0x0000006400097802 */ /* 0x000fd60000000f00 */
[----:B------:R-:W-:-:S04]  /*0250*/  @P1 ISETP.NE.AND P0, PT, R3, 0x7f, PT ;  /* 0x0000007f0300180c */ /* 0x000fc80003f05270 */
[----:B------:R-:W-:-:S04]  /*0260*/  @P1 ISETP.EQ.OR P0, PT, R3, RZ, !P0 ;  /* 0x000000ff0300120c */ /* 0x000fc80004702670 */
[----:B------:R-:W-:-:S04]  /*0270*/  @P1 SEL R7, RZ, 0x1, !P0 ;  /* 0x00000001ff071807 */ /* 0x000fc80004000000 */
[----:B------:R-:W-:-:S07]  /*0280*/  @!P1 PRMT R7, R9, 0x7610, R7 ;  /* 0x0000761009079816 */ /* 0x000fce0000000007 */
.L_x_19:
[----:B------:R-:W-:Y:S05]  /*0290*/  BSYNC.RECONVERGENT B0 ;  /* 0x0000000000007941 */ /* 0x000fea0003800200 */
.L_x_18:
[----:B------:R-:W-:Y:S01]  /*02a0*/  IADD3 R12, PT, PT, R5, R8, RZ ;  /* 0x00000008050c7210 */ /* 0x000fe20007ffe0ff */
[----:B------:R-:W1:Y:S01]  /*02b0*/  LDCU.64 UR12, c[0x0][0x380] ;  /* 0x00007000ff0c77ac */ /* 0x000e620008000a00 */
[C---:B------:R-:W-:Y:S01]  /*02c0*/  IADD3 R10, PT, PT, R6.reuse, R4, RZ ;  /* 0x00000004060a7210 */ /* 0x040fe20007ffe0ff */
[C-C-:B------:R-:W-:Y:S01]  /*02d0*/  IMAD R20, R6.reuse, UR10, R3.reuse ;  /* 0x0000000a06147c24 */ /* 0x140fe2000f8e0203 */
[----:B------:R-:W-:Y:S01]  /*02e0*/  IADD3 R29, PT, PT, R3, 0x1, RZ ;  /* 0x00000001031d7810 */ /* 0x000fe20007ffe0ff */
[----:B------:R-:W-:Y:S01]  /*02f0*/  IMAD R9, R11, 0x180, R12 ;  /* 0x000001800b097824 */ /* 0x000fe200078e020c */
[----:B------:R-:W-:Y:S01]  /*0300*/  IADD3 R18, PT, PT, R6, 0x1, RZ ;  /* 0x0000000106127810 */ /* 0x000fe20007ffe0ff */
[----:B------:R-:W-:Y:S01]  /*0310*/  IMAD R11, R12, UR10, R3 ;  /* 0x0000000a0c0b7c24 */ /* 0x000fe2000f8e0203 */
[----:B------:R-:W-:Y:S01]  /*0320*/  IADD3 R12, PT, PT, R5, R10, RZ ;  /* 0x0000000a050c7210 */ /* 0x000fe20007ffe0ff */
[----:B------:R-:W-:Y:S01]  /*0330*/  IMAD R13, R10, UR10, R31 ;  /* 0x0000000a0a0d7c24 */ /* 0x000fe2000f8e021f */
[----:B------:R-:W-:Y:S01]  /*0340*/  UIADD3 UR6, UPT, UPT, UR5, -0x1, URZ ;  /* 0xffffffff05067890 */ /* 0x000fe2000fffe0ff */
[----:B------:R-:W-:-:S02]  /*0350*/  SHF.R.S64 R19, RZ, 0x1e, R20 ;  /* 0x0000001eff137819 */ /* 0x000fc40000001014 */
[----:B------:R-:W-:Y:S01]  /*0360*/  VIMNMX R15, PT, PT, RZ, R11, !PT ;  /* 0x0000000bff0f7248 */ /* 0x000fe20007fe0100 */
[----:B------:R-:W-:Y:S01]  /*0370*/  IMAD R14, R12, UR10, R29 ;  /* 0x0000000a0c0e7c24 */ /* 0x000fe2000f8e021d */
[----:B------:R-:W-:Y:S02]  /*0380*/  VIMNMX R13, PT, PT, RZ, R13, !PT ;  /* 0x0000000dff0d7248 */ /* 0x000fe40007fe0100 */
[----:B------:R-:W-:Y:S02]  /*0390*/  LEA R28, R21, R18, 0x9 ;  /* 0x00000012151c7211 */ /* 0x000fe400078e48ff */
[----:B------:R-:W-:Y:S02]  /*03a0*/  ISETP.GE.AND P1, PT, R15, UR5, PT ;  /* 0x000000050f007c0c */ /* 0x000fe4000bf26270 */
[----:B------:R-:W-:Y:S02]  /*03b0*/  MOV R27, UR11 ;  /* 0x0000000b001b7c02 */ /* 0x000fe40008000f00 */
[----:B------:R-:W-:-:S02]  /*03c0*/  ISETP.GE.AND P0, PT, R13, UR5, PT ;  /* 0x000000050d007c0c */ /* 0x000fc4000bf06270 */
[----:B-1----:R-:W-:Y:S01]  /*03d0*/  IADD3 R18, P2, PT, R19, UR12, RZ ;  /* 0x0000000c13127c10 */ /* 0x002fe2000ff5e0ff */
[----:B------:R-:W-:Y:S01]  /*03e0*/  IMAD R32, R27, 0x180, R28 ;  /* 0x000001801b207824 */ /* 0x000fe200078e021c */
[----:B------:R-:W-:Y:S02]  /*03f0*/  SEL R21, R15, UR6, !P1 ;  /* 0x000000060f157c07 */ /* 0x000fe4000c800000 */
[----:B------:R-:W-:Y:S02]  /*0400*/  VIMNMX R14, PT, PT, RZ, R14, !PT ;  /* 0x0000000eff0e7248 */ /* 0x000fe40007fe0100 */
[----:B------:R-:W-:Y:S02]  /*0410*/  SEL R23, R13, UR6, !P0 ;  /* 0x000000060d177c07 */ /* 0x000fe4000c000000 */
[----:B------:R-:W-:Y:S01]  /*0420*/  LEA.HI.X.SX32 R19, R20, UR13, 0x2, P2 ;  /* 0x0000000d14137c11 */ /* 0x000fe200090f16ff */
[----:B0-----:R-:W-:Y:S01]  /*0430*/  IMAD.WIDE R20, R21, 0x4, R16 ;  /* 0x0000000415147825 */ /* 0x001fe200078e0210 */
[----:B------:R-:W-:-:S02]  /*0440*/  ISETP.GE.AND P0, PT, R14, UR5, PT ;  /* 0x000000050e007c0c */ /* 0x000fc4000bf06270 */
[C---:B------:R-:W-:Y:S01]  /*0450*/  IADD3 R36, PT, PT, R4.reuse, R32, RZ ;  /* 0x0000002004247210 */ /* 0x040fe20007ffe0ff */
[----:B------:R-:W-:Y:S01]  /*0460*/  IMAD R27, R9, UR10, R31 ;  /* 0x0000000a091b7c24 */ /* 0x000fe2000f8e021f */
[----:B------:R-:W-:Y:S01]  /*0470*/  IADD3 R34, PT, PT, R4, R9, RZ ;  /* 0x0000000904227210 */ /* 0x000fe20007ffe0ff */
[----:B------:R0:W5:Y:S01]  /*0480*/  LDG.E R15, desc[UR8][R20.64] ;  /* 0x00000008140f7981 */ /* 0x000162000c1e1900 */
[----:B------:R-:W-:Y:S01]  /*0490*/  SEL R25, R14, UR6, !P0 ;  /* 0x000000060e197c07 */ /* 0x000fe2000c000000 */
[----:B------:R-:W-:Y:S01]  /*04a0*/  IMAD R28, R28, UR10, R3 ;  /* 0x0000000a1c1c7c24 */ /* 0x000fe2000f8e0203 */
[----:B------:R-:W-:Y:S01]  /*04b0*/  VIMNMX R27, PT, PT, RZ, R27, !PT ;  /* 0x0000001bff1b7248 */ /* 0x000fe20007fe0100 */
[----:B------:R1:W5:Y:S01]  /*04c0*/  LDG.E R13, desc[UR8][R18.64] ;  /* 0x00000008120d7981 */ /* 0x000362000c1e1900 */
[----:B------:R-:W-:-:S04]  /*04d0*/  IMAD.WIDE R22, R23, 0x4, R16 ;  /* 0x0000000417167825 */ /* 0x000fc800078e0210 */
[----:B0-----:R-:W-:Y:S02]  /*04e0*/  IMAD R20, R36, UR10, R31 ;  /* 0x0000000a24147c24 */ /* 0x001fe4000f8e021f */
[----:B------:R-:W-:Y:S01]  /*04f0*/  IMAD.WIDE R24, R25, 0x4, R16 ;  /* 0x0000000419187825 */ /* 0x000fe200078e0210 */
[----:B------:R-:W-:Y:S01]  /*0500*/  ISETP.GE.AND P0, PT, R27, UR5, PT ;  /* 0x000000051b007c0c */ /* 0x000fe2000bf06270 */
[----:B------:R-:W5:Y:S02]  /*0510*/  LDG.E R14, desc[UR8][R22.64] ;  /* 0x00000008160e7981 */ /* 0x000f64000c1e1900 */
[--C-:B-1----:R-:W-:Y:S02]  /*0520*/  IMAD R18, R34, UR10, R29.reuse ;  /* 0x0000000a22127c24 */ /* 0x102fe4000f8e021d */
[----:B------:R-:W-:Y:S01]  /*0530*/  IMAD R19, R32, UR10, R29 ;  /* 0x0000000a20137c24 */ /* 0x000fe2000f8e021d */
[----:B------:R-:W-:Y:S01]  /*0540*/  VIMNMX R20, PT, PT, RZ, R20, !PT ;  /* 0x00000014ff147248 */ /* 0x000fe20007fe0100 */
[----:B------:R0:W5:Y:S01]  /*0550*/  LDG.E R33, desc[UR8][R24.64] ;  /* 0x0000000818217981 */ /* 0x000162000c1e1900 */
[----:B------:R-:W-:-:S02]  /*0560*/  VIMNMX R28, PT, PT, RZ, R28, !PT ;  /* 0x0000001cff1c7248 */ /* 0x000fc40007fe0100 */
[----:B------:R-:W-:Y:S02]  /*0570*/  VIMNMX R18, PT, PT, RZ, R18, !PT ;  /* 0x00000012ff127248 */ /* 0x000fe40007fe0100 */
[----:B------:R-:W-:Y:S02]  /*0580*/  VIMNMX R19, PT, PT, RZ, R19, !PT ;  /* 0x00000013ff137248 */ /* 0x000fe40007fe0100 */
[----:B------:R-:W-:Y:S02]  /*0590*/  ISETP.GE.AND P3, PT, R20, UR5, PT ;  /* 0x0000000514007c0c */ /* 0x000fe4000bf66270 */
[----:B------:R-:W-:Y:S02]  /*05a0*/  ISETP.GE.AND P1, PT, R28, UR5, PT ;  /* 0x000000051c007c0c */ /* 0x000fe4000bf26270 */
[----:B0-----:R-:W-:Y:S02]  /*05b0*/  SEL R25, R27, UR6, !P0 ;  /* 0x000000061b197c07 */ /* 0x001fe4000c000000 */
[----:B------:R-:W-:-:S02]  /*05c0*/  ISETP.GE.AND P0, PT, R18, UR5, PT ;  /* 0x0000000512007c0c */ /* 0x000fc4000bf06270 */
[C---:B------:R-:W-:Y:S02]  /*05d0*/  ISETP.GE.AND P2, PT, R19.reuse, UR5, PT ;  /* 0x0000000513007c0c */ /* 0x040fe4000bf46270 */
[----:B------:R-:W-:Y:S02]  /*05e0*/  SEL R41, R20, UR6, !P3 ;  /* 0x0000000614297c07 */ /* 0x000fe4000d800000 */
[----:B------:R-:W-:Y:S02]  /*05f0*/  SEL R23, R28, UR6, !P1 ;  /* 0x000000061c177c07 */ /* 0x000fe4000c800000 */
[----:B------:R-:W-:Y:S02]  /*0600*/  SEL R21, R18, UR6, !P0 ;  /* 0x0000000612157c07 */ /* 0x000fe4000c000000 */
[----:B------:R-:W-:Y:S01]  /*0610*/  SEL R19, R19, UR6, !P2 ;  /* 0x0000000613137c07 */ /* 0x000fe2000d000000 */
[----:B------:R-:W-:-:S04]  /*0620*/  IMAD.WIDE R40, R41, 0x4, R16 ;  /* 0x0000000429287825 */ /* 0x000fc800078e0210 */
[--C-:B------:R-:W-:Y:S02]  /*0630*/  IMAD.WIDE R24, R25, 0x4, R16.reuse ;  /* 0x0000000419187825 */ /* 0x100fe400078e0210 */
[----:B------:R0:W5:Y:S02]  /*0640*/  LDG.E R40, desc[UR8][R40.64] ;  /* 0x0000000828287981 */ /* 0x000164000c1e1900 */
[--C-:B------:R-:W-:Y:S02]  /*0650*/  IMAD.WIDE R22, R23, 0x4, R16.reuse ;  /* 0x0000000417167825 */ /* 0x100fe400078e0210 */
[----:B------:R0:W5:Y:S02]  /*0660*/  LDG.E R35, desc[UR8][R24.64] ;  /* 0x0000000818237981 */ /* 0x000164000c1e1900 */
[--C-:B------:R-:W-:Y:S02]  /*0670*/  IMAD.WIDE R20, R21, 0x4, R16.reuse ;  /* 0x0000000415147825 */ /* 0x100fe400078e0210 */
[----:B------:R0:W5:Y:S02]  /*0680*/  LDG.E R38, desc[UR8][R22.64] ;  /* 0x0000000816267981 */ /* 0x000164000c1e1900 */
[----:B------:R-:W-:-:S02]  /*0690*/  IMAD.WIDE R18, R19, 0x4, R16 ;  /* 0x0000000413127825 */ /* 0x000fc400078e0210 */
[----:B------:R0:W5:Y:S04]  /*06a0*/  LDG.E R37, desc[UR8][R20.64] ;  /* 0x0000000814257981 */ /* 0x000168000c1e1900 */
[----:B------:R0:W5:Y:S01]  /*06b0*/  LDG.E R39, desc[UR8][R18.64] ;  /* 0x0000000812277981 */ /* 0x000162000c1e1900 */
[----:B------:R-:W-:Y:S01]  /*06c0*/  ISETP.NE.AND P0, PT, R26, UR11, PT ;  /* 0x0000000b1a007c0c */ /* 0x000fe2000bf05270 */
[----:B------:R-:W-:-:S12]  /*06d0*/  BSSY.RECONVERGENT B0, `(.L_x_20) ;  /* 0x00000f0000007945 */ /* 0x000fd80003800200 */
[----:B0-----:R-:W-:Y:S05]  /*06e0*/  @P0 BRA `(.L_x_21) ;  /* 0x0000000400480947 */ /* 0x001fea0003800000 */
[----:B------:R-:W-:Y:S01]  /*06f0*/  IADD3 R20, PT, PT, R2, 0x1, RZ ;  /* 0x0000000102147810 */ /* 0x000fe20007ffe0ff */
[----:B------:R-:W-:Y:S01]  /*0700*/  UIADD3 UR7, UPT, UPT, UR4, -0x1, URZ ;  /* 0xffffffff04077890 */ /* 0x000fe2000fffe0ff */
[----:B------:R-:W-:Y:S02]  /*0710*/  MOV R21, UR11 ;  /* 0x0000000b00157c02 */ /* 0x000fe40008000f00 */
[----:B------:R-:W-:Y:S02]  /*0720*/  MOV R18, UR11 ;  /* 0x0000000b00127c02 */ /* 0x000fe40008000f00 */
[----:B------:R-:W-:Y:S01]  /*0730*/  MOV R23, UR11 ;  /* 0x0000000b00177c02 */ /* 0x000fe20008000f00 */
[----:B------:R-:W-:Y:S01]  /*0740*/  IMAD R21, R21, 0x680, R20 ;  /* 0x0000068015157824 */ /* 0x000fe200078e0214 */
[----:B------:R-:W-:Y:S02]  /*0750*/  MOV R19, UR11 ;  /* 0x0000000b00137c02 */ /* 0x000fe40008000f00 */
[----:B------:R-:W-:Y:S01]  /*0760*/  LEA R18, R18, 0xffffff80, 0x7 ;  /* 0xffffff8012127811 */ /* 0x000fe200078e38ff */
[----:B------:R-:W-:Y:S01]  /*0770*/  IMAD R23, R23, 0x480, R2 ;  /* 0x0000048017177824 */ /* 0x000fe200078e0202 */
[----:B------:R-:W-:Y:S01]  /*0780*/  IADD3 R20, PT, PT, R2, 0x700, RZ ;  /* 0x0000070002147810 */ /* 0x000fe20007ffe0ff */
[----:B------:R-:W-:Y:S01]  /*0790*/  IMAD R19, R19, 0x580, R0 ;  /* 0x0000058013137824 */ /* 0x000fe200078e0200 */
[----:B------:R-:W-:Y:S01]  /*07a0*/  IADD3 R2, PT, PT, R18, R21, RZ ;  /* 0x0000001512027210 */ /* 0x000fe20007ffe0ff */
[--C-:B------:R-:W-:Y:S01]  /*07b0*/  IMAD R21, R0, UR10, R3.reuse ;  /* 0x0000000a00157c24 */ /* 0x100fe2000f8e0203 */
[----:B------:R-:W-:Y:S01]  /*07c0*/  IADD3 R28, PT, PT, R18, R23, RZ ;  /* 0x00000017121c7210 */ /* 0x000fe20007ffe0ff */
[----:B------:R-:W-:Y:S01]  /*07d0*/  IMAD R22, R20, UR10, RZ ;  /* 0x0000000a14167c24 */ /* 0x000fe2000f8e02ff */
[----:B------:R-:W-:Y:S01]  /*07e0*/  MOV R0, UR10 ;  /* 0x0000000a00007c02 */ /* 0x000fe20008000f00 */
[----:B------:R-:W-:Y:S01]  /*07f0*/  IMAD R2, R2, UR10, R3 ;  /* 0x0000000a02027c24 */ /* 0x000fe2000f8e0203 */
[----:B------:R-:W-:-:S02]  /*0800*/  MOV R23, UR10 ;  /* 0x0000000a00177c02 */ /* 0x000fc40008000f00 */
[----:B------:R-:W-:Y:S02]  /*0810*/  SHF.L.U32 R20, R0, 0xb, RZ ;  /* 0x0000000b00147819 */ /* 0x000fe400000006ff */
[----:B------:R-:W-:Y:S02]  /*0820*/  MOV R25, UR10 ;  /* 0x0000000a00197c02 */ /* 0x000fe40008000f00 */
[----:B------:R-:W-:Y:S02]  /*0830*/  LEA R0, R23, R22, 0x7 ;  /* 0x0000001617007211 */ /* 0x000fe400078e38ff */
[----:B------:R-:W-:Y:S02]  /*0840*/  IADD3 R26, PT, PT, R18, R19, RZ ;  /* 0x00000013121a7210 */ /* 0x000fe40007ffe0ff */
[----:B------:R-:W0:Y:S01]  /*0850*/  LDC.64 R18, c[0x0][0x398] ;  /* 0x0000e600ff127b82 */ /* 0x000e220000000a00 */
[----:B------:R-:W-:Y:S01]  /*0860*/  IADD3 R30, PT, PT, R4, R28, RZ ;  /* 0x0000001c041e7210 */ /* 0x000fe20007ffe0ff */
[--C-:B------:R-:W-:Y:S01]  /*0870*/  IMAD R28, R28, UR10, R3.reuse ;  /* 0x0000000a1c1c7c24 */ /* 0x100fe2000f8e0203 */
[----:B------:R-:W-:Y:S01]  /*0880*/  LEA R24, R25, R0, 0x8 ;  /* 0x0000000019187211 */ /* 0x000fe200078e40ff */
[----:B------:R-:W-:Y:S01]  /*0890*/  IMAD R26, R26, UR10, R3 ;  /* 0x0000000a1a1a7c24 */ /* 0x000fe2000f8e0203 */
[----:B------:R-:W-:Y:S01]  /*08a0*/  VIADDMNMX R20, R21, R20, RZ, !PT ;  /* 0x0000001415147246 */ /* 0x000fe200078001ff */
[----:B------:R-:W-:Y:S01]  /*08b0*/  IMAD R27, R30, UR10, R31 ;  /* 0x0000000a1e1b7c24 */ /* 0x000fe2000f8e021f */
[----:B------:R-:W-:-:S02]  /*08c0*/  VIADDMNMX R21, R0, R31, RZ, !PT ;  /* 0x0000001f00157246 */ /* 0x000fc400078001ff */
[----:B------:R-:W-:Y:S01]  /*08d0*/  IADD3 R0, PT, PT, R5, R30, RZ ;  /* 0x0000001e05007210 */ /* 0x000fe20007ffe0ff */
[----:B------:R-:W-:Y:S01]  /*08e0*/  IMAD R30, R23, 0x81, R24 ;  /* 0x00000081171e7824 */ /* 0x000fe200078e0218 */
[----:B------:R-:W-:Y:S02]  /*08f0*/  VIADDMNMX R22, R22, R3, RZ, !PT ;  /* 0x0000000316167246 */ /* 0x000fe400078001ff */
[----:B------:R-:W-:Y:S01]  /*0900*/  VIADDMNMX R24, R24, R29, RZ, !PT ;  /* 0x0000001d18187246 */ /* 0x000fe200078001ff */
[----:B------:R-:W-:Y:S01]  /*0910*/  IMAD R0, R0, UR10, R29 ;  /* 0x0000000a00007c24 */ /* 0x000fe2000f8e021d */
[----:B------:R-:W-:Y:S02]  /*0920*/  ISETP.GE.AND P0, PT, R22, UR4, PT ;  /* 0x0000000416007c0c */ /* 0x000fe4000bf06270 */
[----:B------:R-:W-:Y:S02]  /*0930*/  VIADDMNMX R30, R30, R3, RZ, !PT ;  /* 0x000000031e1e7246 */ /* 0x000fe400078001ff */
[----:B------:R-:W-:-:S02]  /*0940*/  SEL R25, R22, UR7, !P0 ;  /* 0x0000000716197c07 */ /* 0x000fc4000c000000 */
[----:B------:R-:W-:Y:S02]  /*0950*/  ISETP.GE.AND P1, PT, R20, UR4, PT ;  /* 0x0000000414007c0c */ /* 0x000fe4000bf26270 */
[----:B------:R-:W-:Y:S02]  /*0960*/  ISETP.GE.AND P0, PT, R21, UR4, PT ;  /* 0x0000000415007c0c */ /* 0x000fe4000bf06270 */
[----:B------:R-:W-:Y:S02]  /*0970*/  ISETP.GE.AND P2, PT, R24, UR4, PT ;  /* 0x0000000418007c0c */ /* 0x000fe4000bf46270 */
[----:B------:R-:W-:Y:S02]  /*0980*/  ISETP.GE.AND P3, PT, R30, UR4, PT ;  /* 0x000000041e007c0c */ /* 0x000fe4000bf66270 */
[----:B------:R-:W-:Y:S02]  /*0990*/  VIMNMX R28, PT, PT, RZ, R28, !PT ;  /* 0x0000001cff1c7248 */ /* 0x000fe40007fe0100 */
[----:B------:R-:W-:-:S02]  /*09a0*/  SEL R23, R20, UR7, !P1 ;  /* 0x0000000714177c07 */ /* 0x000fc4000c800000 */
[----:B------:R-:W-:Y:S02]  /*09b0*/  SEL R21, R21, UR7, !P0 ;  /* 0x0000000715157c07 */ /* 0x000fe4000c000000 */
[----:B------:R-:W-:Y:S01]  /*09c0*/  SEL R31, R24, UR7, !P2 ;  /* 0x00000007181f7c07 */ /* 0x000fe2000d000000 */
[--C-:B0-----:R-:W-:Y:S01]  /*09d0*/  IMAD.WIDE R24, R25, 0x4, R18.reuse ;  /* 0x0000000419187825 */ /* 0x101fe200078e0212 */
[----:B------:R-:W-:Y:S02]  /*09e0*/  SEL R29, R30, UR7, !P3 ;  /* 0x000000071e1d7c07 */ /* 0x000fe4000d800000 */
[----:B------:R-:W-:Y:S01]  /*09f0*/  VIMNMX R26, PT, PT, RZ, R26, !PT ;  /* 0x0000001aff1a7248 */ /* 0x000fe20007fe0100 */
[--C-:B------:R-:W-:Y:S01]  /*0a00*/  IMAD.WIDE R22, R23, 0x4, R18.reuse ;  /* 0x0000000417167825 */ /* 0x100fe200078e0212 */
[----:B------:R-:W-:Y:S02]  /*0a10*/  ISETP.GE.AND P0, PT, R28, UR5, PT ;  /* 0x000000051c007c0c */ /* 0x000fe4000bf06270 */
[----:B------:R-:W-:Y:S01]  /*0a20*/  VIMNMX R2, PT, PT, RZ, R2, !PT ;  /* 0x00000002ff027248 */ /* 0x000fe20007fe0100 */
[----:B------:R-:W-:Y:S01]  /*0a30*/  IMAD.WIDE R20, R21, 0x4, R18 ;  /* 0x0000000415147825 */ /* 0x000fe200078e0212 */
[----:B------:R-:W-:-:S02]  /*0a40*/  VIMNMX R27, PT, PT, RZ, R27, !PT ;  /* 0x0000001bff1b7248 */ /* 0x000fc40007fe0100 */
[----:B------:R-:W-:Y:S01]  /*0a50*/  ISETP.GE.AND P1, PT, R26, UR5, PT ;  /* 0x000000051a007c0c */ /* 0x000fe2000bf26270 */
[--C-:B------:R-:W-:Y:S01]  /*0a60*/  IMAD.WIDE R30, R31, 0x4, R18.reuse ;  /* 0x000000041f1e7825 */ /* 0x100fe200078e0212 */
[----:B------:R-:W-:Y:S02]  /*0a70*/  ISETP.GE.AND P2, PT, R2, UR5, PT ;  /* 0x0000000502007c0c */ /* 0x000fe4000bf46270 */
[----:B------:R-:W-:Y:S01]  /*0a80*/  VIMNMX R0, PT, PT, RZ, R0, !PT ;  /* 0x00000000ff007248 */ /* 0x000fe20007fe0100 */
[----:B------:R-:W-:Y:S01]  /*0a90*/  IMAD.WIDE R18, R29, 0x4, R18 ;  /* 0x000000041d127825 */ /* 0x000fe200078e0212 */
[----:B------:R-:W-:Y:S01]  /*0aa0*/  SEL R29, R28, UR6, !P0 ;  /* 0x000000061c1d7c07 */ /* 0x000fe2000c000000 */
[----:B------:R-:W5:Y:S01]  /*0ab0*/  LDG.E R30, desc[UR8][R30.64] ;  /* 0x000000081e1e7981 */ /* 0x000f62000c1e1900 */
[----:B------:R-:W-:Y:S02]  /*0ac0*/  ISETP.GE.AND P0, PT, R27, UR5, PT ;  /* 0x000000051b007c0c */ /* 0x000fe4000bf06270 */
[----:B------:R-:W-:Y:S01]  /*0ad0*/  SEL R43, R26, UR6, !P1 ;  /* 0x000000061a2b7c07 */ /* 0x000fe2000c800000 */
[----:B------:R-:W-:Y:S01]  /*0ae0*/  IMAD.WIDE R28, R29, 0x4, R16 ;  /* 0x000000041d1c7825 */ /* 0x000fe200078e0210 */
[----:B------:R-:W-:-:S02]  /*0af0*/  SEL R26, R2, UR6, !P2 ;  /* 0x00000006021a7c07 */ /* 0x000fc4000d000000 */
[----:B------:R-:W-:Y:S01]  /*0b00*/  SEL R45, R27, UR6, !P0 ;  /* 0x000000061b2d7c07 */ /* 0x000fe2000c000000 */
[--C-:B------:R-:W-:Y:S01]  /*0b10*/  IMAD.WIDE R42, R43, 0x4, R16.reuse ;  /* 0x000000042b2a7825 */ /* 0x100fe200078e0210 */
[----:B------:R-:W-:Y:S01]  /*0b20*/  ISETP.GE.AND P0, PT, R0, UR5, PT ;  /* 0x0000000500007c0c */ /* 0x000fe2000bf06270 */
[----:B------:R-:W5:Y:S02]  /*0b30*/  LDG.E R41, desc[UR8][R28.64] ;  /* 0x000000081c297981 */ /* 0x000f64000c1e1900 */
[--C-:B------:R-:W-:Y:S01]  /*0b40*/  IMAD.WIDE R26, R26, 0x4, R16.reuse ;  /* 0x000000041a1a7825 */ /* 0x100fe200078e0210 */
[----:B------:R-:W-:Y:S01]  /*0b50*/  SEL R0, R0, UR6, !P0 ;  /* 0x0000000600007c07 */ /* 0x000fe2000c000000 */
[----:B------:R-:W5:Y:S02]  /*0b60*/  LDG.E R43, desc[UR8][R42.64] ;  /* 0x000000082a2b7981 */ /* 0x000f64000c1e1900 */
[--C-:B------:R-:W-:Y:S02]  /*0b70*/  IMAD.WIDE R44, R45, 0x4, R16.reuse ;  /* 0x000000042d2c7825 */ /* 0x100fe400078e0210 */
[----:B------:R-:W5:Y:S04]  /*0b80*/  LDG.E R2, desc[UR8][R24.64] ;  /* 0x0000000818027981 */ /* 0x000f68000c1e1900 */
[----:B------:R0:W5:Y:S04]  /*0b90*/  LDG.E R29, desc[UR8][R26.64] ;  /* 0x000000081a1d7981 */ /* 0x000168000c1e1900 */
[----:B------:R1:W5:Y:S04]  /*0ba0*/  LDG.E R44, desc[UR8][R44.64] ;  /* 0x000000082c2c7981 */ /* 0x000368000c1e1900 */
[----:B------:R1:W5:Y:S01]  /*0bb0*/  LDG.E R42, desc[UR8][R20.64] ;  /* 0x00000008142a7981 */ /* 0x000362000c1e1900 */
[----:B0-----:R-:W-:-:S03]  /*0bc0*/  IMAD.WIDE R26, R0, 0x4, R16 ;  /* 0x00000004001a7825 */ /* 0x001fc600078e0210 */
[----:B------:R1:W5:Y:S04]  /*0bd0*/  LDG.E R0, desc[UR8][R22.64] ;  /* 0x0000000816007981 */ /* 0x000368000c1e1900 */
[----:B------:R1:W5:Y:S04]  /*0be0*/  LDG.E R45, desc[UR8][R26.64] ;  /* 0x000000081a2d7981 */ /* 0x000368000c1e1900 */
[----:B------:R1:W5:Y:S01]  /*0bf0*/  LDG.E R28, desc[UR8][R18.64] ;  /* 0x00000008121c7981 */ /* 0x000362000c1e1900 */
[----:B------:R-:W-:Y:S05]  /*0c00*/  BRA `(.L_x_22) ;  /* 0x0000000800707947 */ /* 0x000fea0003800000 */
.L_x_21:
[----:B------:R-:W-:-:S13]  /*0c10*/  ISETP.NE.AND P0, PT, R26, RZ, PT ;  /* 0x000000ff1a00720c */ /* 0x000fda0003f05270 */
[----:B------:R-:W-:Y:S05]  /*0c20*/  @P0 BRA `(.L_x_23) ;  /* 0x0000000400440947 */ /* 0x000fea0003800000 */
[----:B------:R-:W-:Y:S01]  /*0c30*/  MOV R21, UR11 ;  /* 0x0000000b00157c02 */ /* 0x000fe20008000f00 */
[----:B------:R-:W0:Y:S01]  /*0c40*/  LDC.64 R26, c[0x0][0x390] ;  /* 0x0000e400ff1a7b82 */ /* 0x000e220000000a00 */
[C---:B------:R-:W-:Y:S01]  /*0c50*/  IADD3 R18, PT, PT, R2.reuse, 0x1, RZ ;  /* 0x0000000102127810 */ /* 0x040fe20007ffe0ff */
[----:B------:R-:W-:Y:S01]  /*0c60*/  UIADD3 UR7, UPT, UPT, UR4, -0x1, URZ ;  /* 0xffffffff04077890 */ /* 0x000fe2000fffe0ff */
[----:B------:R-:W-:Y:S01]  /*0c70*/  MOV R19, UR11 ;  /* 0x0000000b00137c02 */ /* 0x000fe20008000f00 */
[----:B------:R-:W-:Y:S01]  /*0c80*/  IMAD R21, R21, 0x700, R2 ;  /* 0x0000070015157824 */ /* 0x000fe200078e0202 */
[----:B------:R-:W-:Y:S02]  /*0c90*/  IADD3 R22, PT, PT, R2, 0x480, RZ ;  /* 0x0000048002167810 */ /* 0x000fe40007ffe0ff */
[----:B------:R-:W-:Y:S01]  /*0ca0*/  MOV R20, UR10 ;  /* 0x0000000a00147c02 */ /* 0x000fe20008000f00 */
[----:B------:R-:W-:Y:S01]  /*0cb0*/  IMAD R2, R19, 0x900, R18 ;  /* 0x0000090013027824 */ /* 0x000fe200078e0212 */
[----:B------:R-:W-:Y:S01]  /*0cc0*/  MOV R19, UR10 ;  /* 0x0000000a00137c02 */ /* 0x000fe20008000f00 */
[----:B------:R-:W-:Y:S01]  /*0cd0*/  IMAD R22, R22, UR10, RZ ;  /* 0x0000000a16167c24 */ /* 0x000fe2000f8e02ff */
[----:B------:R-:W-:-:S02]  /*0ce0*/  MOV R25, UR11 ;  /* 0x0000000b00197c02 */ /* 0x000fc40008000f00 */
[----:B------:R-:W-:Y:S02]  /*0cf0*/  SHF.L.U32 R20, R20, 0x7, RZ ;  /* 0x0000000714147819 */ /* 0x000fe400000006ff */
[----:B------:R-:W-:Y:S02]  /*0d00*/  IADD3 R24, PT, PT, R0, 0x580, RZ ;  /* 0x0000058000187810 */ /* 0x000fe40007ffe0ff */
[----:B------:R-:W-:Y:S02]  /*0d10*/  LEA R18, R19, R22, 0x7 ;  /* 0x0000001613127211 */ /* 0x000fe400078e38ff */
[----:B------:R-:W-:Y:S01]  /*0d20*/  LEA R30, R25, R0, 0xb ;  /* 0x00000000191e7211 */ /* 0x000fe200078e58ff */
[----:B------:R-:W-:Y:S01]  /*0d30*/  IMAD R24, R24, UR10, R3 ;  /* 0x0000000a18187c24 */ /* 0x000fe2000f8e0203 */
[-C--:B------:R-:W-:Y:S02]  /*0d40*/  IADD3 R19, PT, PT, R3, R20.reuse, RZ ;  /* 0x0000001403137210 */ /* 0x080fe40007ffe0ff */
[----:B------:R-:W-:-:S02]  /*0d50*/  IADD3 R28, PT, PT, R31, R20, RZ ;  /* 0x000000141f1c7210 */ /* 0x000fc40007ffe0ff */
[----:B------:R-:W-:Y:S01]  /*0d60*/  IADD3 R44, PT, PT, R4, R21, RZ ;  /* 0x00000015042c7210 */ /* 0x000fe20007ffe0ff */
[--C-:B------:R-:W-:Y:S01]  /*0d70*/  IMAD R30, R30, UR10, R19.reuse ;  /* 0x0000000a1e1e7c24 */ /* 0x100fe2000f8e0213 */
[----:B------:R-:W-:Y:S01]  /*0d80*/  MOV R23, UR10 ;  /* 0x0000000a00177c02 */ /* 0x000fe20008000f00 */
[--C-:B------:R-:W-:Y:S01]  /*0d90*/  IMAD R2, R2, UR10, R19.reuse ;  /* 0x0000000a02027c24 */ /* 0x100fe2000f8e0213 */
[----:B------:R-:W-:Y:S01]  /*0da0*/  VIADDMNMX R22, R22, R3, RZ, !PT ;  /* 0x0000000316167246 */ /* 0x000fe200078001ff */
[----:B------:R-:W-:Y:S01]  /*0db0*/  IMAD R19, R21, UR10, R19 ;  /* 0x0000000a15137c24 */ /* 0x000fe2000f8e0213 */
[----:B------:R-:W-:Y:S01]  /*0dc0*/  LEA R0, R23, R18, 0x8 ;  /* 0x0000001217007211 */ /* 0x000fe200078e40ff */
[----:B------:R-:W-:Y:S01]  /*0dd0*/  IMAD R28, R44, UR10, R28 ;  /* 0x0000000a2c1c7c24 */ /* 0x000fe2000f8e021c */
[----:B------:R-:W-:Y:S02]  /*0de0*/  IADD3 R21, PT, PT, R29, R20, RZ ;  /* 0x000000141d157210 */ /* 0x000fe40007ffe0ff */
[----:B------:R-:W-:Y:S01]  /*0df0*/  IADD3 R44, PT, PT, R5, R44, RZ ;  /* 0x0000002c052c7210 */ /* 0x000fe20007ffe0ff */
[----:B------:R-:W-:Y:S01]  /*0e00*/  IMAD R42, R23, 0x81, R0 ;  /* 0x00000081172a7824 */ /* 0x000fe200078e0200 */
[----:B------:R-:W-:-:S02]  /*0e10*/  VIMNMX R24, PT, PT, RZ, R24, !PT ;  /* 0x00000018ff187248 */ /* 0x000fc40007fe0100 */
[----:B------:R-:W-:Y:S02]  /*0e20*/  ISETP.GE.AND P0, PT, R22, UR4, PT ;  /* 0x0000000416007c0c */ /* 0x000fe4000bf06270 */
[----:B------:R-:W-:Y:S02]  /*0e30*/  VIADDMNMX R18, R18, R31, RZ, !PT ;  /* 0x0000001f12127246 */ /* 0x000fe400078001ff */
[----:B------:R-:W-:Y:S01]  /*0e40*/  VIADDMNMX R20, R0, R29, RZ, !PT ;  /* 0x0000001d00147246 */ /* 0x000fe200078001ff */
[----:B------:R-:W-:Y:S01]  /*0e50*/  IMAD R0, R44, UR10, R21 ;  /* 0x0000000a2c007c24 */ /* 0x000fe2000f8e0215 */
[----:B------:R-:W-:Y:S02]  /*0e60*/  ISETP.GE.AND P1, PT, R24, UR4, PT ;  /* 0x0000000418007c0c */ /* 0x000fe4000bf26270 */
[----:B------:R-:W-:Y:S02]  /*0e70*/  SEL R21, R22, UR7, !P0 ;  /* 0x0000000716157c07 */ /* 0x000fe4000c000000 */
[----:B------:R-:W-:-:S02]  /*0e80*/  ISETP.GE.AND P0, PT, R18, UR4, PT ;  /* 0x0000000412007c0c */ /* 0x000fc4000bf06270 */
[----:B------:R-:W-:Y:S02]  /*0e90*/  VIMNMX R29, PT, PT, RZ, R19, !PT ;  /* 0x00000013ff1d7248 */ /* 0x000fe40007fe0100 */
[----:B------:R-:W-:Y:S02]  /*0ea0*/  SEL R25, R24, UR7, !P1 ;  /* 0x0000000718197c07 */ /* 0x000fe4000c800000 */
[----:B------:R-:W-:Y:S02]  /*0eb0*/  ISETP.GE.AND P1, PT, R20, UR4, PT ;  /* 0x0000000414007c0c */ /* 0x000fe4000bf26270 */
[----:B------:R-:W-:Y:S01]  /*0ec0*/  SEL R23, R18, UR7, !P0 ;  /* 0x0000000712177c07 */ /* 0x000fe2000c000000 */
[--C-:B0-----:R-:W-:Y:S01]  /*0ed0*/  IMAD.WIDE R18, R21, 0x4, R26.reuse ;  /* 0x0000000415127825 */ /* 0x101fe200078e021a */
[----:B------:R-:W-:Y:S02]  /*0ee0*/  VIADDMNMX R42, R42, R3, RZ, !PT ;  /* 0x000000032a2a7246 */ /* 0x000fe400078001ff */
[----:B------:R-:W-:Y:S01]  /*0ef0*/  ISETP.GE.AND P0, PT, R29, UR5, PT ;  /* 0x000000051d007c0c */ /* 0x000fe2000bf06270 */
[----:B------:R-:W-:Y:S01]  /*0f00*/  IMAD.WIDE R22, R23, 0x4, R26 ;  /* 0x0000000417167825 */ /* 0x000fe200078e021a */
[----:B------:R-:W-:-:S02]  /*0f10*/  VIMNMX R30, PT, PT, RZ, R30, !PT ;  /* 0x0000001eff1e7248 */ /* 0x000fc40007fe0100 */
[----:B------:R-:W-:Y:S02]  /*0f20*/  VIMNMX R28, PT, PT, RZ, R28, !PT ;  /* 0x0000001cff1c7248 */ /* 0x000fe40007fe0100 */
[----:B------:R-:W-:Y:S01]  /*0f30*/  SEL R31, R20, UR7, !P1 ;  /* 0x00000007141f7c07 */ /* 0x000fe2000c800000 */
[--C-:B------:R-:W-:Y:S01]  /*0f40*/  IMAD.WIDE R20, R25, 0x4, R26.reuse ;  /* 0x0000000419147825 */ /* 0x100fe200078e021a */
[----:B------:R-:W-:Y:S02]  /*0f50*/  ISETP.GE.AND P2, PT, R42, UR4, PT ;  /* 0x000000042a007c0c */ /* 0x000fe4000bf46270 */
[----:B------:R-:W-:Y:S01]  /*0f60*/  SEL R45, R29, UR6, !P0 ;  /* 0x000000061d2d7c07 */ /* 0x000fe2000c000000 */
[----:B------:R-:W-:Y:S01]  /*0f70*/  IMAD.WIDE R24, R31, 0x4, R26 ;  /* 0x000000041f187825 */ /* 0x000fe200078e021a */
[----:B------:R-:W-:Y:S02]  /*0f80*/  ISETP.GE.AND P1, PT, R30, UR5, PT ;  /* 0x000000051e007c0c */ /* 0x000fe4000bf26270 */
[----:B------:R-:W-:Y:S01]  /*0f90*/  VIMNMX R29, PT, PT, RZ, R2, !PT ;  /* 0x00000002ff1d7248 */ /* 0x000fe20007fe0100 */
[----:B------:R-:W-:Y:S01]  /*0fa0*/  IMAD.WIDE R44, R45, 0x4, R16 ;  /* 0x000000042d2c7825 */ /* 0x000fe200078e0210 */
[----:B------:R-:W-:-:S02]  /*0fb0*/  ISETP.GE.AND P0, PT, R28, UR5, PT ;  /* 0x000000051c007c0c */ /* 0x000fc4000bf06270 */
[----:B------:R-:W-:Y:S02]  /*0fc0*/  VIMNMX R0, PT, PT, RZ, R0, !PT ;  /* 0x00000000ff007248 */ /* 0x000fe40007fe0100 */
[----:B------:R-:W-:Y:S01]  /*0fd0*/  SEL R41, R42, UR7, !P2 ;  /* 0x000000072a297c07 */ /* 0x000fe2000d000000 */
[----:B------:R-:W5:Y:S01]  /*0fe0*/  LDG.E R2, desc[UR8][R44.64] ;  /* 0x000000082c027981 */ /* 0x000f62000c1e1900 */
[----:B------:R-:W-:Y:S02]  /*0ff0*/  SEL R31, R30, UR6, !P1 ;  /* 0x000000061e1f7c07 */ /* 0x000fe4000c800000 */
[----:B------:R-:W-:Y:S01]  /*1000*/  ISETP.GE.AND P2, PT, R29, UR5, PT ;  /* 0x000000051d007c0c */ /* 0x000fe2000bf46270 */
[----:B------:R-:W-:Y:S01]  /*1010*/  IMAD.WIDE R26, R41, 0x4, R26 ;  /* 0x00000004291a7825 */ /* 0x000fe200078e021a */
[----:B------:R-:W-:Y:S02]  /*1020*/  SEL R43, R28, UR6, !P0 ;  /* 0x000000061c2b7c07 */ /* 0x000fe4000c000000 */
[C---:B------:R-:W-:Y:S01]  /*1030*/  ISETP.GE.AND P0, PT, R0.reuse, UR5, PT ;  /* 0x0000000500007c0c */ /* 0x040fe2000bf06270 */
[--C-:B------:R-:W-:Y:S01]  /*1040*/  IMAD.WIDE R30, R31, 0x4, R16.reuse ;  /* 0x000000041f1e7825 */ /* 0x100fe200078e0210 */
[----:B------:R-:W-:Y:S01]  /*1050*/  SEL R29, R29, UR6, !P2 ;  /* 0x000000061d1d7c07 */ /* 0x000fe2000d000000 */
[----:B------:R-:W5:Y:S01]  /*1060*/  LDG.E R44, desc[UR8][R22.64] ;  /* 0x00000008162c7981 */ /* 0x000f62000c1e1900 */
[----:B------:R-:W-:Y:S01]  /*1070*/  SEL R41, R0, UR6, !P0 ;  /* 0x0000000600297c07 */ /* 0x000fe2000c000000 */
[----:B------:R-:W-:-:S02]  /*1080*/  IMAD.WIDE R42, R43, 0x4, R16 ;  /* 0x000000042b2a7825 */ /* 0x000fc400078e0210 */
[----:B------:R0:W5:Y:S02]  /*1090*/  LDG.E R0, desc[UR8][R30.64] ;  /* 0x000000081e007981 */ /* 0x000164000c1e1900 */
[--C-:B------:R-:W-:Y:S02]  /*10a0*/  IMAD.WIDE R28, R29, 0x4, R16.reuse ;  /* 0x000000041d1c7825 */ /* 0x100fe400078e0210 */
[----:B------:R2:W5:Y:S04]  /*10b0*/  LDG.E R42, desc[UR8][R42.64] ;  /* 0x000000082a2a7981 */ /* 0x000568000c1e1900 */
[----:B------:R2:W5:Y:S01]  /*10c0*/  LDG.E R28, desc[UR8][R28.64] ;  /* 0x000000081c1c7981 */ /* 0x000562000c1e1900 */
[----:B0-----:R-:W-:-:S03]  /*10d0*/  IMAD.WIDE R30, R41, 0x4, R16 ;  /* 0x00000004291e7825 */ /* 0x001fc600078e0210 */
[----:B------:R2:W5:Y:S04]  /*10e0*/  LDG.E R41, desc[UR8][R18.64] ;  /* 0x0000000812297981 */ /* 0x000568000c1e1900 */
[----:B------:R2:W5:Y:S04]  /*10f0*/  LDG.E R30, desc[UR8][R30.64] ;  /* 0x000000081e1e7981 */ /* 0x000568000c1e1900 */
[----:B------:R2:W5:Y:S04]  /*1100*/  LDG.E R43, desc[UR8][R20.64] ;  /* 0x00000008142b7981 */ /* 0x000568000c1e1900 */
[----:B------:R2:W5:Y:S04]  /*1110*/  LDG.E R45, desc[UR8][R24.64] ;  /* 0x00000008182d7981 */ /* 0x000568000c1e1900 */
[----:B------:R2:W5:Y:S01]  /*1120*/  LDG.E R29, desc[UR8][R26.64] ;  /* 0x000000081a1d7981 */ /* 0x000562000c1e1900 */
[----:B------:R-:W-:Y:S05]  /*1130*/  BRA `(.L_x_22) ;  /* 0x0000000400247947 */ /* 0x000fea0003800000 */
.L_x_23:
[----:B------:R-:W-:Y:S02]  /*1140*/  MOV R19, UR11 ;  /* 0x0000000b00137c02 */ /* 0x000fe40008000f00 */
[----:B------:R-:W-:-:S03]  /*1150*/  MOV R21, UR11 ;  /* 0x0000000b00157c02 */ /* 0x000fc60008000f00 */
[----:B------:R-:W-:Y:S02]  /*1160*/  IMAD R18, R19, 0x300, R12 ;  /* 0x0000030013127824 */ /* 0x000fe400078e020c */
[----:B------:R-:W-:-:S03]  /*1170*/  IMAD R21, R21, 0x280, RZ ;  /* 0x0000028015157824 */ /* 0x000fc600078e02ff */
[----:B------:R-:W-:Y:S01]  /*1180*/  IADD3 R2, PT, PT, R4, R18, RZ ;  /* 0x0000001204027210 */ /* 0x000fe20007ffe0ff */
[----:B------:R-:W-:Y:S01]  /*1190*/  IMAD R18, R18, UR10, R3 ;  /* 0x0000000a12127c24 */ /* 0x000fe2000f8e0203 */
[----:B------:R-:W-:Y:S02]  /*11a0*/  IADD3 R28, PT, PT, R21, R9, R4 ;  /* 0x00000009151c7210 */ /* 0x000fe40007ffe004 */
[----:B------:R-:W-:Y:S01]  /*11b0*/  LEA R0, R19, R2, 0x9 ;  /* 0x0000000213007211 */ /* 0x000fe200078e48ff */
[----:B------:R-:W-:Y:S01]  /*11c0*/  IMAD R19, R2, UR10, R31 ;  /* 0x0000000a02137c24 */ /* 0x000fe2000f8e021f */
[----:B------:R-:W-:Y:S01]  /*11d0*/  IADD3 R22, PT, PT, R36, R21, RZ ;  /* 0x0000001524167210 */ /* 0x000fe20007ffe0ff */
[----:B------:R-:W-:Y:S01]  /*11e0*/  IMAD R20, R28, UR10, R3 ;  /* 0x0000000a1c147c24 */ /* 0x000fe2000f8e0203 */
[----:B------:R-:W-:Y:S02]  /*11f0*/  IADD3 R24, PT, PT, R4, R0, RZ ;  /* 0x0000000004187210 */ /* 0x000fe40007ffe0ff */
[----:B------:R-:W-:-:S02]  /*1200*/  IADD3 R2, PT, PT, R5, R2, RZ ;  /* 0x0000000205027210 */ /* 0x000fc40007ffe0ff */
[-C--:B------:R-:W-:Y:S01]  /*1210*/  IADD3 R28, PT, PT, R28, R21.reuse, RZ ;  /* 0x000000151c1c7210 */ /* 0x080fe20007ffe0ff */
[----:B------:R-:W-:Y:S01]  /*1220*/  IMAD R31, R24, UR10, R31 ;  /* 0x0000000a181f7c24 */ /* 0x000fe2000f8e021f */
[----:B------:R-:W-:Y:S02]  /*1230*/  IADD3 R24, PT, PT, R5, R24, RZ ;  /* 0x0000001805187210 */ /* 0x000fe40007ffe0ff */
[C---:B------:R-:W-:Y:S01]  /*1240*/  IADD3 R30, PT, PT, R22.reuse, R21, RZ ;  /* 0x00000015161e7210 */ /* 0x040fe20007ffe0ff */
[----:B------:R-:W-:Y:S01]  /*1250*/  IMAD R22, R22, UR10, R3 ;  /* 0x0000000a16167c24 */ /* 0x000fe2000f8e0203 */
[----:B------:R-:W-:Y:S01]  /*1260*/  VIMNMX R18, PT, PT, RZ, R18, !PT ;  /* 0x00000012ff127248 */ /* 0x000fe20007fe0100 */
[--C-:B------:R-:W-:Y:S01]  /*1270*/  IMAD R21, R2, UR10, R29.reuse ;  /* 0x0000000a02157c24 */ /* 0x100fe2000f8e021d */
[----:B------:R-:W-:Y:S01]  /*1280*/  VIMNMX R19, PT, PT, RZ, R19, !PT ;  /* 0x00000013ff137248 */ /* 0x000fe20007fe0100 */
[----:B------:R-:W-:Y:S01]  /*1290*/  IMAD R2, R24, UR10, R29 ;  /* 0x0000000a18027c24 */ /* 0x000fe2000f8e021d */
[----:B------:R-:W-:-:S02]  /*12a0*/  ISETP.GE.AND P0, PT, R18, UR5, PT ;  /* 0x0000000512007c0c */ /* 0x000fc4000bf06270 */
[C---:B------:R-:W-:Y:S01]  /*12b0*/  ISETP.GE.AND P1, PT, R19.reuse, UR5, PT ;  /* 0x0000000513007c0c */ /* 0x040fe2000bf26270 */
[----:B------:R-:W-:Y:S01]  /*12c0*/  IMAD R0, R0, UR10, R3 ;  /* 0x0000000a00007c24 */ /* 0x000fe2000f8e0203 */
[----:B------:R-:W-:Y:S02]  /*12d0*/  VIMNMX R20, PT, PT, RZ, R20, !PT ;  /* 0x00000014ff147248 */ /* 0x000fe40007fe0100 */
[----:B------:R-:W-:Y:S02]  /*12e0*/  VIMNMX R29, PT, PT, RZ, R22, !PT ;  /* 0x00000016ff1d7248 */ /* 0x000fe40007fe0100 */
[----:B------:R-:W-:Y:S02]  /*12f0*/  VIMNMX R21, PT, PT, RZ, R21, !PT ;  /* 0x00000015ff157248 */ /* 0x000fe40007fe0100 */
[----:B------:R-:W-:Y:S02]  /*1300*/  SEL R27, R18, UR6, !P0 ;  /* 0x00000006121b7c07 */ /* 0x000fe4000c000000 */
[----:B------:R-:W-:-:S02]  /*1310*/  SEL R25, R19, UR6, !P1 ;  /* 0x0000000613197c07 */ /* 0x000fc4000c800000 */
[----:B------:R-:W-:Y:S01]  /*1320*/  ISETP.GE.AND P2, PT, R20, UR5, PT ;  /* 0x0000000514007c0c */ /* 0x000fe2000bf46270 */
[--C-:B------:R-:W-:Y:S01]  /*1330*/  IMAD R28, R28, UR10, R3.reuse ;  /* 0x0000000a1c1c7c24 */ /* 0x100fe2000f8e0203 */
[----:B------:R-:W-:Y:S01]  /*1340*/  ISETP.GE.AND P1, PT, R29, UR5, PT ;  /* 0x000000051d007c0c */ /* 0x000fe2000bf26270 */
[----:B------:R-:W-:Y:S01]  /*1350*/  IMAD R30, R30, UR10, R3 ;  /* 0x0000000a1e1e7c24 */ /* 0x000fe2000f8e0203 */
[----:B------:R-:W-:Y:S01]  /*1360*/  ISETP.GE.AND P0, PT, R21, UR5, PT ;  /* 0x0000000515007c0c */ /* 0x000fe2000bf06270 */
[--C-:B------:R-:W-:Y:S01]  /*1370*/  IMAD.WIDE R26, R27, 0x4, R16.reuse ;  /* 0x000000041b1a7825 */ /* 0x100fe200078e0210 */
[----:B------:R-:W-:Y:S02]  /*1380*/  VIMNMX R0, PT, PT, RZ, R0, !PT ;  /* 0x00000000ff007248 */ /* 0x000fe40007fe0100 */
[----:B------:R-:W-:Y:S01]  /*1390*/  SEL R23, R20, UR6, !P2 ;  /* 0x0000000614177c07 */ /* 0x000fe2000d000000 */
[--C-:B------:R-:W-:Y:S01]  /*13a0*/  IMAD.WIDE R24, R25, 0x4, R16.reuse ;  /* 0x0000000419187825 */ /* 0x100fe200078e0210 */
[----:B------:R-:W-:Y:S01]  /*13b0*/  SEL R29, R29, UR6, !P1 ;  /* 0x000000061d1d7c07 */ /* 0x000fe2000c800000 */
[----:B------:R0:W5:Y:S01]  /*13c0*/  LDG.E R41, desc[UR8][R26.64] ;  /* 0x000000081a297981 */ /* 0x000162000c1e1900 */
[----:B------:R-:W-:Y:S01]  /*13d0*/  SEL R19, R21, UR6, !P0 ;  /* 0x0000000615137c07 */ /* 0x000fe2000c000000 */
[----:B------:R-:W-:Y:S01]  /*13e0*/  IMAD.WIDE R22, R23, 0x4, R16 ;  /* 0x0000000417167825 */ /* 0x000fe200078e0210 */
[----:B------:R-:W-:Y:S01]  /*13f0*/  ISETP.GE.AND P0, PT, R0, UR5, PT ;  /* 0x0000000500007c0c */ /* 0x000fe2000bf06270 */
[----:B------:R1:W5:Y:S01]  /*1400*/  LDG.E R44, desc[UR8][R24.64] ;  /* 0x00000008182c7981 */ /* 0x000362000c1e1900 */
[----:B------:R-:W-:-:S02]  /*1410*/  VIMNMX R28, PT, PT, RZ, R28, !PT ;  /* 0x0000001cff1c7248 */ /* 0x000fc40007fe0100 */
[----:B------:R-:W-:Y:S02]  /*1420*/  VIMNMX R30, PT, PT, RZ, R30, !PT ;  /* 0x0000001eff1e7248 */ /* 0x000fe40007fe0100 */
[----:B------:R-:W-:Y:S02]  /*1430*/  VIMNMX R31, PT, PT, RZ, R31, !PT ;  /* 0x0000001fff1f7248 */ /* 0x000fe40007fe0100 */
[----:B------:R-:W-:Y:S01]  /*1440*/  VIMNMX R2, PT, PT, RZ, R2, !PT ;  /* 0x00000002ff027248 */ /* 0x000fe20007fe0100 */
[--C-:B------:R-:W-:Y:S01]  /*1450*/  IMAD.WIDE R20, R29, 0x4, R16.reuse ;  /* 0x000000041d147825 */ /* 0x100fe200078e0210 */
[----:B0-----:R-:W-:Y:S01]  /*1460*/  SEL R27, R0, UR6, !P0 ;  /* 0x00000006001b7c07 */ /* 0x001fe2000c000000 */
[----:B------:R0:W5:Y:S02]  /*1470*/  LDG.E R43, desc[UR8][R22.64] ;  /* 0x00000008162b7981 */ /* 0x000164000c1e1900 */
[----:B------:R-:W-:Y:S01]  /*1480*/  IMAD.WIDE R18, R19, 0x4, R16 ;  /* 0x0000000413127825 */ /* 0x000fe200078e0210 */
[----:B------:R-:W-:Y:S01]  /*1490*/  ISETP.GE.AND P1, PT, R28, UR5, PT ;  /* 0x000000051c007c0c */ /* 0x000fe2000bf26270 */
[----:B------:R2:W5:Y:S01]  /*14a0*/  LDG.E R29, desc[UR8][R20.64] ;  /* 0x00000008141d7981 */ /* 0x000562000c1e1900 */
[----:B------:R-:W-:-:S02]  /*14b0*/  ISETP.GE.AND P3, PT, R30, UR5, PT ;  /* 0x000000051e007c0c */ /* 0x000fc4000bf66270 */
[C---:B------:R-:W-:Y:S01]  /*14c0*/  ISETP.GE.AND P0, PT, R31.reuse, UR5, PT ;  /* 0x000000051f007c0c */ /* 0x040fe2000bf06270 */
[----:B------:R3:W5:Y:S01]  /*14d0*/  LDG.E R45, desc[UR8][R18.64] ;  /* 0x00000008122d7981 */ /* 0x000762000c1e1900 */
[----:B------:R-:W-:Y:S02]  /*14e0*/  ISETP.GE.AND P2, PT, R2, UR5, PT ;  /* 0x0000000502007c0c */ /* 0x000fe4000bf46270 */
[----:B-1----:R-:W-:Y:S02]  /*14f0*/  SEL R25, R28, UR6, !P1 ;  /* 0x000000061c197c07 */ /* 0x002fe4000c800000 */
[----:B0-----:R-:W-:Y:S02]  /*1500*/  SEL R23, R31, UR6, !P0 ;  /* 0x000000061f177c07 */ /* 0x001fe4000c000000 */
[----:B--2---:R-:W-:Y:S02]  /*1510*/  SEL R21, R2, UR6, !P2 ;  /* 0x0000000602157c07 */ /* 0x004fe4000d000000 */
[----:B---3--:R-:W-:Y:S01]  /*1520*/  SEL R19, R30, UR6, !P3 ;  /* 0x000000061e137c07 */ /* 0x008fe2000d800000 */
[----:B------:R-:W-:-:S04]  /*1530*/  IMAD.WIDE R26, R27, 0x4, R16 ;  /* 0x000000041b1a7825 */ /* 0x000fc800078e0210 */
[--C-:B------:R-:W-:Y:S01]  /*1540*/  IMAD.WIDE R24, R25, 0x4, R16.reuse ;  /* 0x0000000419187825 */ /* 0x100fe200078e0210 */
[----:B------:R0:W5:Y:S03]  /*1550*/  LDG.E R2, desc[UR8][R26.64] ;  /* 0x000000081a027981 */ /* 0x000166000c1e1900 */
[--C-:B------:R-:W-:Y:S01]  /*1560*/  IMAD.WIDE R18, R19, 0x4, R16.reuse ;  /* 0x0000000413127825 */ /* 0x100fe200078e0210 */
[----:B------:R0:W5:Y:S03]  /*1570*/  LDG.E R0, desc[UR8][R24.64] ;  /* 0x0000000818007981 */ /* 0x000166000c1e1900 */
[--C-:B------:R-:W-:Y:S01]  /*1580*/  IMAD.WIDE R22, R23, 0x4, R16.reuse ;  /* 0x0000000417167825 */ /* 0x100fe200078e0210 */
[----:B------:R0:W5:Y:S03]  /*1590*/  LDG.E R28, desc[UR8][R18.64] ;  /* 0x00000008121c7981 */ /* 0x000166000c1e1900 */
[----:B------:R-:W-:Y:S01]  /*15a0*/  IMAD.WIDE R20, R21, 0x4, R16 ;  /* 0x0000000415147825 */ /* 0x000fe200078e0210 */
[----:B------:R0:W5:Y:S04]  /*15b0*/  LDG.E R42, desc[UR8][R22.64] ;  /* 0x00000008162a7981 */ /* 0x000168000c1e1900 */
[----:B------:R0:W5:Y:S02]  /*15c0*/  LDG.E R30, desc[UR8][R20.64] ;  /* 0x00000008141e7981 */ /* 0x000164000c1e1900 */
.L_x_22:
[----:B------:R-:W-:Y:S05]  /*15d0*/  BSYNC.RECONVERGENT B0 ;  /* 0x0000000000007941 */ /* 0x000fea0003800200 */
.L_x_20:
[----:B------:R-:W-:Y:S01]  /*15e0*/  PRMT R7, R7, 0x9910, RZ ;  /* 0x0000991007077816 */ /* 0x000fe200000000ff */
[----:B------:R-:W-:Y:S03]  /*15f0*/  BSSY.RECONVERGENT B0, `(.L_x_24) ;  /* 0x0000422000007945 */ /* 0x000fe60003800200 */
[----:B------:R-:W-:-:S13]  /*1600*/  ISETP.NE.AND P0, PT, R7, 0xc8, PT ;  /* 0x000000c80700780c */ /* 0x000fda0003f05270 */
[----:B------:R-:W-:Y:S05]  /*1610*/  @!P0 BRA `(.L_x_25) ;  /* 0x00000024007c8947 */ /* 0x000fea0003800000 */
[----:B------:R-:W-:-:S13]  /*1620*/  ISETP.NE.AND P0, PT, R7, 0x64, PT ;  /* 0x000000640700780c */ /* 0x000fda0003f05270 */
[----:B------:R-:W-:Y:S05]  /*1630*/  @!P0 BRA `(.L_x_26) ;  /* 0x00000008000c8947 */ /* 0x000fea0003800000 */
[----:B------:R-:W-:-:S13]  /*1640*/  ISETP.NE.AND P0, PT, R7, 0x1, PT ;  /* 0x000000010700780c */ /* 0x000fda0003f05270 */
[----:B------:R-:W-:Y:S05]  /*1650*/  @P0 BRA `(.L_x_27) ;  /* 0x00000040006c0947 */ /* 0x000fea0003800000 */
[----:B------:R-:W3:Y:S01]  /*1660*/  LDC.64 R6, c[0x0][0x388] ;  /* 0x0000e200ff067b82 */ /* 0x000ee20000000a00 */
[--C-:B------:R-:W-:Y:S01]  /*1670*/  IMAD R10, R10, UR10, R3.reuse ;  /* 0x0000000a0a0a7c24 */ /* 0x100fe2000f8e0203 */
[----:B------:R-:W-:Y:S02]  /*1680*/  VIADDMNMX R8, R11, UR10, RZ, !PT ;  /* 0x0000000a0b087c46 */ /* 0x000fe4000f8001ff */
[----:B012---:R-:W-:Y:S01]  /*1690*/  IADD3 R26, PT, PT, -R4, R12, RZ ;  /* 0x0000000c041a7210 */ /* 0x007fe20007ffe1ff */
[----:B------:R-:W-:Y:S01]  /*16a0*/  IMAD R12, R12, UR10, R3 ;  /* 0x0000000a0c0c7c24 */ /* 0x000fe2000f8e0203 */
[----:B------:R-:W-:Y:S02]  /*16b0*/  VIMNMX R10, PT, PT, RZ, R10, !PT ;  /* 0x0000000aff0a7248 */ /* 0x000fe40007fe0100 */
[----:B------:R-:W-:Y:S02]  /*16c0*/  ISETP.GE.AND P1, PT, R8, UR5, PT ;  /* 0x0000000508007c0c */ /* 0x000fe4000bf26270 */
[----:B------:R-:W-:-:S02]  /*16d0*/  ISETP.GE.AND P0, PT, R10, UR5, PT ;  /* 0x000000050a007c0c */ /* 0x000fc4000bf06270 */
[----:B-----5:R-:W-:Y:S02]  /*16e0*/  MOV R13, UR11 ;  /* 0x0000000b000d7c02 */ /* 0x020fe40008000f00 */
[----:B------:R-:W-:Y:S02]  /*16f0*/  SEL R11, R10, UR6, !P0 ;  /* 0x000000060a0b7c07 */ /* 0x000fe4000c000000 */
[----:B------:R-:W-:Y:S02]  /*1700*/  MOV R17, UR11 ;  /* 0x0000000b00117c02 */ /* 0x000fe40008000f00 */
[----:B------:R-:W-:Y:S02]  /*1710*/  SEL R9, R8, UR6, !P1 ;  /* 0x0000000608097c07 */ /* 0x000fe4000c800000 */
[----:B------:R-:W-:Y:S02]  /*1720*/  MOV R19, UR11 ;  /* 0x0000000b00137c02 */ /* 0x000fe40008000f00 */
[----:B------:R-:W-:Y:S01]  /*1730*/  IADD3 R18, PT, PT, R5, R26, RZ ;  /* 0x0000001a05127210 */ /* 0x000fe20007ffe0ff */
[----:B---3--:R-:W-:Y:S01]  /*1740*/  IMAD.WIDE R10, R11, 0x4, R6 ;  /* 0x000000040b0a7825 */ /* 0x008fe200078e0206 */
[----:B------:R-:W-:-:S02]  /*1750*/  SHF.L.U32 R13, R13, 0x9, RZ ;  /* 0x000000090d0d7819 */ /* 0x000fc400000006ff */
[----:B------:R-:W-:Y:S01]  /*1760*/  LEA R24, R17, R26, 0xa ;  /* 0x0000001a11187211 */ /* 0x000fe200078e50ff */
[----:B------:R-:W-:Y:S01]  /*1770*/  IMAD.WIDE R8, R9, 0x4, R6 ;  /* 0x0000000409087825 */ /* 0x000fe200078e0206 */
[----:B------:R0:W-:Y:S01]  /*1780*/  STG.E desc[UR8][R10.64], R33 ;  /* 0x000000210a007986 */ /* 0x0001e2000c101908 */
[----:B------:R-:W-:Y:S02]  /*1790*/  VIMNMX R16, PT, PT, RZ, R12, !PT ;  /* 0x0000000cff107248 */ /* 0x000fe40007fe0100 */
[-C--:B------:R-:W-:Y:S01]  /*17a0*/  LEA R20, R19, R26.reuse, 0xb ;  /* 0x0000001a13147211 */ /* 0x080fe200078e58ff */
[--C-:B------:R-:W-:Y:S01]  /*17b0*/  IMAD R12, R24, UR10, R3.reuse ;  /* 0x0000000a180c7c24 */ /* 0x100fe2000f8e0203 */
[C---:B------:R-:W-:Y:S01]  /*17c0*/  IADD3 R26, PT, PT, R13.reuse, R26, RZ ;  /* 0x0000001a0d1a7210 */ /* 0x040fe20007ffe0ff */
[----:B------:R1:W-:Y:S01]  /*17d0*/  STG.E desc[UR8][R8.64], R38 ;  /* 0x0000002608007986 */ /* 0x0003e2000c101908 */
[-C--:B------:R-:W-:Y:S01]  /*17e0*/  IADD3 R32, PT, PT, R13, R24.reuse, RZ ;  /* 0x000000180d207210 */ /* 0x080fe20007ffe0ff */
[--C-:B------:R-:W-:Y:S01]  /*17f0*/  IMAD R13, R20, UR10, R3.reuse ;  /* 0x0000000a140d7c24 */ /* 0x100fe2000f8e0203 */
[----:B------:R-:W-:Y:S01]  /*1800*/  IADD3 R22, PT, PT, R4, R24, RZ ;  /* 0x0000001804167210 */ /* 0x000fe20007ffe0ff */
[--C-:B------:R-:W-:Y:S01]  /*1810*/  IMAD R17, R26, UR10, R3.reuse ;  /* 0x0000000a1a117c24 */ /* 0x100fe2000f8e0203 */
[----:B------:R-:W-:Y:S01]  /*1820*/  ISETP.GE.AND P0, PT, R16, UR5, PT ;  /* 0x0000000510007c0c */ /* 0x000fe2000bf06270 */
[--C-:B0-----:R-:W-:Y:S01]  /*1830*/  IMAD R10, R18, UR10, R3.reuse ;  /* 0x0000000a120a7c24 */ /* 0x101fe2000f8e0203 */
[----:B------:R-:W-:Y:S01]  /*1840*/  IADD3 R18, PT, PT, R4, R18, RZ ;  /* 0x0000001204127210 */ /* 0x000fe20007ffe0ff */
[----:B------:R-:W-:Y:S01]  /*1850*/  IMAD R19, R32, UR10, R3 ;  /* 0x0000000a20137c24 */ /* 0x000fe2000f8e0203 */
[----:B------:R-:W-:-:S02]  /*1860*/  IADD3 R24, PT, PT, R5, R24, RZ ;  /* 0x0000001805187210 */ /* 0x000fc40007ffe0ff */
[----:B------:R-:W-:Y:S02]  /*1870*/  IADD3 R20, PT, PT, R4, R26, RZ ;  /* 0x0000001a04147210 */ /* 0x000fe40007ffe0ff */
[----:B-1----:R-:W-:Y:S01]  /*1880*/  VIMNMX R8, PT, PT, RZ, R10, !PT ;  /* 0x0000000aff087248 */ /* 0x002fe20007fe0100 */
[--C-:B------:R-:W-:Y:S01]  /*1890*/  IMAD R10, R18, UR10, R3.reuse ;  /* 0x0000000a120a7c24 */ /* 0x100fe2000f8e0203 */
[C---:B------:R-:W-:Y:S01]  /*18a0*/  IADD3 R26, PT, PT, R5.reuse, R26, RZ ;  /* 0x0000001a051a7210 */ /* 0x040fe20007ffe0ff */
[--C-:B------:R-:W-:Y:S01]  /*18b0*/  IMAD R18, R22, UR10, R3.reuse ;  /* 0x0000000a16127c24 */ /* 0x100fe2000f8e0203 */
[----:B------:R-:W-:Y:S01]  /*18c0*/  SEL R9, R16, UR6, !P0 ;  /* 0x0000000610097c07 */ /* 0x000fe2000c000000 */
[--C-:B------:R-:W-:Y:S01]  /*18d0*/  IMAD R16, R24, UR10, R3.reuse ;  /* 0x0000000a18107c24 */ /* 0x100fe2000f8e0203 */
[----:B------:R-:W-:Y:S01]  /*18e0*/  IADD3 R5, PT, PT, R5, R32, RZ ;  /* 0x0000002005057210 */ /* 0x000fe20007ffe0ff */
[--C-:B------:R-:W-:Y:S01]  /*18f0*/  IMAD R22, R26, UR10, R3.reuse ;  /* 0x0000000a1a167c24 */ /* 0x100fe2000f8e0203 */
[----:B------:R-:W-:Y:S01]  /*1900*/  IADD3 R24, PT, PT, R4, R24, RZ ;  /* 0x0000001804187210 */ /* 0x000fe20007ffe0ff */
[----:B------:R-:W-:Y:S01]  /*1910*/  IMAD R23, R20, UR10, R3 ;  /* 0x0000000a14177c24 */ /* 0x000fe2000f8e0203 */
[----:B------:R-:W-:-:S02]  /*1920*/  IADD3 R32, PT, PT, R4, R32, RZ ;  /* 0x0000002004207210 */ /* 0x000fc40007ffe0ff */
[----:B------:R-:W-:Y:S01]  /*1930*/  VIMNMX R10, PT, PT, RZ, R10, !PT ;  /* 0x0000000aff0a7248 */ /* 0x000fe20007fe0100 */
[--C-:B------:R-:W-:Y:S01]  /*1940*/  IMAD R20, R24, UR10, R3.reuse ;  /* 0x0000000a18147c24 */ /* 0x100fe2000f8e0203 */
[----:B------:R-:W-:Y:S01]  /*1950*/  ISETP.GE.AND P0, PT, R8, UR5, PT ;  /* 0x0000000508007c0c */ /* 0x000fe2000bf06270 */
[--C-:B------:R-:W-:Y:S01]  /*1960*/  IMAD R21, R32, UR10, R3.reuse ;  /* 0x0000000a20157c24 */ /* 0x100fe2000f8e0203 */
[----:B------:R-:W-:Y:S01]  /*1970*/  IADD3 R26, PT, PT, R4, R26, RZ ;  /* 0x0000001a041a7210 */ /* 0x000fe20007ffe0ff */
[--C-:B------:R-:W-:Y:S01]  /*1980*/  IMAD R24, R5, UR10, R3.reuse ;  /* 0x0000000a05187c24 */ /* 0x100fe2000f8e0203 */
[----:B------:R-:W-:Y:S02]  /*1990*/  VIMNMX R12, PT, PT, RZ, R12, !PT ;  /* 0x0000000cff0c7248 */ /* 0x000fe40007fe0100 */
[----:B------:R-:W-:Y:S01]  /*19a0*/  ISETP.GE.AND P1, PT, R10, UR5, PT ;  /* 0x000000050a007c0c */ /* 0x000fe2000bf26270 */
[----:B------:R-:W-:Y:S01]  /*19b0*/  IMAD R25, R26, UR10, R3 ;  /* 0x0000000a1a197c24 */ /* 0x000fe2000f8e0203 */
[----:B------:R-:W-:-:S02]  /*19c0*/  SEL R11, R8, UR6, !P0 ;  /* 0x00000006080b7c07 */ /* 0x000fc4000c000000 */
[----:B------:R-:W-:Y:S01]  /*19d0*/  IADD3 R32, PT, PT, R4, R5, RZ ;  /* 0x0000000504207210 */ /* 0x000fe20007ffe0ff */
[--C-:B------:R-:W-:Y:S01]  /*19e0*/  IMAD.WIDE R4, R9, 0x4, R6.reuse ;  /* 0x0000000409047825 */ /* 0x100fe200078e0206 */
[----:B------:R-:W-:Y:S02]  /*19f0*/  VIMNMX R17, PT, PT, RZ, R17, !PT ;  /* 0x00000011ff117248 */ /* 0x000fe40007fe0100 */
[----:B------:R-:W-:Y:S01]  /*1a00*/  VIMNMX R26, PT, PT, RZ, R13, !PT ;  /* 0x0000000dff1a7248 */ /* 0x000fe20007fe0100 */
[----:B------:R-:W-:Y:S01]  /*1a10*/  IMAD.WIDE R8, R11, 0x4, R6 ;  /* 0x000000040b087825 */ /* 0x000fe200078e0206 */
[----:B------:R-:W-:Y:S01]  /*1a20*/  ISETP.GE.AND P0, PT, R12, UR5, PT ;  /* 0x000000050c007c0c */ /* 0x000fe2000bf06270 */
[----:B------:R0:W-:Y:S01]  /*1a30*/  STG.E desc[UR8][R4.64], R14 ;  /* 0x0000000e04007986 */ /* 0x0001e2000c101908 */
[----:B------:R-:W-:Y:S01]  /*1a40*/  SEL R27, R10, UR6, !P1 ;  /* 0x000000060a1b7c07 */ /* 0x000fe2000c800000 */
[----:B------:R-:W-:Y:S01]  /*1a50*/  IMAD R3, R32, UR10, R3 ;  /* 0x0000000a20037c24 */ /* 0x000fe2000f8e0203 */
[----:B------:R-:W-:Y:S01]  /*1a60*/  VIMNMX R13, PT, PT, RZ, R19, !PT ;  /* 0x00000013ff0d7248 */ /* 0x000fe20007fe0100 */
[----:B------:R1:W-:Y:S01]  /*1a70*/  STG.E desc[UR8][R8.64], R15 ;  /* 0x0000000f08007986 */ /* 0x0003e2000c101908 */
[----:B------:R-:W-:Y:S01]  /*1a80*/  ISETP.GE.AND P1, PT, R17, UR5, PT ;  /* 0x0000000511007c0c */ /* 0x000fe2000bf26270 */
[----:B------:R-:W-:Y:S01]  /*1a90*/  IMAD.WIDE R10, R27, 0x4, R6 ;  /* 0x000000041b0a7825 */ /* 0x000fe200078e0206 */
[----:B------:R-:W-:-:S02]  /*1aa0*/  ISETP.GE.AND P2, PT, R26, UR5, PT ;  /* 0x000000051a007c0c */ /* 0x000fc4000bf46270 */
[----:B------:R-:W-:Y:S02]  /*1ab0*/  VIMNMX R23, PT, PT, RZ, R23, !PT ;  /* 0x00000017ff177248 */ /* 0x000fe40007fe0100 */
[----:B------:R-:W-:Y:S01]  /*1ac0*/  VIMNMX R18, PT, PT, RZ, R18, !PT ;  /* 0x00000012ff127248 */ /* 0x000fe20007fe0100 */
[----:B------:R2:W-:Y:S01]  /*1ad0*/  STG.E desc[UR8][R10.64], R39 ;  /* 0x000000270a007986 */ /* 0x0005e2000c101908 */
[----:B0-----:R-:W-:Y:S02]  /*1ae0*/  SEL R5, R12, UR6, !P0 ;  /* 0x000000060c057c07 */ /* 0x001fe4000c000000 */
[----:B------:R-:W-:Y:S02]  /*1af0*/  VIMNMX R22, PT, PT, RZ, R22, !PT ;  /* 0x00000016ff167248 */ /* 0x000fe40007fe0100 */
[----:B------:R-:W-:Y:S02]  /*1b00*/  ISETP.GE.AND P0, PT, R13, UR5, PT ;  /* 0x000000050d007c0c */ /* 0x000fe4000bf06270 */
[----:B------:R-:W-:-:S02]  /*1b10*/  VIMNMX R25, PT, PT, RZ, R25, !PT ;  /* 0x00000019ff197248 */ /* 0x000fc40007fe0100 */
[----:B------:R-:W-:Y:S02]  /*1b20*/  VIMNMX R16, PT, PT, RZ, R16, !PT ;  /* 0x00000010ff107248 */ /* 0x000fe40007fe0100 */
[----:B------:R-:W-:Y:S02]  /*1b30*/  SEL R33, R17, UR6, !P1 ;  /* 0x0000000611217c07 */ /* 0x000fe4000c800000 */
[----:B-1----:R-:W-:Y:S02]  /*1b40*/  SEL R9, R26, UR6, !P2 ;  /* 0x000000061a097c07 */ /* 0x002fe4000d000000 */
[----:B------:R-:W-:Y:S01]  /*1b50*/  ISETP.GE.AND P1, PT, R23, UR5, PT ;  /* 0x0000000517007c0c */ /* 0x000fe2000bf26270 */
[----:B------:R-:W-:Y:S01]  /*1b60*/  IMAD.WIDE R32, R33, 0x4, R6 ;  /* 0x0000000421207825 */ /* 0x000fe200078e0206 */
[----:B------:R-:W-:Y:S02]  /*1b70*/  ISETP.GE.AND P3, PT, R18, UR5, PT ;  /* 0x0000000512007c0c */ /* 0x000fe4000bf66270 */
[----:B------:R-:W-:-:S02]  /*1b80*/  VIMNMX R24, PT, PT, RZ, R24, !PT ;  /* 0x00000018ff187248 */ /* 0x000fc40007fe0100 */
[----:B------:R-:W-:Y:S01]  /*1b90*/  ISETP.GE.AND P2, PT, R22, UR5, PT ;  /* 0x0000000516007c0c */ /* 0x000fe2000bf46270 */
[----:B------:R-:W-:Y:S01]  /*1ba0*/  STG.E desc[UR8][R32.64], R40 ;  /* 0x0000002820007986 */ /* 0x000fe2000c101908 */
[----:B------:R-:W-:Y:S02]  /*1bb0*/  SEL R13, R13, UR6, !P0 ;  /* 0x000000060d0d7c07 */ /* 0x000fe4000c000000 */
[----:B------:R-:W-:Y:S02]  /*1bc0*/  VIMNMX R15, PT, PT, RZ, R20, !PT ;  /* 0x00000014ff0f7248 */ /* 0x000fe40007fe0100 */
[----:B------:R-:W-:Y:S01]  /*1bd0*/  ISETP.GE.AND P0, PT, R25, UR5, PT ;  /* 0x0000000519007c0c */ /* 0x000fe2000bf06270 */
[--C-:B------:R-:W-:Y:S01]  /*1be0*/  IMAD.WIDE R12, R13, 0x4, R6.reuse ;  /* 0x000000040d0c7825 */ /* 0x100fe200078e0206 */
[----:B------:R-:W-:Y:S02]  /*1bf0*/  ISETP.GE.AND P4, PT, R16, UR5, PT ;  /* 0x0000000510007c0c */ /* 0x000fe4000bf86270 */
[----:B--2---:R-:W-:Y:S01]  /*1c00*/  VIMNMX R11, PT, PT, RZ, R21, !PT ;  /* 0x00000015ff0b7248 */ /* 0x004fe20007fe0100 */
[----:B------:R-:W-:Y:S01]  /*1c10*/  IMAD.WIDE R20, R5, 0x4, R6 ;  /* 0x0000000405147825 */ /* 0x000fe200078e0206 */
[----:B------:R-:W-:-:S02]  /*1c20*/  SEL R27, R23, UR6, !P1 ;  /* 0x00000006171b7c07 */ /* 0x000fc4000c800000 */
[----:B------:R-:W-:Y:S01]  /*1c30*/  SEL R19, R18, UR6, !P3 ;  /* 0x0000000612137c07 */ /* 0x000fe2000d800000 */
[--C-:B------:R-:W-:Y:S01]  /*1c40*/  IMAD.WIDE R4, R9, 0x4, R6.reuse ;  /* 0x0000000409047825 */ /* 0x100fe200078e0206 */
[----:B------:R-:W-:Y:S02]  /*1c50*/  ISETP.GE.AND P5, PT, R24, UR5, PT ;  /* 0x0000000518007c0c */ /* 0x000fe4000bfa6270 */
[----:B------:R-:W-:Y:S01]  /*1c60*/  SEL R23, R22, UR6, !P2 ;  /* 0x0000000616177c07 */ /* 0x000fe2000d000000 */
[--C-:B------:R-:W-:Y:S01]  /*1c70*/  IMAD.WIDE R26, R27, 0x4, R6.reuse ;  /* 0x000000041b1a7825 */ /* 0x100fe200078e0206 */
[----:B------:R-:W-:Y:S02]  /*1c80*/  ISETP.GE.AND P3, PT, R15, UR5, PT ;  /* 0x000000050f007c0c */ /* 0x000fe4000bf66270 */
[----:B------:R-:W-:Y:S01]  /*1c90*/  VIMNMX R3, PT, PT, RZ, R3, !PT ;  /* 0x00000003ff037248 */ /* 0x000fe20007fe0100 */
[----:B------:R-:W-:Y:S01]  /*1ca0*/  IMAD.WIDE R18, R19, 0x4, R6 ;  /* 0x0000000413127825 */ /* 0x000fe200078e0206 */
[----:B------:R-:W-:Y:S01]  /*1cb0*/  SEL R31, R25, UR6, !P0 ;  /* 0x00000006191f7c07 */ /* 0x000fe2000c000000 */
[----:B------:R-:W-:Y:S01]  /*1cc0*/  STG.E desc[UR8][R26.64], R35 ;  /* 0x000000231a007986 */ /* 0x000fe2000c101908 */
[----:B------:R-:W-:-:S02]  /*1cd0*/  SEL R17, R16, UR6, !P4 ;  /* 0x0000000610117c07 */ /* 0x000fc4000e000000 */
[----:B------:R-:W-:Y:S02]  /*1ce0*/  ISETP.GE.AND P4, PT, R11, UR5, PT ;  /* 0x000000050b007c0c */ /* 0x000fe4000bf86270 */
[----:B------:R-:W-:Y:S01]  /*1cf0*/  SEL R9, R24, UR6, !P5 ;  /* 0x0000000618097c07 */ /* 0x000fe2000e800000 */
[--C-:B------:R-:W-:Y:S01]  /*1d00*/  IMAD.WIDE R24, R23, 0x4, R6.reuse ;  /* 0x0000000417187825 */ /* 0x100fe200078e0206 */
[----:B------:R-:W-:Y:S02]  /*1d10*/  SEL R15, R15, UR6, !P3 ;  /* 0x000000060f0f7c07 */ /* 0x000fe4000d800000 */
[----:B------:R-:W-:Y:S01]  /*1d20*/  ISETP.GE.AND P1, PT, R3, UR5, PT ;  /* 0x0000000503007c0c */ /* 0x000fe2000bf26270 */
        /* <DEDUP_REMOVED lines=18> */
[----:B------:R-:W-:Y:S01]  /*1e50*/  STG.E desc[UR8][R4.64], R43 ;  /* 0x0000002b04007986 */ /* 0x000fe2000c101908 */
[----:B------:R-:W-:Y:S05]  /*1e60*/  EXIT ;  /* 0x000000000000794d */ /* 0x000fea0003800000 */
.L_x_26:
[----:B-----5:R-:W-:Y:S01]  /*1e70*/  IADD3 R0, PT, PT, R4, R9, RZ ;  /* 0x0000000904007210 */ /* 0x020fe20007ffe0ff */
[----:B------:R-:W-:Y:S01]  /*1e80*/  IMAD R8, R8, UR10, R3 ;  /* 0x0000000a08087c24 */ /* 0x000fe2000f8e0203 */
[----:B------:R-:W-:-:S04]  /*1e90*/  MOV R7, UR11 ;  /* 0x0000000b00077c02 */ /* 0x000fc80008000f00 */
[----:B------:R-:W-:Y:S01]  /*1ea0*/  VIMNMX R8, PT, PT, RZ, R8, !PT ;  /* 0x00000008ff087248 */ /* 0x000fe20007fe0100 */
[----:B------:R-:W-:-:S03]  /*1eb0*/  IMAD R14, R7, -0x280, R0 ;  /* 0xfffffd80070e7824 */ /* 0x000fc600078e0200 */
[----:B------:R-:W-:Y:S01]  /*1ec0*/  ISETP.GE.AND P0, PT, R8, UR5, PT ;  /* 0x0000000508007c0c */ /* 0x000fe2000bf06270 */
[--C-:B------:R-:W-:Y:S01]  /*1ed0*/  IMAD R0, R14, UR10, R3.reuse ;  /* 0x0000000a0e007c24 */ /* 0x100fe2000f8e0203 */
[----:B------:R-:W-:Y:S02]  /*1ee0*/  IADD3 R14, PT, PT, R5, R14, RZ ;  /* 0x0000000e050e7210 */ /* 0x000fe40007ffe0ff */
[----:B012---:R-:W-:Y:S02]  /*1ef0*/  SEL R19, R8, UR6, !P0 ;  /* 0x0000000608137c07 */ /* 0x007fe4000c000000 */
[----:B------:R-:W-:Y:S01]  /*1f00*/  VIMNMX R0, PT, PT, RZ, R0, !PT ;  /* 0x00000000ff007248 */ /* 0x000fe20007fe0100 */
[--C-:B------:R-:W-:Y:S01]  /*1f10*/  IMAD R2, R14, UR10, R3.reuse ;  /* 0x0000000a0e027c24 */ /* 0x100fe2000f8e0203 */
[----:B------:R-:W-:Y:S01]  /*1f20*/  IADD3 R14, PT, PT, R4, R14, RZ ;  /* 0x0000000e040e7210 */ /* 0x000fe20007ffe0ff */
[--C-:B------:R-:W-:Y:S01]  /*1f30*/  IMAD R34, R34, UR10, R3.reuse ;  /* 0x0000000a22227c24 */ /* 0x100fe2000f8e0203 */
[C---:B------:R-:W-:Y:S01]  /*1f40*/  ISETP.GE.AND P1, PT, R0.reuse, UR5, PT ;  /* 0x0000000500007c0c */ /* 0x040fe2000bf26270 */
[----:B------:R-:W-:Y:S01]  /*1f50*/  IMAD R9, R9, UR10, R3 ;  /* 0x0000000a09097c24 */ /* 0x000fe2000f8e0203 */
[----:B------:R-:W-:Y:S01]  /*1f60*/  VIMNMX R2, PT, PT, RZ, R2, !PT ;  /* 0x00000002ff027248 */ /* 0x000fe20007fe0100 */
[----:B------:R-:W-:Y:S01]  /*1f70*/  IMAD.WIDE R18, R19, 0x4, R16 ;  /* 0x0000000413127825 */ /* 0x000fe200078e0210 */
[----:B------:R-:W-:-:S02]  /*1f80*/  SEL R21, R0, UR6, !P1 ;  /* 0x0000000600157c07 */ /* 0x000fc4000c800000 */
[----:B------:R-:W-:Y:S01]  /*1f90*/  ISETP.GE.AND P0, PT, R2, UR5, PT ;  /* 0x0000000502007c0c */ /* 0x000fe2000bf06270 */
[----:B------:R-:W-:Y:S02]  /*1fa0*/  IMAD R0, R14, UR10, R3 ;  /* 0x0000000a0e007c24 */ /* 0x000fe4000f8e0203 */
[--C-:B------:R-:W-:Y:S01]  /*1fb0*/  IMAD.WIDE R20, R21, 0x4, R16.reuse ;  /* 0x0000000415147825 */ /* 0x100fe200078e0210 */
[----:B------:R-:W-:Y:S02]  /*1fc0*/  SEL R23, R2, UR6, !P0 ;  /* 0x0000000602177c07 */ /* 0x000fe4000c000000 */
[----:B------:R-:W-:Y:S02]  /*1fd0*/  VIMNMX R7, PT, PT, RZ, R0, !PT ;  /* 0x00000000ff077248 */ /* 0x000fe40007fe0100 */
[----:B------:R0:W2:Y:S01]  /*1fe0*/  LDG.E R2, desc[UR8][R20.64] ;  /* 0x0000000814027981 */ /* 0x0000a2000c1e1900 */
[----:B------:R-:W-:Y:S01]  /*1ff0*/  VIMNMX R34, PT, PT, RZ, R34, !PT ;  /* 0x00000022ff227248 */ /* 0x000fe20007fe0100 */
[----:B------:R-:W-:Y:S01]  /*2000*/  IMAD.WIDE R22, R23, 0x4, R16 ;  /* 0x0000000417167825 */ /* 0x000fe200078e0210 */
[C---:B------:R-:W-:Y:S01]  /*2010*/  ISETP.GE.AND P0, PT, R7.reuse, UR5, PT ;  /* 0x0000000507007c0c */ /* 0x040fe2000bf06270 */
[----:B------:R1:W3:Y:S03]  /*2020*/  LDG.E R0, desc[UR8][R18.64] ;  /* 0x0000000812007981 */ /* 0x0002e6000c1e1900 */
[----:B------:R-:W-:Y:S01]  /*2030*/  SEL R25, R7, UR6, !P0 ;  /* 0x0000000607197c07 */ /* 0x000fe2000c000000 */
[----:B------:R4:W3:Y:S01]  /*2040*/  LDG.E R13, desc[UR8][R22.64] ;  /* 0x00000008160d7981 */ /* 0x0008e2000c1e1900 */
[----:B------:R-:W-:-:S02]  /*2050*/  MOV R7, UR11 ;  /* 0x0000000b00077c02 */ /* 0x000fc40008000f00 */
[----:B------:R-:W-:Y:S01]  /*2060*/  VIMNMX R9, PT, PT, RZ, R9, !PT ;  /* 0x00000009ff097248 */ /* 0x000fe20007fe0100 */
[----:B------:R-:W-:Y:S01]  /*2070*/  IMAD.WIDE R24, R25, 0x4, R16 ;  /* 0x0000000419187825 */ /* 0x000fe200078e0210 */
[C---:B------:R-:W-:Y:S02]  /*2080*/  ISETP.GE.AND P1, PT, R34.reuse, UR5, PT ;  /* 0x0000000522007c0c */ /* 0x040fe4000bf26270 */
[----:B------:R-:W-:Y:S01]  /*2090*/  ISETP.GE.AND P0, PT, R9, UR5, PT ;  /* 0x0000000509007c0c */ /* 0x000fe2000bf06270 */
[----:B0-----:R-:W-:Y:S01]  /*20a0*/  IMAD R20, R7, 0x180, R14 ;  /* 0x0000018007147824 */ /* 0x001fe200078e020e */
[----:B-1----:R-:W-:Y:S01]  /*20b0*/  SEL R19, R34, UR6, !P1 ;  /* 0x0000000622137c07 */ /* 0x002fe2000c800000 */
[----:B------:R0:W3:Y:S01]  /*20c0*/  LDG.E R24, desc[UR8][R24.64] ;  /* 0x0000000818187981 */ /* 0x0000e2000c1e1900 */
[----:B------:R-:W-:Y:S01]  /*20d0*/  SEL R9, R9, UR6, !P0 ;  /* 0x0000000609097c07 */ /* 0x000fe2000c000000 */
[----:B------:R-:W-:Y:S01]  /*20e0*/  IMAD R7, R20, UR10, R3 ;  /* 0x0000000a14077c24 */ /* 0x000fe2000f8e0203 */
[----:B------:R-:W-:Y:S01]  /*20f0*/  MOV R21, UR11 ;  /* 0x0000000b00157c02 */ /* 0x000fe20008000f00 */
[----:B------:R-:W-:Y:S01]  /*2100*/  IMAD.WIDE R18, R19, 0x4, R16 ;  /* 0x0000000413127825 */ /* 0x000fe200078e0210 */
[----:B----4-:R-:W-:-:S02]  /*2110*/  IADD3 R22, PT, PT, R4, R20, RZ ;  /* 0x0000001404167210 */ /* 0x010fc40007ffe0ff */
[----:B------:R-:W-:Y:S01]  /*2120*/  VIMNMX R7, PT, PT, RZ, R7, !PT ;  /* 0x00000007ff077248 */ /* 0x000fe20007fe0100 */
[----:B------:R-:W-:Y:S01]  /*2130*/  IMAD.WIDE R8, R9, 0x4, R16 ;  /* 0x0000000409087825 */ /* 0x000fe200078e0210 */
[-C--:B------:R-:W-:Y:S01]  /*2140*/  LEA R30, R21, R20.reuse, 0x9 ;  /* 0x00000014151e7211 */ /* 0x080fe200078e48ff */
[----:B------:R1:W4:Y:S01]  /*2150*/  LDG.E R14, desc[UR8][R18.64] ;  /* 0x00000008120e7981 */ /* 0x000322000c1e1900 */
[----:B------:R-:W-:Y:S01]  /*2160*/  ISETP.GE.AND P0, PT, R7, UR5, PT ;  /* 0x0000000507007c0c */ /* 0x000fe2000bf06270 */
[--C-:B------:R-:W-:Y:S01]  /*2170*/  IMAD R22, R22, UR10, R3.reuse ;  /* 0x0000000a16167c24 */ /* 0x100fe2000f8e0203 */
[----:B0-----:R-:W-:Y:S01]  /*2180*/  IADD3 R25, PT, PT, R5, R20, RZ ;  /* 0x0000001405197210 */ /* 0x001fe20007ffe0ff */
[----:B------:R0:W4:Y:S01]  /*2190*/  LDG.E R23, desc[UR8][R8.64] ;  /* 0x0000000808177981 */ /* 0x000122000c1e1900 */
[----:B------:R-:W-:Y:S01]  /*21a0*/  SEL R27, R7, UR6, !P0 ;  /* 0x00000006071b7c07 */ /* 0x000fe2000c000000 */
[----:B------:R-:W-:Y:S01]  /*21b0*/  IMAD R21, R30, UR10, R3 ;  /* 0x0000000a1e157c24 */ /* 0x000fe2000f8e0203 */
[----:B------:R-:W-:-:S02]  /*21c0*/  VIMNMX R7, PT, PT, RZ, R22, !PT ;  /* 0x00000016ff077248 */ /* 0x000fc40007fe0100 */
[----:B-1----:R-:W-:Y:S01]  /*21d0*/  IADD3 R18, PT, PT, R4, R25, RZ ;  /* 0x0000001904127210 */ /* 0x002fe20007ffe0ff */
[----:B0-----:R-:W-:Y:S01]  /*21e0*/  IMAD R8, R25, UR10, R3 ;  /* 0x0000000a19087c24 */ /* 0x001fe2000f8e0203 */
[----:B------:R-:W-:-:S03]  /*21f0*/  VIMNMX R9, PT, PT, RZ, R21, !PT ;  /* 0x00000015ff097248 */ /* 0x000fc60007fe0100 */
[----:B------:R-:W-:Y:S01]  /*2200*/  IMAD R18, R18, UR10, R3 ;  /* 0x0000000a12127c24 */ /* 0x000fe2000f8e0203 */
[C---:B------:R-:W-:Y:S02]  /*2210*/  ISETP.GE.AND P0, PT, R7.reuse, UR5, PT ;  /* 0x0000000507007c0c */ /* 0x040fe4000bf06270 */
[----:B------:R-:W-:Y:S02]  /*2220*/  VIMNMX R21, PT, PT, RZ, R8, !PT ;  /* 0x00000008ff157248 */ /* 0x000fe40007fe0100 */
[----:B------:R-:W-:Y:S02]  /*2230*/  SEL R19, R7, UR6, !P0 ;  /* 0x0000000607137c07 */ /* 0x000fe4000c000000 */
[----:B------:R-:W-:Y:S02]  /*2240*/  ISETP.GE.AND P0, PT, R21, UR5, PT ;  /* 0x0000000515007c0c */ /* 0x000fe4000bf06270 */
[----:B------:R-:W-:Y:S02]  /*2250*/  IADD3 R31, PT, PT, R5, R30, RZ ;  /* 0x0000001e051f7210 */ /* 0x000fe40007ffe0ff */
[----:B------:R-:W-:-:S02]  /*2260*/  VIMNMX R28, PT, PT, RZ, R18, !PT ;  /* 0x00000012ff1c7248 */ /* 0x000fc40007fe0100 */
[----:B------:R-:W-:Y:S02]  /*2270*/  ISETP.GE.AND P1, PT, R9, UR5, PT ;  /* 0x0000000509007c0c */ /* 0x000fe4000bf26270 */
[----:B------:R-:W-:Y:S01]  /*2280*/  SEL R29, R21, UR6, !P0 ;  /* 0x00000006151d7c07 */ /* 0x000fe2000c000000 */
[----:B------:R-:W-:Y:S01]  /*2290*/  IMAD R21, R31, UR10, R3 ;  /* 0x0000000a1f157c24 */ /* 0x000fe2000f8e0203 */
[----:B------:R-:W-:Y:S02]  /*22a0*/  ISETP.GE.AND P0, PT, R28, UR5, PT ;  /* 0x000000051c007c0c */ /* 0x000fe4000bf06270 */
[----:B------:R-:W-:Y:S02]  /*22b0*/  SEL R9, R9, UR6, !P1 ;  /* 0x0000000609097c07 */ /* 0x000fe4000c800000 */
[----:B------:R-:W-:Y:S02]  /*22c0*/  IADD3 R34, PT, PT, R4, R30, RZ ;  /* 0x0000001e04227210 */ /* 0x000fe40007ffe0ff */
[----:B------:R-:W-:-:S02]  /*22d0*/  SEL R33, R28, UR6, !P0 ;  /* 0x000000061c217c07 */ /* 0x000fc4000c000000 */
[----:B------:R-:W-:Y:S01]  /*22e0*/  VIMNMX R21, PT, PT, RZ, R21, !PT ;  /* 0x00000015ff157248 */ /* 0x000fe20007fe0100 */
[----:B------:R-:W-:-:S03]  /*22f0*/  IMAD.WIDE R8, R9, 0x4, R16 ;  /* 0x0000000409087825 */ /* 0x000fc600078e0210 */
[----:B------:R-:W-:Y:S01]  /*2300*/  ISETP.GE.AND P1, PT, R21, UR5, PT ;  /* 0x0000000515007c0c */ /* 0x000fe2000bf26270 */
[----:B------:R-:W-:Y:S01]  /*2310*/  IMAD.WIDE R26, R27, 0x4, R16 ;  /* 0x000000041b1a7825 */ /* 0x000fe200078e0210 */
[----:B------:R0:W4:Y:S03]  /*2320*/  LDG.E R25, desc[UR8][R8.64] ;  /* 0x0000000808197981 */ /* 0x000126000c1e1900 */
[----:B------:R-:W-:Y:S01]  /*2330*/  IMAD R34, R34, UR10, R3 ;  /* 0x0000000a22227c24 */ /* 0x000fe2000f8e0203 */
[----:B------:R-:W4:Y:S01]  /*2340*/  LDG.E R22, desc[UR8][R26.64] ;  /* 0x000000081a167981 */ /* 0x000f22000c1e1900 */
[----:B------:R-:W-:-:S03]  /*2350*/  IMAD.WIDE R32, R33, 0x4, R16 ;  /* 0x0000000421207825 */ /* 0x000fc600078e0210 */
[----:B------:R-:W-:Y:S01]  /*2360*/  VIMNMX R34, PT, PT, RZ, R34, !PT ;  /* 0x00000022ff227248 */ /* 0x000fe20007fe0100 */
[--C-:B------:R-:W-:Y:S01]  /*2370*/  IMAD.WIDE R18, R19, 0x4, R16.reuse ;  /* 0x0000000413127825 */ /* 0x100fe200078e0210 */
[----:B0-----:R-:W-:Y:S02]  /*2380*/  SEL R9, R21, UR6, !P1 ;  /* 0x0000000615097c07 */ /* 0x001fe4000c800000 */
[----:B------:R-:W-:Y:S01]  /*2390*/  MOV R21, UR11 ;  /* 0x0000000b00157c02 */ /* 0x000fe20008000f00 */
[----:B------:R0:W4:Y:S01]  /*23a0*/  LDG.E R27, desc[UR8][R32.64] ;  /* 0x00000008201b7981 */ /* 0x000122000c1e1900 */
[----:B------:R-:W-:Y:S01]  /*23b0*/  IMAD.WIDE R28, R29, 0x4, R16 ;  /* 0x000000041d1c7825 */ /* 0x000fe200078e0210 */
[----:B------:R-:W-:Y:S02]  /*23c0*/  ISETP.GE.AND P0, PT, R34, UR5, PT ;  /* 0x0000000522007c0c */ /* 0x000fe4000bf06270 */
[----:B------:R1:W4:Y:S01]  /*23d0*/  LDG.E R7, desc[UR8][R18.64] ;  /* 0x0000000812077981 */ /* 0x000322000c1e1900 */
[----:B------:R-:W-:-:S03]  /*23e0*/  LEA R36, R21, R20, 0xa ;  /* 0x0000001415247211 */ /* 0x000fc600078e50ff */
[----:B------:R1:W4:Y:S01]  /*23f0*/  LDG.E R26, desc[UR8][R28.64] ;  /* 0x000000081c1a7981 */ /* 0x000322000c1e1900 */
[----:B0-----:R-:W-:Y:S02]  /*2400*/  IADD3 R32, PT, PT, R4, R31, RZ ;  /* 0x0000001f04207210 */ /* 0x001fe40007ffe0ff */
[----:B-1----:R-:W-:-:S03]  /*2410*/  SEL R19, R34, UR6, !P0 ;  /* 0x0000000622137c07 */ /* 0x002fc6000c000000 */
[--C-:B------:R-:W-:Y:S01]  /*2420*/  IMAD R32, R32, UR10, R3.reuse ;  /* 0x0000000a20207c24 */ /* 0x100fe2000f8e0203 */
[-C--:B------:R-:W-:Y:S02]  /*2430*/  IADD3 R34, PT, PT, R4, R36.reuse, RZ ;  /* 0x0000002404227210 */ /* 0x080fe40007ffe0ff */
[----:B------:R-:W-:Y:S01]  /*2440*/  IADD3 R29, PT, PT, R5, R36, RZ ;  /* 0x00000024051d7210 */ /* 0x000fe20007ffe0ff */
[----:B------:R-:W-:Y:S01]  /*2450*/  IMAD R20, R36, UR10, R3 ;  /* 0x0000000a24147c24 */ /* 0x000fe2000f8e0203 */
[----:B------:R-:W-:Y:S01]  /*2460*/  VIMNMX R32, PT, PT, RZ, R32, !PT ;  /* 0x00000020ff207248 */ /* 0x000fe20007fe0100 */
[----:B------:R-:W-:Y:S01]  /*2470*/  IMAD.WIDE R8, R9, 0x4, R16 ;  /* 0x0000000409087825 */ /* 0x000fe200078e0210 */
[----:B------:R-:W-:-:S03]  /*2480*/  IADD3 R4, PT, PT, R4, R29, RZ ;  /* 0x0000001d04047210 */ /* 0x000fc60007ffe0ff */
[--C-:B------:R-:W-:Y:S01]  /*2490*/  IMAD R34, R34, UR10, R3.reuse ;  /* 0x0000000a22227c24 */ /* 0x100fe2000f8e0203 */
[----:B------:R-:W-:Y:S01]  /*24a0*/  ISETP.GE.AND P0, PT, R32, UR5, PT ;  /* 0x0000000520007c0c */ /* 0x000fe2000bf06270 */
[----:B------:R0:W4:Y:S01]  /*24b0*/  LDG.E R30, desc[UR8][R8.64] ;  /* 0x00000008081e7981 */ /* 0x000122000c1e1900 */
[----:B------:R-:W-:Y:S01]  /*24c0*/  VIMNMX R20, PT, PT, RZ, R20, !PT ;  /* 0x00000014ff147248 */ /* 0x000fe20007fe0100 */
[----:B------:R-:W-:Y:S01]  /*24d0*/  IMAD R5, R4, UR10, R3 ;  /* 0x0000000a04057c24 */ /* 0x000fe2000f8e0203 */
[----:B------:R-:W-:Y:S01]  /*24e0*/  VIMNMX R34, PT, PT, RZ, R34, !PT ;  /* 0x00000022ff227248 */ /* 0x000fe20007fe0100 */
[----:B------:R-:W-:-:S04]  /*24f0*/  IMAD.WIDE R18, R19, 0x4, R16 ;  /* 0x0000000413127825 */ /* 0x000fc800078e0210 */
[----:B------:R-:W-:Y:S01]  /*2500*/  IMAD R4, R29, UR10, R3 ;  /* 0x0000000a1d047c24 */ /* 0x000fe2000f8e0203 */
[----:B0-----:R-:W-:Y:S01]  /*2510*/  SEL R9, R32, UR6, !P0 ;  /* 0x0000000620097c07 */ /* 0x001fe2000c000000 */
[----:B------:R0:W4:Y:S01]  /*2520*/  LDG.E R28, desc[UR8][R18.64] ;  /* 0x00000008121c7981 */ /* 0x000122000c1e1900 */
[----:B------:R-:W-:Y:S02]  /*2530*/  ISETP.GE.AND P0, PT, R20, UR5, PT ;  /* 0x0000000514007c0c */ /* 0x000fe4000bf06270 */
[----:B------:R-:W-:Y:S02]  /*2540*/  ISETP.GE.AND P1, PT, R34, UR5, PT ;  /* 0x0000000522007c0c */ /* 0x000fe4000bf26270 */
[----:B------:R-:W-:Y:S01]  /*2550*/  VIMNMX R5, PT, PT, RZ, R5, !PT ;  /* 0x00000005ff057248 */ /* 0x000fe20007fe0100 */
[----:B------:R-:W-:Y:S01]  /*2560*/  IMAD.WIDE R8, R9, 0x4, R16 ;  /* 0x0000000409087825 */ /* 0x000fe200078e0210 */
[----:B------:R-:W-:Y:S02]  /*2570*/  SEL R21, R20, UR6, !P0 ;  /* 0x0000000614157c07 */ /* 0x000fe4000c000000 */
[----:B------:R-:W-:-:S02]  /*2580*/  VIMNMX R4, PT, PT, RZ, R4, !PT ;  /* 0x00000004ff047248 */ /* 0x000fc40007fe0100 */
[----:B0-----:R-:W-:Y:S01]  /*2590*/  SEL R19, R34, UR6, !P1 ;  /* 0x0000000622137c07 */ /* 0x001fe2000c800000 */
[----:B------:R0:W4:Y:S01]  /*25a0*/  LDG.E R8, desc[UR8][R8.64] ;  /* 0x0000000808087981 */ /* 0x000122000c1e1900 */
[----:B------:R-:W-:Y:S01]  /*25b0*/  ISETP.GE.AND P1, PT, R5, UR5, PT ;  /* 0x0000000505007c0c */ /* 0x000fe2000bf26270 */
[--C-:B------:R-:W-:Y:S01]  /*25c0*/  IMAD.WIDE R20, R21, 0x4, R16.reuse ;  /* 0x0000000415147825 */ /* 0x100fe200078e0210 */
[C---:B------:R-:W-:Y:S02]  /*25d0*/  ISETP.GE.AND P0, PT, R4.reuse, UR5, PT ;  /* 0x0000000504007c0c */ /* 0x040fe4000bf06270 */
[----:B------:R-:W-:Y:S01]  /*25e0*/  SEL R5, R5, UR6, !P1 ;  /* 0x0000000605057c07 */ /* 0x000fe2000c800000 */
[--C-:B------:R-:W-:Y:S02]  /*25f0*/  IMAD.WIDE R18, R19, 0x4, R16.reuse ;  /* 0x0000000413127825 */ /* 0x100fe400078e0210 */
[----:B------:R1:W4:Y:S01]  /*2600*/  LDG.E R20, desc[UR8][R20.64] ;  /* 0x0000000814147981 */ /* 0x000322000c1e1900 */
[----:B0-----:R-:W-:Y:S01]  /*2610*/  SEL R9, R4, UR6, !P0 ;  /* 0x0000000604097c07 */ /* 0x001fe2000c000000 */
[----:B------:R-:W-:-:S02]  /*2620*/  IMAD.WIDE R4, R5, 0x4, R16 ;  /* 0x0000000405047825 */ /* 0x000fc400078e0210 */
[----:B------:R0:W4:Y:S02]  /*2630*/  LDG.E R18, desc[UR8][R18.64] ;  /* 0x0000000812127981 */ /* 0x000124000c1e1900 */
[----:B------:R-:W-:Y:S02]  /*2640*/  IMAD.WIDE R16, R9, 0x4, R16 ;  /* 0x0000000409107825 */ /* 0x000fe400078e0210 */
[----:B------:R-:W4:Y:S04]  /*2650*/  LDG.E R4, desc[UR8][R4.64] ;  /* 0x0000000804047981 */ /* 0x000f28000c1e1900 */
[----:B------:R3:W4:Y:S01]  /*2660*/  LDG.E R16, desc[UR8][R16.64] ;  /* 0x0000000810107981 */ /* 0x000722000c1e1900 */
[----:B-1----:R-:W-:Y:S01]  /*2670*/  FADD R21, R15, R15 ;  /* 0x0000000f0f157221 */ /* 0x002fe20000000000 */
[C---:B--2---:R-:W-:Y:S01]  /*2680*/  FMUL R9, R2.reuse, 11 ;  /* 0x4130000002097820 */ /* 0x044fe20000400000 */
[C---:B------:R-:W-:Y:S01]  /*2690*/  FADD R36, R2.reuse, R2 ;  /* 0x0000000202247221 */ /* 0x040fe20000000000 */
[----:B0-----:R-:W-:-:S02]  /*26a0*/  FMUL R19, R2, -4 ;  /* 0xc080000002137820 */ /* 0x001fc40000400000 */
[C---:B---3--:R-:W-:Y:S01]  /*26b0*/  FFMA R32, R0.reuse, -30, -R9 ;  /* 0xc1f0000000207823 */ /* 0x048fe20000000809 */
[----:B------:R-:W-:Y:S01]  /*26c0*/  FADD R36, -R15, R36 ;  /* 0x000000240f247221 */ /* 0x000fe20000000100 */
[----:B------:R-:W-:Y:S01]  /*26d0*/  FMUL R9, R13, 4 ;  /* 0x408000000d097820 */ /* 0x000fe20000400000 */
[----:B------:R-:W-:Y:S01]  /*26e0*/  FFMA R34, R0, 12, R19 ;  /* 0x4140000000227823 */ /* 0x000fe20000000013 */
[C---:B------:R-:W-:Y:S01]  /*26f0*/  FFMA R38, R2.reuse, -4, R21 ;  /* 0xc080000002267823 */ /* 0x040fe20000000015 */
[----:B------:R-:W-:Y:S01]  /*2700*/  FFMA R32, R15, -11, R32 ;  /* 0xc13000000f207823 */ /* 0x000fe20000000020 */
[C---:B------:R-:W-:Y:S01]  /*2710*/  FFMA R0, R2.reuse, -4, R9 ;  /* 0xc080000002007823 */ /* 0x040fe20000000009 */
[----:B------:R-:W-:Y:S01]  /*2720*/  FFMA R9, R13, 2, R36 ;  /* 0x400000000d097823 */ /* 0x000fe20000000024 */
[----:B------:R-:W-:Y:S01]  /*2730*/  FFMA R34, R15, -4, R34 ;  /* 0xc08000000f227823 */ /* 0x000fe20000000022 */
[C---:B------:R-:W-:Y:S01]  /*2740*/  FFMA R17, R13.reuse, -4, R38 ;  /* 0xc08000000d117823 */ /* 0x040fe20000000026 */
[C---:B------:R-:W-:Y:S01]  /*2750*/  FFMA R5, R13.reuse, -11, R32 ;  /* 0xc13000000d057823 */ /* 0x040fe20000000020 */
[----:B------:R-:W-:Y:S01]  /*2760*/  FADD R2, R2, -R13 ;  /* 0x8000000d02027221 */ /* 0x000fe20000000000 */
[C---:B------:R-:W-:Y:S01]  /*2770*/  FADD R38, -R24.reuse, R9 ;  /* 0x0000000918267221 */ /* 0x040fe20000000100 */
[C---:B------:R-:W-:Y:S01]  /*2780*/  FADD R40, R24.reuse, R24 ;  /* 0x0000001818287221 */ /* 0x040fe20000000000 */
[C---:B------:R-:W-:Y:S01]  /*2790*/  FMUL R36, R24.reuse, 4 ;  /* 0x4080000018247820 */ /* 0x040fe20000400000 */
[----:B------:R-:W-:Y:S01]  /*27a0*/  FFMA R13, R13, -4, R34 ;  /* 0xc08000000d0d7823 */ /* 0x000fe20000000022 */
[C-C-:B------:R-:W-:Y:S01]  /*27b0*/  FADD R32, R15.reuse, -R24.reuse ;  /* 0x800000180f207221 */ /* 0x140fe20000000000 */
[----:B------:R-:W-:Y:S01]  /*27c0*/  FFMA R34, R24, -11, R5 ;  /* 0xc130000018227823 */ /* 0x000fe20000000005 */
[----:B------:R-:W-:Y:S01]  /*27d0*/  FADD R44, R15, R24 ;  /* 0x000000180f2c7221 */ /* 0x000fe20000000000 */
[----:B------:R-:W-:Y:S01]  /*27e0*/  FADD R42, R17, R40 ;  /* 0x00000028112a7221 */ /* 0x000fe20000000000 */
[C---:B------:R-:W-:Y:S01]  /*27f0*/  FFMA R24, R15.reuse, -4, R36 ;  /* 0xc08000000f187823 */ /* 0x040fe20000000024 */
[----:B------:R-:W-:Y:S01]  /*2800*/  FFMA R40, R15, -2, -R40 ;  /* 0xc00000000f287823 */ /* 0x000fe20000000828 */
[----:B------:R-:W-:Y:S01]  /*2810*/  FADD R36, R13, -R36 ;  /* 0x800000240d247221 */ /* 0x000fe20000000000 */
[C---:B----4-:R-:W-:Y:S01]  /*2820*/  FADD R29, R23.reuse, R38 ;  /* 0x00000026171d7221 */ /* 0x050fe20000000000 */
[C---:B------:R-:W-:Y:S01]  /*2830*/  FADD R9, R23.reuse, R2 ;  /* 0x0000000217097221 */ /* 0x040fe20000000000 */
[----:B------:R-:W-:-:S02]  /*2840*/  FADD R19, R23, R0 ;  /* 0x0000000017137221 */ /* 0x000fc40000000000 */
        /* <DEDUP_REMOVED lines=8> */
[C-C-:B------:R-:W-:Y:S01]  /*28d0*/  FADD R5, R23.reuse, -R14.reuse ;  /* 0x8000000e17057221 */ /* 0x140fe20000000000 */
[C---:B------:R-:W-:Y:S01]  /*28e0*/  FADD R9, -R14.reuse, R9 ;  /* 0x000000090e097221 */ /* 0x040fe20000000100 */
[----:B------:R-:W-:Y:S01]  /*28f0*/  FADD R23, -R23, -R14 ;  /* 0x8000000e17177221 */ /* 0x000fe20000000100 */
[C---:B------:R-:W-:Y:S01]  /*2900*/  FADD R19, -R14.reuse, R19 ;  /* 0x000000130e137221 */ /* 0x040fe20000000100 */
[C---:B------:R-:W-:Y:S01]  /*2910*/  FADD R13, R14.reuse, R13 ;  /* 0x0000000d0e0d7221 */ /* 0x040fe20000000000 */
[C---:B------:R-:W-:Y:S01]  /*2920*/  FADD R33, R14.reuse, R33 ;  /* 0x000000210e217221 */ /* 0x040fe20000000000 */
[C---:B------:R-:W-:Y:S01]  /*2930*/  FADD R31, R14.reuse, R31 ;  /* 0x0000001f0e1f7221 */ /* 0x040fe20000000000 */
[C---:B------:R-:W-:Y:S01]  /*2940*/  FADD R35, R14.reuse, R35 ;  /* 0x000000230e237221 */ /* 0x040fe20000000000 */
[C---:B------:R-:W-:Y:S01]  /*2950*/  FADD R21, R14.reuse, R21 ;  /* 0x000000150e157221 */ /* 0x040fe20000000000 */
[C---:B------:R-:W-:Y:S01]  /*2960*/  FFMA R15, R14.reuse, 8, R15 ;  /* 0x410000000e0f7823 */ /* 0x040fe2000000000f */
[----:B------:R-:W-:Y:S01]  /*2970*/  FADD R17, R14, R17 ;  /* 0x000000110e117221 */ /* 0x000fe20000000000 */
[C---:B------:R-:W-:Y:S01]  /*2980*/  FADD R38, R22.reuse, R29 ;  /* 0x0000001d16267221 */ /* 0x040fe20000000000 */
[C-C-:B------:R-:W-:Y:S01]  /*2990*/  FADD R0, R22.reuse, R5.reuse ;  /* 0x0000000516007221 */ /* 0x140fe20000000000 */
[C---:B------:R-:W-:Y:S01]  /*29a0*/  FADD R40, -R22.reuse, R5 ;  /* 0x0000000516287221 */ /* 0x040fe20000000100 */
[C---:B------:R-:W-:Y:S01]  /*29b0*/  FADD R2, -R22.reuse, R9 ;  /* 0x0000000916027221 */ /* 0x040fe20000000100 */
[C---:B------:R-:W-:Y:S01]  /*29c0*/  FADD R23, R22.reuse, R23 ;  /* 0x0000001716177221 */ /* 0x040fe20000000000 */
[C---:B------:R-:W-:Y:S01]  /*29d0*/  FADD R24, -R22.reuse, R19 ;  /* 0x0000001316187221 */ /* 0x040fe20000000100 */
[C---:B------:R-:W-:Y:S01]  /*29e0*/  FADD R14, -R22.reuse, R13 ;  /* 0x0000000d160e7221 */ /* 0x040fe20000000100 */
[C---:B------:R-:W-:Y:S01]  /*29f0*/  FADD R44, R22.reuse, R33 ;  /* 0x00000021162c7221 */ /* 0x040fe20000000000 */
[C---:B------:R-:W-:Y:S01]  /*2a00*/  FADD R42, R22.reuse, R31 ;  /* 0x0000001f162a7221 */ /* 0x040fe20000000000 */
[C---:B------:R-:W-:Y:S01]  /*2a10*/  FADD R35, R22.reuse, R35 ;  /* 0x0000002316237221 */ /* 0x040fe20000000000 */
[C---:B------:R-:W-:Y:S01]  /*2a20*/  FADD R36, -R22.reuse, R21 ;  /* 0x0000001516247221 */ /* 0x040fe20000000100 */
[C---:B------:R-:W-:Y:S01]  /*2a30*/  FFMA R32, R22.reuse, 8, R15 ;  /* 0x4100000016207823 */ /* 0x040fe2000000000f */
[----:B------:R-:W-:Y:S01]  /*2a40*/  FADD R34, R22, R17 ;  /* 0x0000001116227221 */ /* 0x000fe20000000000 */
[C---:B------:R-:W-:Y:S01]  /*2a50*/  FADD R5, R7.reuse, R38 ;  /* 0x0000002607057221 */ /* 0x040fe20000000000 */
[----:B------:R-:W-:-:S03]  /*2a60*/  FADD R22, R7, R2 ;  /* 0x0000000207167221 */ /* 0x000fc60000000000 */
[C---:B------:R-:W-:Y:S01]  /*2a70*/  FADD R2, -R26.reuse, R5 ;  /* 0x000000051a027221 */ /* 0x040fe20000000100 */
[C---:B------:R-:W-:Y:S01]  /*2a80*/  FADD R15, R7.reuse, R42 ;  /* 0x0000002a070f7221 */ /* 0x040fe20000000000 */
[C---:B------:R-:W-:Y:S01]  /*2a90*/  FFMA R9, R7.reuse, 8, R32 ;  /* 0x4100000007097823 */ /* 0x040fe20000000020 */
[----:B------:R-:W-:Y:S01]  /*2aa0*/  FADD R17, -R7, R0 ;  /* 0x0000000007117221 */ /* 0x000fe20000000100 */
[----:B------:R-:W-:Y:S01]  /*2ab0*/  FADD R13, R27, R2 ;  /* 0x000000021b0d7221 */ /* 0x000fe20000000000 */
[C---:B------:R-:W-:Y:S01]  /*2ac0*/  FADD R21, R7.reuse, R40 ;  /* 0x0000002807157221 */ /* 0x040fe20000000000 */
[C---:B------:R-:W-:Y:S01]  /*2ad0*/  FADD R0, R7.reuse, R23 ;  /* 0x0000001707007221 */ /* 0x040fe20000000000 */
[C---:B------:R-:W-:Y:S01]  /*2ae0*/  FADD R24, R7.reuse, R24 ;  /* 0x0000001807187221 */ /* 0x040fe20000000000 */
[C---:B------:R-:W-:Y:S01]  /*2af0*/  FADD R14, -R7.reuse, R14 ;  /* 0x0000000e070e7221 */ /* 0x040fe20000000100 */
[C---:B------:R-:W-:Y:S01]  /*2b00*/  FADD R19, R7.reuse, R44 ;  /* 0x0000002c07137221 */ /* 0x040fe20000000000 */
[C---:B------:R-:W-:Y:S01]  /*2b10*/  FADD R35, R7.reuse, R35 ;  /* 0x0000002307237221 */ /* 0x040fe20000000000 */
[C---:B------:R-:W-:Y:S01]  /*2b20*/  FADD R2, -R7.reuse, R36 ;  /* 0x0000002407027221 */ /* 0x040fe20000000100 */
[----:B------:R-:W-:Y:S01]  /*2b30*/  FADD R7, R7, R34 ;  /* 0x0000002207077221 */ /* 0x000fe20000000000 */
[C---:B------:R-:W-:Y:S01]  /*2b40*/  FFMA R38, R26.reuse, 2, R15 ;  /* 0x400000001a267823 */ /* 0x040fe2000000000f */
[C---:B------:R-:W-:Y:S01]  /*2b50*/  FFMA R34, R26.reuse, -11, R9 ;  /* 0xc13000001a227823 */ /* 0x040fe20000000009 */
[----:B------:R-:W-:Y:S01]  /*2b60*/  FADD R40, R25, R25 ;  /* 0x0000001919287221 */ /* 0x000fe20000000000 */
[C---:B------:R-:W-:Y:S01]  /*2b70*/  FADD R32, R26.reuse, R27 ;  /* 0x0000001b1a207221 */ /* 0x040fe20000000000 */
[C---:B------:R-:W-:Y:S01]  /*2b80*/  FFMA R36, R26.reuse, -4, R7 ;  /* 0xc08000001a247823 */ /* 0x040fe20000000007 */
[C---:B------:R-:W-:Y:S01]  /*2b90*/  FADD R38, R27.reuse, R38 ;  /* 0x000000261b267221 */ /* 0x040fe20000000000 */
[----:B------:R-:W-:Y:S01]  /*2ba0*/  FFMA R34, R27, 8, R34 ;  /* 0x410000001b227823 */ /* 0x000fe20000000022 */
[----:B------:R-:W-:Y:S01]  /*2bb0*/  FADD R13, R13, -R40 ;  /* 0x800000280d0d7221 */ /* 0x000fe20000000000 */
[C---:B------:R-:W-:Y:S01]  /*2bc0*/  FADD R40, -R26.reuse, R19 ;  /* 0x000000131a287221 */ /* 0x040fe20000000100 */
[C---:B------:R-:W-:Y:S01]  /*2bd0*/  FFMA R42, R26.reuse, 2, R35 ;  /* 0x400000001a2a7823 */ /* 0x040fe20000000023 */
[----:B------:R-:W-:Y:S01]  /*2be0*/  FADD R29, R25, R32 ;  /* 0x00000020191d7221 */ /* 0x000fe20000000000 */
[----:B------:R-:W-:Y:S01]  /*2bf0*/  FFMA R26, R26, -4, R27 ;  /* 0xc08000001a1a7823 */ /* 0x000fe2000000001b */
[C---:B------:R-:W-:Y:S01]  /*2c00*/  FADD R36, R27.reuse, R36 ;  /* 0x000000241b247221 */ /* 0x040fe20000000000 */
[----:B------:R-:W-:Y:S01]  /*2c10*/  FADD R15, R27, -R25 ;  /* 0x800000191b0f7221 */ /* 0x000fe20000000000 */
[C---:B------:R-:W-:Y:S01]  /*2c20*/  FFMA R35, R25.reuse, -2, R38 ;  /* 0xc000000019237823 */ /* 0x040fe20000000026 */
[----:B------:R-:W-:Y:S01]  /*2c30*/  FFMA R31, R25, 8, R34 ;  /* 0x41000000191f7823 */ /* 0x000fe20000000022 */
[----:B------:R-:W-:Y:S01]  /*2c40*/  FADD R7, R27, R22 ;  /* 0x000000161b077221 */ /* 0x000fe20000000000 */
[----:B------:R-:W-:Y:S01]  /*2c50*/  FADD R29, R28, R29 ;  /* 0x0000001d1c1d7221 */ /* 0x000fe20000000000 */
[C---:B------:R-:W-:Y:S01]  /*2c60*/  FADD R23, R25.reuse, R26 ;  /* 0x0000001a19177221 */ /* 0x040fe20000000000 */
[----:B------:R-:W-:Y:S01]  /*2c70*/  FADD R33, R25, R36 ;  /* 0x0000002419217221 */ /* 0x000fe20000000000 */
[----:B------:R-:W-:Y:S01]  /*2c80*/  FADD R22, R30, R30 ;  /* 0x0000001e1e167221 */ /* 0x000fe20000000000 */
[C---:B------:R-:W-:Y:S01]  /*2c90*/  FADD R15, R28.reuse, R15 ;  /* 0x0000000f1c0f7221 */ /* 0x040fe20000000000 */
[C---:B------:R-:W-:Y:S01]  /*2ca0*/  FADD R13, R28.reuse, R13 ;  /* 0x0000000d1c0d7221 */ /* 0x040fe20000000000 */
[C---:B------:R-:W-:Y:S01]  /*2cb0*/  FADD R45, R28.reuse, R35 ;  /* 0x000000231c2d7221 */ /* 0x040fe20000000000 */
[----:B------:R-:W-:Y:S01]  /*2cc0*/  FFMA R37, R28, 8, R31 ;  /* 0x410000001c257823 */ /* 0x000fe2000000001f */
[----:B------:R-:W-:Y:S01]  /*2cd0*/  FADD R9, R27, R24 ;  /* 0x000000181b097221 */ /* 0x000fe20000000000 */
[----:B------:R-:W-:Y:S01]  /*2ce0*/  FADD R35, R25, R14 ;  /* 0x0000000e19237221 */ /* 0x000fe20000000000 */
[----:B------:R-:W-:Y:S01]  /*2cf0*/  FADD R29, R30, R29 ;  /* 0x0000001d1e1d7221 */ /* 0x000fe20000000000 */
[C---:B------:R-:W-:Y:S01]  /*2d00*/  FADD R23, R28.reuse, R23 ;  /* 0x000000171c177221 */ /* 0x040fe20000000000 */
[----:B------:R-:W-:Y:S01]  /*2d10*/  FADD R39, R28, R33 ;  /* 0x000000211c277221 */ /* 0x000fe20000000000 */
[----:B------:R-:W-:Y:S01]  /*2d20*/  FADD R33, R13, -R22 ;  /* 0x800000160d217221 */ /* 0x000fe20000000000 */
[C---:B------:R-:W-:Y:S01]  /*2d30*/  FADD R31, -R30.reuse, R15 ;  /* 0x0000000f1e1f7221 */ /* 0x040fe20000000100 */
[----:B------:R-:W-:Y:S01]  /*2d40*/  FFMA R37, R30, 8, R37 ;  /* 0x410000001e257823 */ /* 0x000fe20000000025 */
[----:B------:R-:W-:Y:S01]  /*2d50*/  FADD R9, -R28, R9 ;  /* 0x000000091c097221 */ /* 0x000fe20000000100 */
[----:B------:R-:W-:Y:S01]  /*2d60*/  FADD R13, R25, R0 ;  /* 0x00000000190d7221 */ /* 0x000fe20000000000 */
[----:B------:R-:W-:Y:S01]  /*2d70*/  FADD R15, -R30, R35 ;  /* 0x000000231e0f7221 */ /* 0x000fe20000000100 */
[C---:B------:R-:W-:Y:S01]  /*2d80*/  FADD R5, -R27.reuse, R21 ;  /* 0x000000151b057221 */ /* 0x040fe20000000100 */
[C---:B------:R-:W-:Y:S01]  /*2d90*/  FADD R19, -R27.reuse, R42 ;  /* 0x0000002a1b137221 */ /* 0x040fe20000000100 */
[----:B------:R-:W-:Y:S01]  /*2da0*/  FADD R35, -R8, R29 ;  /* 0x0000001d08237221 */ /* 0x000fe20000000100 */
[C---:B------:R-:W-:Y:S01]  /*2db0*/  FADD R21, -R27.reuse, R40 ;  /* 0x000000281b157221 */ /* 0x040fe20000000100 */
[C---:B------:R-:W-:Y:S01]  /*2dc0*/  FADD R43, R30.reuse, R23 ;  /* 0x000000171e2b7221 */ /* 0x040fe20000000000 */
[C---:B------:R-:W-:Y:S01]  /*2dd0*/  FFMA R45, R30.reuse, -2, R45 ;  /* 0xc00000001e2d7823 */ /* 0x040fe2000000002d */
[----:B------:R-:W-:Y:S01]  /*2de0*/  FADD R39, R30, R39 ;  /* 0x000000271e277221 */ /* 0x000fe20000000000 */
[----:B------:R-:W-:Y:S01]  /*2df0*/  FFMA R37, R8, -11, R37 ;  /* 0xc130000008257823 */ /* 0x000fe20000000025 */
[----:B------:R-:W-:Y:S01]  /*2e00*/  FADD R27, R27, -R28 ;  /* 0x8000001c1b1b7221 */ /* 0x000fe20000000000 */
[----:B------:R-:W-:Y:S01]  /*2e10*/  FADD R41, R25, R2 ;  /* 0x0000000219297221 */ /* 0x000fe20000000000 */
[----:B------:R-:W-:Y:S01]  /*2e20*/  FADD R13, -R30, R13 ;  /* 0x0000000d1e0d7221 */ /* 0x000fe20000000100 */
[----:B------:R-:W-:Y:S01]  /*2e30*/  FADD R29, R20, R9 ;  /* 0x00000009141d7221 */ /* 0x000fe20000000000 */
[----:B------:R-:W-:Y:S01]  /*2e40*/  FADD R19, -R28, R19 ;  /* 0x000000131c137221 */ /* 0x000fe20000000100 */
[----:B------:R-:W-:Y:S01]  /*2e50*/  FADD R9, -R20, R35 ;  /* 0x0000002314097221 */ /* 0x000fe20000000100 */
[----:B------:R-:W-:Y:S01]  /*2e60*/  FADD R21, -R28, R21 ;  /* 0x000000151c157221 */ /* 0x000fe20000000100 */
[C---:B------:R-:W-:Y:S01]  /*2e70*/  FFMA R43, R8.reuse, 4, R43 ;  /* 0x40800000082b7823 */ /* 0x040fe2000000002b */
[C---:B------:R-:W-:Y:S01]  /*2e80*/  FFMA R45, R8.reuse, 2, R45 ;  /* 0x40000000082d7823 */ /* 0x040fe2000000002d */
[C---:B------:R-:W-:Y:S01]  /*2e90*/  FADD R33, -R8.reuse, R33 ;  /* 0x0000002108217221 */ /* 0x040fe20000000100 */
[----:B------:R-:W-:Y:S01]  /*2ea0*/  FFMA R39, R8, -4, R39 ;  /* 0xc080000008277823 */ /* 0x000fe20000000027 */
[----:B------:R-:W-:Y:S01]  /*2eb0*/  FADD R7, -R28, R7 ;  /* 0x000000071c077221 */ /* 0x000fe20000000100 */
[C---:B------:R-:W-:Y:S01]  /*2ec0*/  FADD R2, -R20.reuse, R31 ;  /* 0x0000001f14027221 */ /* 0x040fe20000000100 */
[----:B------:R-:W-:Y:S01]  /*2ed0*/  FFMA R37, R20, 8, R37 ;  /* 0x4100000014257823 */ /* 0x000fe20000000025 */
[----:B------:R-:W-:Y:S01]  /*2ee0*/  FADD R5, R28, R5 ;  /* 0x000000051c057221 */ /* 0x000fe20000000000 */
[----:B------:R-:W-:Y:S01]  /*2ef0*/  FADD R23, -R30, R41 ;  /* 0x000000291e177221 */ /* 0x000fe20000000100 */
[----:B------:R-:W-:Y:S01]  /*2f00*/  FADD R27, -R20, R27 ;  /* 0x0000001b141b7221 */ /* 0x000fe20000000100 */
[----:B------:R-:W-:Y:S01]  /*2f10*/  FADD R31, R18, R13 ;  /* 0x0000000d121f7221 */ /* 0x000fe20000000000 */
[----:B------:R-:W-:Y:S01]  /*2f20*/  FFMA R41, R8, 2, R19 ;  /* 0x4000000008297823 */ /* 0x000fe20000000013 */
[----:B------:R-:W-:Y:S01]  /*2f30*/  FADD R13, -R18, R9 ;  /* 0x00000009120d7221 */ /* 0x000fe20000000100 */
[----:B------:R-:W-:Y:S01]  /*2f40*/  FADD R21, -R8, R21 ;  /* 0x0000001508157221 */ /* 0x000fe20000000100 */
[----:B------:R-:W-:Y:S01]  /*2f50*/  FADD R0, R18, R18 ;  /* 0x0000001212007221 */ /* 0x000fe20000000000 */
[C---:B------:R-:W-:Y:S01]  /*2f60*/  FADD R43, -R20.reuse, R43 ;  /* 0x0000002b142b7221 */ /* 0x040fe20000000100 */
[C---:B------:R-:W-:Y:S01]  /*2f70*/  FADD R33, R20.reuse, R33 ;  /* 0x0000002114217221 */ /* 0x040fe20000000000 */
[C---:B------:R-:W-:Y:S01]  /*2f80*/  FADD R45, R20.reuse, R45 ;  /* 0x0000002d142d7221 */ /* 0x040fe20000000000 */
[C---:B------:R-:W-:Y:S01]  /*2f90*/  FADD R39, R20.reuse, R39 ;  /* 0x0000002714277221 */ /* 0x040fe20000000000 */
[----:B------:R-:W-:Y:S01]  /*2fa0*/  FADD R7, R20, R7 ;  /* 0x0000000714077221 */ /* 0x000fe20000000000 */
[----:B------:R-:W-:Y:S01]  /*2fb0*/  FFMA R37, R18, 8, R37 ;  /* 0x4100000012257823 */ /* 0x000fe20000000025 */
[----:B------:R-:W-:Y:S01]  /*2fc0*/  FADD R19, -R20, R5 ;  /* 0x0000000514137221 */ /* 0x000fe20000000100 */
[----:B------:R-:W-:Y:S01]  /*2fd0*/  FADD R9, R16, R27 ;  /* 0x0000001b10097221 */ /* 0x000fe20000000000 */
[----:B------:R-:W-:Y:S01]  /*2fe0*/  FADD R5, -R20, R41 ;  /* 0x0000002914057221 */ /* 0x000fe20000000100 */
[----:B------:R-:W-:Y:S01]  /*2ff0*/  FADD R27, -R16, R13 ;  /* 0x0000000d101b7221 */ /* 0x000fe20000000100 */
[----:B------:R-:W-:Y:S01]  /*3000*/  FADD R21, -R20, R21 ;  /* 0x0000001514157221 */ /* 0x000fe20000000100 */
[----:B------:R-:W-:Y:S01]  /*3010*/  FADD R35, R33, -R0 ;  /* 0x8000000021237221 */ /* 0x000fe20000000000 */
[C---:B------:R-:W-:Y:S01]  /*3020*/  FADD R41, R18.reuse, R2 ;  /* 0x0000000212297221 */ /* 0x040fe20000000000 */
[C---:B------:R-:W-:Y:S01]  /*3030*/  FADD R43, -R18.reuse, R43 ;  /* 0x0000002b122b7221 */ /* 0x040fe20000000100 */
[C---:B------:R-:W-:Y:S01]  /*3040*/  FFMA R45, R18.reuse, -2, R45 ;  /* 0xc0000000122d7823 */ /* 0x040fe2000000002d */
[----:B------:R-:W-:Y:S01]  /*3050*/  FADD R39, R18, R39 ;  /* 0x0000002712277221 */ /* 0x000fe20000000000 */
[----:B------:R-:W-:Y:S01]  /*3060*/  MOV R13, 0x3d579436 ;  /* 0x3d579436000d7802 */ /* 0x000fe20000000f00 */
[C---:B------:R-:W-:Y:S01]  /*3070*/  FADD R0, -R16.reuse, R7 ;  /* 0x0000000710007221 */ /* 0x040fe20000000100 */
[----:B------:R-:W-:Y:S01]  /*3080*/  FFMA R37, R16, 8, R37 ;  /* 0x4100000010257823 */ /* 0x000fe20000000025 */
[----:B------:R-:W-:Y:S01]  /*3090*/  FADD R25, R25, -R30 ;  /* 0x8000001e19197221 */ /* 0x000fe20000000000 */
[----:B------:R-:W-:Y:S01]  /*30a0*/  FADD R15, R18, R15 ;  /* 0x0000000f120f7221 */ /* 0x000fe20000000000 */
[C---:B------:R-:W-:Y:S01]  /*30b0*/  FADD R30, R16.reuse, R19 ;  /* 0x00000013101e7221 */ /* 0x040fe20000000000 */
[C---:B------:R-:W-:Y:S01]  /*30c0*/  FADD R22, -R16.reuse, R29 ;  /* 0x0000001d10167221 */ /* 0x040fe20000000100 */
[C---:B------:R-:W-:Y:S01]  /*30d0*/  FADD R8, -R16.reuse, R5 ;  /* 0x0000000510087221 */ /* 0x040fe20000000100 */
[C---:B------:R-:W-:Y:S01]  /*30e0*/  FADD R41, -R16.reuse, R41 ;  /* 0x0000002910297221 */ /* 0x040fe20000000100 */
[C---:B------:R-:W-:Y:S01]  /*30f0*/  FADD R29, -R16.reuse, R43 ;  /* 0x0000002b101d7221 */ /* 0x040fe20000000100 */
[C---:B------:R-:W-:Y:S01]  /*3100*/  FADD R19, -R16.reuse, R21 ;  /* 0x0000001510137221 */ /* 0x040fe20000000100 */
[C---:B------:R-:W-:Y:S01]  /*3110*/  FADD R28, R16.reuse, R35 ;  /* 0x00000023101c7221 */ /* 0x040fe20000000000 */
[C---:B------:R-:W-:Y:S01]  /*3120*/  FADD R5, R16.reuse, R45 ;  /* 0x0000002d10057221 */ /* 0x040fe20000000000 */
[----:B------:R-:W-:Y:S01]  /*3130*/  FADD R39, R16, R39 ;  /* 0x0000002710277221 */ /* 0x000fe20000000000 */
[----:B------:R-:W-:Y:S01]  /*3140*/  FFMA R16, R4, 8, R37 ;  /* 0x4100000004107823 */ /* 0x000fe20000000025 */
[----:B------:R-:W-:Y:S01]  /*3150*/  FFMA R35, R0, -0.10000000149011611938, R13 ;  /* 0xbdcccccd00237823 */ /* 0x000fe2000000000d */
[----:B------:R-:W-:Y:S01]  /*3160*/  FADD R32, -R4, R15 ;  /* 0x0000000f04207221 */ /* 0x000fe20000000100 */
[C---:B------:R-:W-:Y:S01]  /*3170*/  FADD R25, -R18.reuse, R25 ;  /* 0x0000001912197221 */ /* 0x040fe20000000100 */
[----:B------:R-:W-:Y:S01]  /*3180*/  FADD R33, R18, R23 ;  /* 0x0000001712217221 */ /* 0x000fe20000000000 */
[C---:B------:R-:W-:Y:S01]  /*3190*/  FADD R20, -R4.reuse, R27 ;  /* 0x0000001b04147221 */ /* 0x040fe20000000100 */
[C---:B------:R-:W-:Y:S01]  /*31a0*/  FADD R23, R4.reuse, R4 ;  /* 0x0000000404177221 */ /* 0x040fe20000000000 */
[----:B------:R-:W-:Y:S01]  /*31b0*/  FADD R34, R4, R39 ;  /* 0x0000002704227221 */ /* 0x000fe20000000000 */
[----:B------:R-:W-:Y:S01]  /*31c0*/  FFMA R27, R16, -0.0045948205515742301941, R35 ;  /* 0xbb969026101b7823 */ /* 0x000fe20000000023 */
[--C-:B------:R-:W-:Y:S01]  /*31d0*/  FFMA R39, R0, 0.10000000149011611938, R13.reuse ;  /* 0x3dcccccd00277823 */ /* 0x100fe2000000000d */
[----:B------:R-:W-:Y:S01]  /*31e0*/  FFMA R36, R32, 0.10000000149011611938, R13 ;  /* 0x3dcccccd20247823 */ /* 0x000fe2000000000d */
[----:B------:R-:W-:Y:S01]  /*31f0*/  FADD R7, R4, R25 ;  /* 0x0000001904077221 */ /* 0x000fe20000000000 */
[----:B------:R-:W-:Y:S01]  /*3200*/  FFMA R24, R32, -0.10000000149011611938, R13 ;  /* 0xbdcccccd20187823 */ /* 0x000fe2000000000d */
[----:B------:R-:W-:Y:S01]  /*3210*/  FADD R25, -R4, R33 ;  /* 0x0000002104197221 */ /* 0x000fe20000000100 */
[----:B------:R-:W-:Y:S01]  /*3220*/  FADD R28, R28, -R23 ;  /* 0x800000171c1c7221 */ /* 0x000fe20000000000 */
[----:B------:R-:W-:Y:S01]  /*3230*/  FFMA R33, R34, -0.015873016789555549622, R27 ;  /* 0xbc82082122217823 */ /* 0x000fe2000000001b */
[----:B------:R-:W-:Y:S01]  /*3240*/  FADD R23, -R4, R31 ;  /* 0x0000001f04177221 */ /* 0x000fe20000000100 */
[C---:B------:R-:W-:Y:S01]  /*3250*/  FFMA R15, R16.reuse, -0.0045948205515742301941, R39 ;  /* 0xbb969026100f7823 */ /* 0x040fe20000000027 */
[C---:B------:R-:W-:Y:S01]  /*3260*/  FFMA R27, R16.reuse, -0.0045948205515742301941, R36 ;  /* 0xbb969026101b7823 */ /* 0x040fe20000000024 */
[----:B------:R-:W-:Y:S01]  /*3270*/  FFMA R31, R16, -0.0045948205515742301941, R24 ;  /* 0xbb969026101f7823 */ /* 0x000fe20000000018 */
[----:B------:R-:W-:Y:S01]  /*3280*/  FFMA R43, R20, 0.10000000149011611938, R13 ;  /* 0x3dcccccd142b7823 */ /* 0x000fe2000000000d */
[----:B------:R-:W-:Y:S01]  /*3290*/  FADD R21, R4, R41 ;  /* 0x0000002904157221 */ /* 0x000fe20000000000 */
[----:B------:R-:W-:Y:S01]  /*32a0*/  FFMA R45, R20, -0.10000000149011611938, R13 ;  /* 0xbdcccccd142d7823 */ /* 0x000fe2000000000d */
[----:B------:R-:W-:Y:S01]  /*32b0*/  FFMA R41, R32, 0.10000000149011611938, R39 ;  /* 0x3dcccccd20297823 */ /* 0x000fe20000000027 */
[C---:B------:R-:W-:Y:S01]  /*32c0*/  FADD R29, -R4.reuse, R29 ;  /* 0x0000001d041d7221 */ /* 0x040fe20000000100 */
[----:B------:R-:W-:Y:S01]  /*32d0*/  FFMA R5, R4, -2, R5 ;  /* 0xc000000004057823 */ /* 0x000fe20000000005 */
[----:B------:R-:W-:Y:S01]  /*32e0*/  FFMA R37, R32, -0.10000000149011611938, R35 ;  /* 0xbdcccccd20257823 */ /* 0x000fe20000000023 */
[C---:B------:R-:W-:Y:S01]  /*32f0*/  FFMA R15, R34.reuse, -0.015873016789555549622, R15 ;  /* 0xbc820821220f7823 */ /* 0x040fe2000000000f */
[C---:B------:R-:W-:Y:S01]  /*3300*/  FFMA R2, R34.reuse, -0.015873016789555549622, R27 ;  /* 0xbc82082122027823 */ /* 0x040fe2000000001b */
[----:B------:R-:W-:Y:S01]  /*3310*/  FFMA R4, R34, -0.015873016789555549622, R31 ;  /* 0xbc82082122047823 */ /* 0x000fe2000000001f */
[C---:B------:R-:W-:Y:S01]  /*3320*/  FFMA R43, R16.reuse, -0.0045948205515742301941, R43 ;  /* 0xbb969026102b7823 */ /* 0x040fe2000000002b */
[C---:B------:R-:W-:Y:S01]  /*3330*/  FFMA R45, R16.reuse, -0.0045948205515742301941, R45 ;  /* 0xbb969026102d7823 */ /* 0x040fe2000000002d */
[----:B------:R-:W-:Y:S01]  /*3340*/  FFMA R41, R16, 0.0033416876103729009628, R41 ;  /* 0x3b5b003710297823 */ /* 0x000fe20000000029 */
[----:B------:R-:W-:Y:S01]  /*3350*/  FFMA R14, R22, -0.10000000149011611938, R15 ;  /* 0xbdcccccd160e7823 */ /* 0x000fe2000000000f */
[C---:B------:R-:W-:Y:S01]  /*3360*/  FFMA R31, R25.reuse, -0.10000000149011611938, R2 ;  /* 0xbdcccccd191f7823 */ /* 0x040fe20000000002 */
[----:B------:R-:W-:Y:S01]  /*3370*/  FFMA R37, R16, 0.0033416876103729009628, R37 ;  /* 0x3b5b003710257823 */ /* 0x000fe20000000025 */
[C---:B------:R-:W-:Y:S01]  /*3380*/  FFMA R15, R25.reuse, 0.10000000149011611938, R4 ;  /* 0x3dcccccd190f7823 */ /* 0x040fe20000000004 */
[C---:B------:R-:W-:Y:S01]  /*3390*/  FFMA R2, R34.reuse, -0.015873016789555549622, R43 ;  /* 0xbc82082122027823 */ /* 0x040fe2000000002b */
[----:B------:R-:W-:Y:S01]  /*33a0*/  FFMA R4, R34, -0.015873016789555549622, R45 ;  /* 0xbc82082122047823 */ /* 0x000fe2000000002d */
[----:B------:R-:W-:Y:S01]  /*33b0*/  FADD R0, R22, R25 ;  /* 0x0000001916007221 */ /* 0x000fe20000000000 */
[----:B------:R-:W-:Y:S01]  /*33c0*/  FFMA R41, R34, 0.0039682541973888874054, R41 ;  /* 0x3b82082122297823 */ /* 0x000fe20000000029 */
[C---:B------:R-:W-:Y:S01]  /*33d0*/  FADD R18, R22.reuse, -R25 ;  /* 0x8000001916127221 */ /* 0x040fe20000000000 */
[C---:B------:R-:W-:Y:S01]  /*33e0*/  FADD R26, R22.reuse, R29 ;  /* 0x0000001d161a7221 */ /* 0x040fe20000000000 */
[----:B------:R-:W-:Y:S01]  /*33f0*/  FFMA R33, R22, 0.10000000149011611938, R33 ;  /* 0x3dcccccd16217823 */ /* 0x000fe20000000021 */
[C---:B------:R-:W-:Y:S01]  /*3400*/  FADD R27, R25.reuse, R29 ;  /* 0x0000001d191b7221 */ /* 0x040fe20000000000 */
[----:B------:R-:W-:Y:S01]  /*3410*/  FFMA R37, R34, 0.0039682541973888874054, R37 ;  /* 0x3b82082122257823 */ /* 0x000fe20000000025 */
[--C-:B------:R-:W-:Y:S01]  /*3420*/  FADD R22, R22, -R29.reuse ;  /* 0x8000001d16167221 */ /* 0x100fe20000000000 */
[----:B------:R-:W-:Y:S01]  /*3430*/  FADD R25, R25, -R29 ;  /* 0x8000001d19197221 */ /* 0x000fe20000000000 */
[C---:B------:R-:W-:Y:S01]  /*3440*/  FFMA R2, R29.reuse, -0.10000000149011611938, R2 ;  /* 0xbdcccccd1d027823 */ /* 0x040fe20000000002 */
[----:B------:R-:W-:Y:S01]  /*3450*/  FFMA R29, R29, 0.10000000149011611938, R4 ;  /* 0x3dcccccd1d1d7823 */ /* 0x000fe20000000004 */
[C---:B------:R-:W-:Y:S01]  /*3460*/  FFMA R4, R0.reuse, 0.025000000372529029846, R41 ;  /* 0x3ccccccd00047823 */ /* 0x040fe20000000029 */
[----:B------:R-:W-:Y:S01]  /*3470*/  FFMA R0, R0, -0.025000000372529029846, R37 ;  /* 0xbccccccd00007823 */ /* 0x000fe20000000025 */
[C---:B------:R-:W-:Y:S01]  /*3480*/  FFMA R45, R32.reuse, 0.10000000149011611938, R35 ;  /* 0x3dcccccd202d7823 */ /* 0x040fe20000000023 */
[--C-:B------:R-:W-:Y:S01]  /*3490*/  FFMA R43, R32, -0.10000000149011611938, R39.reuse ;  /* 0xbdcccccd202b7823 */ /* 0x100fe20000000027 */
[C---:B------:R-:W-:Y:S01]  /*34a0*/  FFMA R37, R20.reuse, 0.10000000149011611938, R39 ;  /* 0x3dcccccd14257823 */ /* 0x040fe20000000027 */
[C---:B------:R-:W-:Y:S01]  /*34b0*/  FFMA R41, R20.reuse, 0.10000000149011611938, R35 ;  /* 0x3dcccccd14297823 */ /* 0x040fe20000000023 */
[C-C-:B------:R-:W-:Y:S01]  /*34c0*/  FFMA R32, R20.reuse, 0.10000000149011611938, R36.reuse ;  /* 0x3dcccccd14207823 */ /* 0x140fe20000000024 */
[C---:B------:R-:W-:Y:S01]  /*34d0*/  FFMA R39, R20.reuse, -0.10000000149011611938, R39 ;  /* 0xbdcccccd14277823 */ /* 0x040fe20000000027 */
[C---:B------:R-:W-:Y:S01]  /*34e0*/  FFMA R35, R20.reuse, -0.10000000149011611938, R35 ;  /* 0xbdcccccd14237823 */ /* 0x040fe20000000023 */
[C---:B------:R-:W-:Y:S01]  /*34f0*/  FFMA R36, R20.reuse, -0.10000000149011611938, R36 ;  /* 0xbdcccccd14247823 */ /* 0x040fe20000000024 */
[C-C-:B------:R-:W-:Y:S01]  /*3500*/  FFMA R38, R20.reuse, 0.10000000149011611938, R24.reuse ;  /* 0x3dcccccd14267823 */ /* 0x140fe20000000018 */
[----:B------:R-:W-:Y:S01]  /*3510*/  FFMA R20, R20, -0.10000000149011611938, R24 ;  /* 0xbdcccccd14147823 */ /* 0x000fe20000000018 */
[C---:B------:R-:W-:Y:S01]  /*3520*/  FFMA R13, R16.reuse, -0.012531328015029430389, R13 ;  /* 0xbc4d5033100d7823 */ /* 0x040fe2000000000d */
[C---:B------:R-:W-:Y:S01]  /*3530*/  FFMA R45, R16.reuse, 0.0033416876103729009628, R45 ;  /* 0x3b5b0037102d7823 */ /* 0x040fe2000000002d */
        /* <DEDUP_REMOVED lines=8> */
[----:B------:R-:W-:Y:S01]  /*35c0*/  FFMA R16, R16, 0.0033416876103729009628, R20 ;  /* 0x3b5b003710107823 */ /* 0x000fe20000000014 */
[C---:B------:R-:W-:Y:S01]  /*35d0*/  FFMA R13, R34.reuse, 0.047619048506021499634, R13 ;  /* 0x3d430c31220d7823 */ /* 0x040fe2000000000d */
[C---:B------:R-:W-:Y:S01]  /*35e0*/  FFMA R45, R34.reuse, 0.0039682541973888874054, R45 ;  /* 0x3b820821222d7823 */ /* 0x040fe2000000002d */
        /* <DEDUP_REMOVED lines=8> */
[----:B------:R-:W-:Y:S01]  /*3670*/  FFMA R34, R34, 0.0039682541973888874054, R16 ;  /* 0x3b82082122227823 */ /* 0x000fe20000000010 */
[----:B------:R-:W-:-:S03]  /*3680*/  FFMA R32, R27, 0.025000000372529029846, R32 ;  /* 0x3ccccccd1b207823 */ /* 0x000fc60000000020 */
[----:B------:R-:W-:Y:S01]  /*3690*/  FFMA R27, R27, -0.025000000372529029846, R34 ;  /* 0xbccccccd1b1b7823 */ /* 0x000fe20000000022 */
[----:B------:R-:W-:Y:S01]  /*36a0*/  FADD R34, R28, -R5 ;  /* 0x800000051c227221 */ /* 0x000fe20000000000 */
[----:B------:R-:W-:Y:S01]  /*36b0*/  FFMA R20, R22, -0.025000000372529029846, R41 ;  /* 0xbccccccd16147823 */ /* 0x000fe20000000029 */
[----:B------:R-:W-:Y:S01]  /*36c0*/  FFMA R24, R26, 0.025000000372529029846, R37 ;  /* 0x3ccccccd1a187823 */ /* 0x000fe20000000025 */
[----:B------:R-:W-:Y:S01]  /*36d0*/  FFMA R22, R22, 0.025000000372529029846, R39 ;  /* 0x3ccccccd16167823 */ /* 0x000fe20000000027 */
[----:B------:R-:W-:Y:S01]  /*36e0*/  FFMA R26, R26, -0.025000000372529029846, R35 ;  /* 0xbccccccd1a1a7823 */ /* 0x000fe20000000023 */
[C---:B------:R-:W-:Y:S01]  /*36f0*/  FFMA R38, R25.reuse, -0.025000000372529029846, R38 ;  /* 0xbccccccd19267823 */ /* 0x040fe20000000026 */
[----:B------:R-:W-:Y:S01]  /*3700*/  FFMA R25, R25, 0.025000000372529029846, R36 ;  /* 0x3ccccccd19197823 */ /* 0x000fe20000000024 */
[--C-:B------:R-:W-:Y:S01]  /*3710*/  FADD R39, -R23, -R21.reuse ;  /* 0x8000001517277221 */ /* 0x100fe20000000100 */
[----:B------:R-:W-:Y:S01]  /*3720*/  FADD R35, R19, -R8 ;  /* 0x8000000813237221 */ /* 0x000fe20000000000 */
[C---:B------:R-:W-:Y:S01]  /*3730*/  FFMA R2, R34.reuse, -0.027777777984738349915, R2 ;  /* 0xbce38e3922027823 */ /* 0x040fe20000000002 */
[----:B------:R-:W-:Y:S01]  /*3740*/  FADD R37, R23, -R21 ;  /* 0x8000001517257221 */ /* 0x000fe20000000000 */
[C---:B------:R-:W-:Y:S01]  /*3750*/  FFMA R36, R34.reuse, -0.027777777984738349915, R31 ;  /* 0xbce38e3922247823 */ /* 0x040fe2000000001f */
[C---:B------:R-:W-:Y:S01]  /*3760*/  FFMA R40, R34.reuse, -0.027777777984738349915, R15 ;  /* 0xbce38e3922287823 */ /* 0x040fe2000000000f */
[C---:B------:R-:W-:Y:S01]  /*3770*/  FFMA R42, R34.reuse, -0.027777777984738349915, R29 ;  /* 0xbce38e39222a7823 */ /* 0x040fe2000000001d */
[C---:B------:R-:W-:Y:S01]  /*3780*/  FFMA R14, R34.reuse, 0.055555555969476699829, R14 ;  /* 0x3d638e39220e7823 */ /* 0x040fe2000000000e */
[----:B------:R-:W-:Y:S01]  /*3790*/  FFMA R33, R34, 0.055555555969476699829, R33 ;  /* 0x3d638e3922217823 */ /* 0x000fe20000000021 */
[----:B------:R-:W-:Y:S01]  /*37a0*/  FFMA R34, R39, 0.125, R38 ;  /* 0x3e00000027227823 */ /* 0x000fe20000000026 */
[----:B------:R-:W-:Y:S01]  /*37b0*/  FFMA R41, R35, -0.083333335816860198975, R2 ;  /* 0xbdaaaaab23297823 */ /* 0x000fe20000000002 */
[----:B------:R-:W-:Y:S01]  /*37c0*/  FFMA R32, R37, 0.125, R32 ;  /* 0x3e00000025207823 */ /* 0x000fe20000000020 */
[C---:B------:R-:W-:Y:S01]  /*37d0*/  FFMA R15, R35.reuse, 0.083333335816860198975, R36 ;  /* 0x3daaaaab230f7823 */ /* 0x040fe20000000024 */
[C---:B------:R-:W-:Y:S01]  /*37e0*/  FFMA R38, R35.reuse, 0.083333335816860198975, R40 ;  /* 0x3daaaaab23267823 */ /* 0x040fe20000000028 */
[----:B------:R-:W-:Y:S01]  /*37f0*/  FFMA R2, R35, -0.083333335816860198975, R42 ;  /* 0xbdaaaaab23027823 */ /* 0x000fe2000000002a */
[C-C-:B------:R-:W-:Y:S01]  /*3800*/  FADD R40, R30.reuse, -R23.reuse ;  /* 0x800000171e287221 */ /* 0x140fe20000000000 */
[C-C-:B------:R-:W-:Y:S01]  /*3810*/  FADD R39, -R30.reuse, -R23.reuse ;  /* 0x800000171e277221 */ /* 0x140fe20000000100 */
[C-C-:B------:R-:W-:Y:S01]  /*3820*/  FADD R37, -R30.reuse, R23.reuse ;  /* 0x000000171e257221 */ /* 0x140fe20000000100 */
[C---:B------:R-:W-:Y:S01]  /*3830*/  FADD R36, R30.reuse, R23 ;  /* 0x000000171e247221 */ /* 0x040fe20000000000 */
[C-C-:B------:R-:W-:Y:S01]  /*3840*/  FADD R35, -R30.reuse, R21.reuse ;  /* 0x000000151e237221 */ /* 0x140fe20000000100 */
[C-C-:B------:R-:W-:Y:S01]  /*3850*/  FADD R31, R30.reuse, R21.reuse ;  /* 0x000000151e1f7221 */ /* 0x140fe20000000000 */
[C-C-:B------:R-:W-:Y:S01]  /*3860*/  FADD R29, -R30.reuse, -R21.reuse ;  /* 0x800000151e1d7221 */ /* 0x140fe20000000100 */
[----:B------:R-:W-:Y:S01]  /*3870*/  FADD R42, R30, -R21 ;  /* 0x800000151e2a7221 */ /* 0x000fe20000000000 */
[----:B------:R-:W-:Y:S01]  /*3880*/  FMUL R30, R28, 0.027777777984738349915 ;  /* 0x3ce38e391c1e7820 */ /* 0x000fe20000400000 */
[C---:B------:R-:W-:Y:S01]  /*3890*/  FFMA R16, R18.reuse, -0.025000000372529029846, R45 ;  /* 0xbccccccd12107823 */ /* 0x040fe2000000002d */
[----:B------:R-:W-:Y:S01]  /*38a0*/  FFMA R18, R18, 0.025000000372529029846, R43 ;  /* 0x3ccccccd12127823 */ /* 0x000fe2000000002b */
[C-C-:B------:R-:W-:Y:S01]  /*38b0*/  FADD R43, R23.reuse, R21.reuse ;  /* 0x00000015172b7221 */ /* 0x140fe20000000000 */
[----:B------:R-:W-:Y:S01]  /*38c0*/  FADD R44, -R23, R21 ;  /* 0x00000015172c7221 */ /* 0x000fe20000000100 */
[C-C-:B------:R-:W-:Y:S01]  /*38d0*/  FFMA R21, R19.reuse, 0.083333335816860198975, R30.reuse ;  /* 0x3daaaaab13157823 */ /* 0x140fe2000000001e */
[----:B------:R-:W-:-:S03]  /*38e0*/  FFMA R23, R19, -0.083333335816860198975, R30 ;  /* 0xbdaaaaab13177823 */ /* 0x000fc6000000001e */
[C-C-:B------:R-:W-:Y:S01]  /*38f0*/  FFMA R19, R17.reuse, 0.25, R21.reuse ;  /* 0x3e80000011137823 */ /* 0x140fe20000000015 */
[----:B------:R-:W-:Y:S01]  /*3900*/  FFMA R17, R17, -0.25, R21 ;  /* 0xbe80000011117823 */ /* 0x000fe20000000015 */
[----:B------:R-:W-:Y:S01]  /*3910*/  FMUL R21, R28, -0.055555555969476699829 ;  /* 0xbd638e391c157820 */ /* 0x000fe20000400000 */
[----:B------:R-:W-:Y:S01]  /*3920*/  FFMA R30, R9, 0.25, R23 ;  /* 0x3e800000091e7823 */ /* 0x000fe20000000017 */
[----:B------:R-:W-:Y:S02]  /*3930*/  FFMA R44, R44, 0.125, R27 ;  /* 0x3e0000002c2c7823 */ /* 0x000fe4000000001b */
[C-C-:B------:R-:W-:Y:S01]  /*3940*/  FFMA R28, R7.reuse, 0.25, R21.reuse ;  /* 0x3e800000071c7823 */ /* 0x140fe20000000015 */
[----:B------:R-:W-:Y:S01]  /*3950*/  FFMA R7, R7, -0.25, R21 ;  /* 0xbe80000007077823 */ /* 0x000fe20000000015 */
[----:B------:R-:W-:Y:S01]  /*3960*/  FFMA R21, R5, 0.013888888992369174957, R4 ;  /* 0x3c638e3905157823 */ /* 0x000fe20000000004 */
[----:B------:R-:W-:Y:S01]  /*3970*/  FFMA R25, R43, 0.125, R25 ;  /* 0x3e0000002b197823 */ /* 0x000fe20000000019 */
[----:B------:R-:W-:Y:S01]  /*3980*/  FFMA R9, R9, -0.25, R23 ;  /* 0xbe80000009097823 */ /* 0x000fe20000000017 */
[C---:B------:R-:W-:Y:S01]  /*3990*/  FFMA R27, R5.reuse, 0.013888888992369174957, R16 ;  /* 0x3c638e39051b7823 */ /* 0x040fe20000000010 */
[C---:B------:R-:W-:Y:S01]  /*39a0*/  FFMA R45, R5.reuse, 0.013888888992369174957, R24 ;  /* 0x3c638e39052d7823 */ /* 0x040fe20000000018 */
[C---:B------:R-:W-:Y:S01]  /*39b0*/  FFMA R23, R5.reuse, 0.013888888992369174957, R0 ;  /* 0x3c638e3905177823 */ /* 0x040fe20000000000 */
[C---:B------:R-:W-:Y:S01]  /*39c0*/  FFMA R43, R5.reuse, 0.013888888992369174957, R18 ;  /* 0x3c638e39052b7823 */ /* 0x040fe20000000012 */
[C---:B------:R-:W-:Y:S01]  /*39d0*/  FFMA R20, R5.reuse, 0.013888888992369174957, R20 ;  /* 0x3c638e3905147823 */ /* 0x040fe20000000014 */
[C---:B------:R-:W-:Y:S01]  /*39e0*/  FFMA R22, R5.reuse, 0.013888888992369174957, R22 ;  /* 0x3c638e3905167823 */ /* 0x040fe20000000016 */
[C---:B------:R-:W-:Y:S01]  /*39f0*/  FFMA R26, R5.reuse, 0.013888888992369174957, R26 ;  /* 0x3c638e39051a7823 */ /* 0x040fe2000000001a */
[C---:B------:R-:W-:Y:S01]  /*3a00*/  FFMA R21, R8.reuse, 0.041666667908430099487, R21 ;  /* 0x3d2aaaab08157823 */ /* 0x040fe20000000015 */
[C---:B------:R-:W-:Y:S01]  /*3a10*/  FFMA R4, R8.reuse, 0.041666667908430099487, R27 ;  /* 0x3d2aaaab08047823 */ /* 0x040fe2000000001b */
[C---:B------:R-:W-:Y:S01]  /*3a20*/  FFMA R16, R8.reuse, -0.041666667908430099487, R45 ;  /* 0xbd2aaaab08107823 */ /* 0x040fe2000000002d */
[C---:B------:R-:W-:Y:S01]  /*3a30*/  FFMA R0, R8.reuse, 0.041666667908430099487, R23 ;  /* 0x3d2aaaab08007823 */ /* 0x040fe20000000017 */
[C---:B------:R-:W-:Y:S01]  /*3a40*/  FFMA R43, R8.reuse, 0.041666667908430099487, R43 ;  /* 0x3d2aaaab082b7823 */ /* 0x040fe2000000002b */
[C---:B------:R-:W-:Y:S01]  /*3a50*/  FFMA R20, R8.reuse, -0.041666667908430099487, R20 ;  /* 0xbd2aaaab08147823 */ /* 0x040fe20000000014 */
[C---:B------:R-:W-:Y:S01]  /*3a60*/  FFMA R22, R8.reuse, -0.041666667908430099487, R22 ;  /* 0xbd2aaaab08167823 */ /* 0x040fe20000000016 */
[----:B------:R-:W-:Y:S01]  /*3a70*/  FFMA R27, R8, -0.041666667908430099487, R26 ;  /* 0xbd2aaaab081b7823 */ /* 0x000fe2000000001a */
[----:B------:R-:W-:Y:S01]  /*3a80*/  FFMA R40, R40, 0.125, R21 ;  /* 0x3e00000028287823 */ /* 0x000fe20000000015 */
[C---:B------:R-:W-:Y:S01]  /*3a90*/  FFMA R23, R5.reuse, -0.027777777984738349915, R32 ;  /* 0xbce38e3905177823 */ /* 0x040fe20000000020 */
[C---:B------:R-:W-:Y:S01]  /*3aa0*/  FFMA R34, R5.reuse, -0.027777777984738349915, R34 ;  /* 0xbce38e3905227823 */ /* 0x040fe20000000022 */
[----:B------:R-:W-:Y:S01]  /*3ab0*/  FFMA R8, R5, -0.027777777984738349915, R25 ;  /* 0xbce38e3905087823 */ /* 0x000fe20000000019 */
[----:B------:R-:W-:Y:S01]  /*3ac0*/  FFMA R21, R35, 0.125, R16 ;  /* 0x3e00000023157823 */ /* 0x000fe20000000010 */
[----:B------:R-:W-:Y:S01]  /*3ad0*/  FFMA R5, R5, -0.027777777984738349915, R44 ;  /* 0xbce38e3905057823 */ /* 0x000fe2000000002c */
        /* <DEDUP_REMOVED lines=19> */
.L_x_25:
[----:B------:R-:W-:Y:S02]  /*3c10*/  MOV R5, UR11 ;  /* 0x0000000b00057c02 */ /* 0x000fe40008000f00 */
[----:B--2--5:R-:W-:Y:S02]  /*3c20*/  MOV R29, UR11 ;  /* 0x0000000b001d7c02 */ /* 0x024fe40008000f00 */
[----:B0-----:R-:W-:Y:S01]  /*3c30*/  MOV R24, UR11 ;  /* 0x0000000b00187c02 */ /* 0x001fe20008000f00 */
[----:B------:R-:W-:Y:S01]  /*3c40*/  IMAD R4, R5, -0x380, R36 ;  /* 0xfffffc8005047824 */ /* 0x000fe200078e0224 */
[----:B------:R-:W-:Y:S02]  /*3c50*/  SHF.L.U32 R29, R29, 0x8, RZ ;  /* 0x000000081d1d7819 */ /* 0x000fe400000006ff */
[----:B------:R-:W-:Y:S01]  /*3c60*/  SHF.L.U32 R24, R24, 0x7, RZ ;  /* 0x0000000718187819 */ /* 0x000fe200000006ff */
[----:B------:R-:W-:Y:S01]  /*3c70*/  IMAD R0, R4, UR10, R3 ;  /* 0x0000000a04007c24 */ /* 0x000fe2000f8e0203 */
[----:B------:R-:W-:-:S02]  /*3c80*/  IADD3 R4, PT, PT, R29, R4, RZ ;  /* 0x000000041d047210 */ /* 0x000fc40007ffe0ff */
[----:B------:R-:W-:Y:S02]  /*3c90*/  MOV R5, UR10 ;  /* 0x0000000a00057c02 */ /* 0x000fe40008000f00 */
[----:B------:R-:W-:Y:S02]  /*3ca0*/  VIMNMX R2, PT, PT, RZ, R0, !PT ;  /* 0x00000000ff027248 */ /* 0x000fe40007fe0100 */
[----:B-1----:R-:W-:Y:S01]  /*3cb0*/  IADD3 R20, PT, PT, -R24, R4, RZ ;  /* 0x0000000418147210 */ /* 0x002fe20007ffe1ff */
[--C-:B------:R-:W-:Y:S01]  /*3cc0*/  IMAD R4, R4, UR10, R3.reuse ;  /* 0x0000000a04047c24 */ /* 0x100fe2000f8e0203 */
[----:B------:R-:W-:Y:S01]  /*3cd0*/  ISETP.GE.AND P0, PT, R2, UR5, PT ;  /* 0x0000000502007c0c */ /* 0x000fe2000bf06270 */
[----:B------:R-:W-:Y:S01]  /*3ce0*/  IMAD R0, R6, R5, UR10 ;  /* 0x0000000a06007e24 */ /* 0x000fe2000f8e0205 */
[----:B------:R-:W-:Y:S01]  /*3cf0*/  MOV R7, UR11 ;  /* 0x0000000b00077c02 */ /* 0x000fe20008000f00 */
[----:B------:R-:W-:Y:S01]  /*3d00*/  IMAD R5, R20, UR10, R3 ;  /* 0x0000000a14057c24 */ /* 0x000fe2000f8e0203 */
[----:B------:R-:W-:-:S02]  /*3d10*/  SEL R9, R2, UR6, !P0 ;  /* 0x0000000602097c07 */ /* 0x000fc4000c000000 */
[----:B------:R-:W-:Y:S01]  /*3d20*/  VIMNMX R4, PT, PT, RZ, R4, !PT ;  /* 0x00000004ff047248 */ /* 0x000fe20007fe0100 */
[----:B------:R-:W-:Y:S01]  /*3d30*/  IMAD R30, R7, 0x180, R20 ;  /* 0x00000180071e7824 */ /* 0x000fe200078e0214 */
[----:B------:R-:W-:Y:S01]  /*3d40*/  VIADDMNMX R0, R0, R3, RZ, !PT ;  /* 0x0000000300007246 */ /* 0x000fe200078001ff */
[----:B------:R-:W-:Y:S01]  /*3d50*/  IMAD.WIDE R8, R9, 0x4, R16 ;  /* 0x0000000409087825 */ /* 0x000fe200078e0210 */
[----:B------:R-:W-:Y:S02]  /*3d60*/  ISETP.GE.AND P1, PT, R4, UR5, PT ;  /* 0x0000000504007c0c */ /* 0x000fe4000bf26270 */
[----:B------:R-:W-:Y:S01]  /*3d70*/  ISETP.GE.AND P0, PT, R0, UR5, PT ;  /* 0x0000000500007c0c */ /* 0x000fe2000bf06270 */
[----:B------:R-:W-:Y:S01]  /*3d80*/  IMAD R20, R30, UR10, R3 ;  /* 0x0000000a1e147c24 */ /* 0x000fe2000f8e0203 */
[----:B------:R-:W-:Y:S01]  /*3d90*/  IADD3 R30, PT, PT, R24, R30, RZ ;  /* 0x0000001e181e7210 */ /* 0x000fe20007ffe0ff */
[----:B------:R0:W2:Y:S01]  /*3da0*/  LDG.E R13, desc[UR8][R8.64] ;  /* 0x00000008080d7981 */ /* 0x0000a2000c1e1900 */
[----:B------:R-:W-:-:S02]  /*3db0*/  VIMNMX R2, PT, PT, RZ, R5, !PT ;  /* 0x00000005ff027248 */ /* 0x000fc40007fe0100 */
[----:B------:R-:W-:Y:S02]  /*3dc0*/  VIMNMX R20, PT, PT, RZ, R20, !PT ;  /* 0x00000014ff147248 */ /* 0x000fe40007fe0100 */
[----:B------:R-:W-:Y:S02]  /*3dd0*/  SEL R15, R4, UR6, !P1 ;  /* 0x00000006040f7c07 */ /* 0x000fe4000c800000 */
[----:B------:R-:W-:Y:S01]  /*3de0*/  SEL R5, R0, UR6, !P0 ;  /* 0x0000000600057c07 */ /* 0x000fe2000c000000 */
[----:B0-----:R-:W-:Y:S01]  /*3df0*/  IMAD R8, R30, UR10, R3 ;  /* 0x0000000a1e087c24 */ /* 0x001fe2000f8e0203 */
[----:B------:R-:W-:Y:S01]  /*3e00*/  ISETP.GE.AND P0, PT, R20, UR5, PT ;  /* 0x0000000514007c0c */ /* 0x000fe2000bf06270 */
[----:B------:R-:W-:Y:S01]  /*3e10*/  IMAD.WIDE R14, R15, 0x4, R16 ;  /* 0x000000040f0e7825 */ /* 0x000fe200078e0210 */
[----:B------:R-:W-:Y:S02]  /*3e20*/  ISETP.GE.AND P2, PT, R2, UR5, PT ;  /* 0x0000000502007c0c */ /* 0x000fe4000bf46270 */
[----:B------:R-:W-:-:S02]  /*3e30*/  VIMNMX R8, PT, PT, RZ, R8, !PT ;  /* 0x00000008ff087248 */ /* 0x000fc40007fe0100 */
[----:B------:R-:W-:Y:S02]  /*3e40*/  SEL R9, R20, UR6, !P0 ;  /* 0x0000000614097c07 */ /* 0x000fe4000c000000 */
[----:B------:R-:W-:Y:S01]  /*3e50*/  ISETP.GE.AND P0, PT, R8, UR5, PT ;  /* 0x0000000508007c0c */ /* 0x000fe2000bf06270 */
[----:B------:R-:W-:Y:S01]  /*3e60*/  IMAD.WIDE R4, R5, 0x4, R16 ;  /* 0x0000000405047825 */ /* 0x000fe200078e0210 */
[----:B------:R-:W-:Y:S02]  /*3e70*/  SEL R19, R2, UR6, !P2 ;  /* 0x0000000602137c07 */ /* 0x000fe4000d000000 */
[----:B------:R0:W3:Y:S01]  /*3e80*/  LDG.E R2, desc[UR8][R14.64] ;  /* 0x000000080e027981 */ /* 0x0000e2000c1e1900 */
[----:B------:R-:W-:-:S03]  /*3e90*/  IMAD R32, R32, UR10, R3 ;  /* 0x0000000a20207c24 */ /* 0x000fc6000f8e0203 */
[----:B------:R1:W4:Y:S01]  /*3ea0*/  LDG.E R0, desc[UR8][R4.64] ;  /* 0x0000000804007981 */ /* 0x000322000c1e1900 */
[----:B0-----:R-:W-:Y:S01]  /*3eb0*/  SEL R15, R8, UR6, !P0 ;  /* 0x00000006080f7c07 */ /* 0x001fe2000c000000 */
[----:B------:R-:W-:-:S04]  /*3ec0*/  IMAD.WIDE R18, R19, 0x4, R16 ;  /* 0x0000000413127825 */ /* 0x000fc800078e0210 */
[--C-:B-1----:R-:W-:Y:S01]  /*3ed0*/  IMAD.WIDE R4, R9, 0x4, R16.reuse ;  /* 0x0000000409047825 */ /* 0x102fe200078e0210 */
[----:B------:R-:W-:Y:S01]  /*3ee0*/  VIMNMX R32, PT, PT, RZ, R32, !PT ;  /* 0x00000020ff207248 */ /* 0x000fe20007fe0100 */
[----:B------:R-:W4:Y:S02]  /*3ef0*/  LDG.E R7, desc[UR8][R18.64] ;  /* 0x0000000812077981 */ /* 0x000f24000c1e1900 */
[----:B------:R-:W-:Y:S01]  /*3f00*/  IMAD.WIDE R8, R15, 0x4, R16 ;  /* 0x000000040f087825 */ /* 0x000fe200078e0210 */
[----:B------:R-:W-:Y:S01]  /*3f10*/  MOV R15, UR11 ;  /* 0x0000000b000f7c02 */ /* 0x000fe20008000f00 */
[----:B------:R0:W4:Y:S02]  /*3f20*/  LDG.E R20, desc[UR8][R4.64] ;  /* 0x0000000804147981 */ /* 0x000124000c1e1900 */
[--C-:B------:R-:W-:Y:S02]  /*3f30*/  IMAD R36, R36, UR10, R3.reuse ;  /* 0x0000000a24247c24 */ /* 0x100fe4000f8e0203 */
[----:B------:R-:W-:Y:S01]  /*3f40*/  IMAD R30, R15, 0x180, R30 ;  /* 0x000001800f1e7824 */ /* 0x000fe200078e021e */
[----:B------:R-:W-:Y:S01]  /*3f50*/  ISETP.GE.AND P0, PT, R32, UR5, PT ;  /* 0x0000000520007c0c */ /* 0x000fe2000bf06270 */
[----:B------:R1:W4:Y:S01]  /*3f60*/  LDG.E R21, desc[UR8][R8.64] ;  /* 0x0000000808157981 */ /* 0x000322000c1e1900 */
[----:B------:R-:W-:Y:S01]  /*3f70*/  VIMNMX R36, PT, PT, RZ, R36, !PT ;  /* 0x00000024ff247248 */ /* 0x000fe20007fe0100 */
[----:B0-----:R-:W-:Y:S01]  /*3f80*/  IMAD R4, R30, UR10, R3 ;  /* 0x0000000a1e047c24 */ /* 0x001fe2000f8e0203 */
[----:B------:R-:W-:-:S02]  /*3f90*/  SEL R23, R32, UR6, !P0 ;  /* 0x0000000620177c07 */ /* 0x000fc4000c000000 */
[-C--:B------:R-:W-:Y:S02]  /*3fa0*/  IADD3 R26, PT, PT, R29, R30.reuse, RZ ;  /* 0x0000001e1d1a7210 */ /* 0x080fe40007ffe0ff */
[----:B------:R-:W-:Y:S02]  /*3fb0*/  ISETP.GE.AND P0, PT, R36, UR5, PT ;  /* 0x0000000524007c0c */ /* 0x000fe4000bf06270 */
[----:B------:R-:W-:Y:S02]  /*3fc0*/  IADD3 R14, PT, PT, R24, R30, RZ ;  /* 0x0000001e180e7210 */ /* 0x000fe40007ffe0ff */
[----:B-1----:R-:W-:Y:S01]  /*3fd0*/  VIMNMX R8, PT, PT, RZ, R4, !PT ;  /* 0x00000004ff087248 */ /* 0x002fe20007fe0100 */
[--C-:B------:R-:W-:Y:S01]  /*3fe0*/  IMAD R9, R26, UR10, R3.reuse ;  /* 0x0000000a1a097c24 */ /* 0x100fe2000f8e0203 */
[----:B------:R-:W-:Y:S01]  /*3ff0*/  SEL R5, R36, UR6, !P0 ;  /* 0x0000000624057c07 */ /* 0x000fe2000c000000 */
[----:B------:R-:W-:Y:S01]  /*4000*/  IMAD R14, R14, UR10, R3 ;  /* 0x0000000a0e0e7c24 */ /* 0x000fe2000f8e0203 */
[----:B------:R-:W-:-:S02]  /*4010*/  ISETP.GE.AND P0, PT, R8, UR5, PT ;  /* 0x0000000508007c0c */ /* 0x000fc4000bf06270 */
[----:B------:R-:W-:Y:S02]  /*4020*/  LEA R34, R15, R30, 0x9 ;  /* 0x0000001e0f227211 */ /* 0x000fe400078e48ff */
[----:B------:R-:W-:Y:S02]  /*4030*/  VIMNMX R9, PT, PT, RZ, R9, !PT ;  /* 0x00000009ff097248 */ /* 0x000fe40007fe0100 */
[----:B------:R-:W-:Y:S01]  /*4040*/  SEL R33, R8, UR6, !P0 ;  /* 0x0000000608217c07 */ /* 0x000fe2000c000000 */
[----:B------:R-:W-:Y:S01]  /*4050*/  IMAD R8, R34, UR10, R3 ;  /* 0x0000000a22087c24 */ /* 0x000fe2000f8e0203 */
[----:B------:R-:W-:Y:S02]  /*4060*/  VIMNMX R14, PT, PT, RZ, R14, !PT ;  /* 0x0000000eff0e7248 */ /* 0x000fe40007fe0100 */
[----:B------:R-:W-:Y:S02]  /*4070*/  ISETP.GE.AND P1, PT, R9, UR5, PT ;  /* 0x0000000509007c0c */ /* 0x000fe4000bf26270 */
[----:B------:R-:W-:-:S02]  /*4080*/  ISETP.GE.AND P0, PT, R14, UR5, PT ;  /* 0x000000050e007c0c */ /* 0x000fc4000bf06270 */
[----:B------:R-:W-:Y:S01]  /*4090*/  VIMNMX R27, PT, PT, RZ, R8, !PT ;  /* 0x00000008ff1b7248 */ /* 0x000fe20007fe0100 */
[--C-:B------:R-:W-:Y:S01]  /*40a0*/  IMAD.WIDE R22, R23, 0x4, R16.reuse ;  /* 0x0000000417167825 */ /* 0x100fe200078e0210 */
[----:B------:R-:W-:Y:S02]  /*40b0*/  SEL R15, R9, UR6, !P1 ;  /* 0x00000006090f7c07 */ /* 0x000fe4000c800000 */
[----:B------:R-:W-:Y:S02]  /*40c0*/  IADD3 R26, PT, PT, R24, R26, RZ ;  /* 0x0000001a181a7210 */ /* 0x000fe40007ffe0ff */
[----:B------:R-:W-:Y:S01]  /*40d0*/  SEL R9, R14, UR6, !P0 ;  /* 0x000000060e097c07 */ /* 0x000fe2000c000000 */
[----:B------:R-:W-:Y:S01]  /*40e0*/  IMAD.WIDE R4, R5, 0x4, R16 ;  /* 0x0000000405047825 */ /* 0x000fe200078e0210 */
[C---:B------:R-:W-:Y:S01]  /*40f0*/  ISETP.GE.AND P0, PT, R27.reuse, UR5, PT ;  /* 0x000000051b007c0c */ /* 0x040fe2000bf06270 */
[----:B------:R-:W4:Y:S02]  /*4100*/  LDG.E R22, desc[UR8][R22.64] ;  /* 0x0000000816167981 */ /* 0x000f24000c1e1900 */
[----:B------:R-:W-:Y:S01]  /*4110*/  IMAD R26, R26, UR10, R3 ;  /* 0x0000000a1a1a7c24 */ /* 0x000fe2000f8e0203 */
[----:B------:R-:W-:Y:S01]  /*4120*/  SEL R27, R27, UR6, !P0 ;  /* 0x000000061b1b7c07 */ /* 0x000fe2000c000000 */
[--C-:B------:R-:W-:Y:S01]  /*4130*/  IMAD.WIDE R14, R15, 0x4, R16.reuse ;  /* 0x000000040f0e7825 */ /* 0x100fe200078e0210 */
[----:B------:R0:W4:Y:S03]  /*4140*/  LDG.E R19, desc[UR8][R4.64] ;  /* 0x0000000804137981 */ /* 0x000126000c1e1900 */
[--C-:B------:R-:W-:Y:S01]  /*4150*/  IMAD.WIDE R32, R33, 0x4, R16.reuse ;  /* 0x0000000421207825 */ /* 0x100fe200078e0210 */
[----:B------:R1:W4:Y:S03]  /*4160*/  LDG.E R23, desc[UR8][R14.64] ;  /* 0x000000080e177981 */ /* 0x000326000c1e1900 */
[----:B------:R-:W-:Y:S01]  /*4170*/  IMAD.WIDE R8, R9, 0x4, R16 ;  /* 0x0000000409087825 */ /* 0x000fe200078e0210 */
[----:B------:R1:W4:Y:S01]  /*4180*/  LDG.E R18, desc[UR8][R32.64] ;  /* 0x0000000820127981 */ /* 0x000322000c1e1900 */
[----:B0-----:R-:W-:-:S02]  /*4190*/  VIMNMX R4, PT, PT, RZ, R26, !PT ;  /* 0x0000001aff047248 */ /* 0x001fc40007fe0100 */
[----:B------:R-:W-:Y:S01]  /*41a0*/  IMAD.WIDE R26, R27, 0x4, R16 ;  /* 0x000000041b1a7825 */ /* 0x000fe200078e0210 */
[-C--:B------:R-:W-:Y:S01]  /*41b0*/  IADD3 R29, PT, PT, R29, R34.reuse, RZ ;  /* 0x000000221d1d7210 */ /* 0x080fe20007ffe0ff */
[----:B------:R-:W4:Y:S01]  /*41c0*/  LDG.E R25, desc[UR8][R8.64] ;  /* 0x0000000808197981 */ /* 0x000f22000c1e1900 */
[----:B-1----:R-:W-:Y:S02]  /*41d0*/  IADD3 R14, PT, PT, R24, R34, RZ ;  /* 0x00000022180e7210 */ /* 0x002fe40007ffe0ff */
[----:B------:R-:W-:Y:S01]  /*41e0*/  ISETP.GE.AND P0, PT, R4, UR5, PT ;  /* 0x0000000504007c0c */ /* 0x000fe2000bf06270 */
[----:B------:R0:W4:Y:S02]  /*41f0*/  LDG.E R26, desc[UR8][R26.64] ;  /* 0x000000081a1a7981 */ /* 0x000124000c1e1900 */
[----:B------:R-:W-:Y:S01]  /*4200*/  IMAD R14, R14, UR10, R3 ;  /* 0x0000000a0e0e7c24 */ /* 0x000fe2000f8e0203 */
[----:B------:R-:W-:Y:S02]  /*4210*/  SEL R5, R4, UR6, !P0 ;  /* 0x0000000604057c07 */ /* 0x000fe4000c000000 */
[----:B------:R-:W-:-:S02]  /*4220*/  IADD3 R32, PT, PT, R24, R29, RZ ;  /* 0x0000001d18207210 */ /* 0x000fc40007ffe0ff */
[----:B0-----:R-:W-:Y:S01]  /*4230*/  MOV R27, UR11 ;  /* 0x0000000b001b7c02 */ /* 0x001fe20008000f00 */
[----:B------:R-:W-:Y:S01]  /*4240*/  IMAD R8, R29, UR10, R3 ;  /* 0x0000000a1d087c24 */ /* 0x000fe2000f8e0203 */
[----:B------:R-:W-:Y:S02]  /*4250*/  VIMNMX R14, PT, PT, RZ, R14, !PT ;  /* 0x0000000eff0e7248 */ /* 0x000fe40007fe0100 */
[----:B------:R-:W-:Y:S01]  /*4260*/  LEA R30, R27, R30, 0xa ;  /* 0x0000001e1b1e7211 */ /* 0x000fe200078e50ff */
[----:B------:R-:W-:Y:S01]  /*4270*/  IMAD.WIDE R4, R5, 0x4, R16 ;  /* 0x0000000405047825 */ /* 0x000fe200078e0210 */
[----:B------:R-:W-:Y:S02]  /*4280*/  ISETP.GE.AND P0, PT, R14, UR5, PT ;  /* 0x000000050e007c0c */ /* 0x000fe4000bf06270 */
[----:B------:R-:W-:Y:S01]  /*4290*/  IADD3 R24, PT, PT, R24, R30, RZ ;  /* 0x0000001e18187210 */ /* 0x000fe20007ffe0ff */
[--C-:B------:R-:W-:Y:S01]  /*42a0*/  IMAD R32, R32, UR10, R3.reuse ;  /* 0x0000000a20207c24 */ /* 0x100fe2000f8e0203 */
[----:B------:R-:W-:Y:S01]  /*42b0*/  VIMNMX R8, PT, PT, RZ, R8, !PT ;  /* 0x00000008ff087248 */ /* 0x000fe20007fe0100 */
[----:B------:R0:W4:Y:S01]  /*42c0*/  LDG.E R28, desc[UR8][R4.64] ;  /* 0x00000008041c7981 */ /* 0x000122000c1e1900 */
[----:B------:R-:W-:Y:S01]  /*42d0*/  SEL R15, R14, UR6, !P0 ;  /* 0x000000060e0f7c07 */ /* 0x000fe2000c000000 */
[--C-:B------:R-:W-:Y:S01]  /*42e0*/  IMAD R29, R24, UR10, R3.reuse ;  /* 0x0000000a181d7c24 */ /* 0x100fe2000f8e0203 */
[----:B------:R-:W-:Y:S01]  /*42f0*/  VIMNMX R32, PT, PT, RZ, R32, !PT ;  /* 0x00000020ff207248 */ /* 0x000fe20007fe0100 */
[----:B------:R-:W-:Y:S01]  /*4300*/  IMAD R24, R30, UR10, R3 ;  /* 0x0000000a1e187c24 */ /* 0x000fe2000f8e0203 */
[----:B------:R-:W-:-:S02]  /*4310*/  ISETP.GE.AND P0, PT, R8, UR5, PT ;  /* 0x0000000508007c0c */ /* 0x000fc4000bf06270 */
[----:B------:R-:W-:Y:S02]  /*4320*/  ISETP.GE.AND P1, PT, R32, UR5, PT ;  /* 0x0000000520007c0c */ /* 0x000fe4000bf26270 */
[----:B------:R-:W-:Y:S01]  /*4330*/  VIMNMX R29, PT, PT, RZ, R29, !PT ;  /* 0x0000001dff1d7248 */ /* 0x000fe20007fe0100 */
[--C-:B------:R-:W-:Y:S01]  /*4340*/  IMAD.WIDE R14, R15, 0x4, R16.reuse ;  /* 0x000000040f0e7825 */ /* 0x100fe200078e0210 */
[----:B0-----:R-:W-:Y:S02]  /*4350*/  SEL R5, R8, UR6, !P0 ;  /* 0x0000000608057c07 */ /* 0x001fe4000c000000 */
[----:B------:R-:W-:Y:S02]  /*4360*/  VIMNMX R24, PT, PT, RZ, R24, !PT ;  /* 0x00000018ff187248 */ /* 0x000fe40007fe0100 */
[----:B------:R-:W-:Y:S01]  /*4370*/  SEL R9, R32, UR6, !P1 ;  /* 0x0000000620097c07 */ /* 0x000fe2000c800000 */
[----:B------:R0:W4:Y:S01]  /*4380*/  LDG.E R27, desc[UR8][R14.64] ;  /* 0x000000080e1b7981 */ /* 0x000122000c1e1900 */
[----:B------:R-:W-:Y:S01]  /*4390*/  ISETP.GE.AND P1, PT, R29, UR5, PT ;  /* 0x000000051d007c0c */ /* 0x000fe2000bf26270 */
[----:B------:R-:W-:Y:S01]  /*43a0*/  IMAD.WIDE R4, R5, 0x4, R16 ;  /* 0x0000000405047825 */ /* 0x000fe200078e0210 */
[----:B------:R-:W-:-:S03]  /*43b0*/  ISETP.GE.AND P0, PT, R24, UR5, PT ;  /* 0x0000000518007c0c */ /* 0x000fc6000bf06270 */
[--C-:B------:R-:W-:Y:S02]  /*43c0*/  IMAD.WIDE R8, R9, 0x4, R16.reuse ;  /* 0x0000000409087825 */ /* 0x100fe400078e0210 */
[----:B------:R2:W4:Y:S01]  /*43d0*/  LDG.E R4, desc[UR8][R4.64] ;  /* 0x0000000804047981 */ /* 0x000522000c1e1900 */
[----:B0-----:R-:W-:Y:S02]  /*43e0*/  SEL R15, R29, UR6, !P1 ;  /* 0x000000061d0f7c07 */ /* 0x001fe4000c800000 */
[----:B------:R-:W-:Y:S01]  /*43f0*/  SEL R29, R24, UR6, !P0 ;  /* 0x00000006181d7c07 */ /* 0x000fe2000c000000 */
[----:B------:R0:W4:Y:S02]  /*4400*/  LDG.E R8, desc[UR8][R8.64] ;  /* 0x0000000808087981 */ /* 0x000124000c1e1900 */
[----:B------:R-:W-:-:S04]  /*4410*/  IMAD.WIDE R14, R15, 0x4, R16 ;  /* 0x000000040f0e7825 */ /* 0x000fc800078e0210 */
[----:B------:R-:W-:Y:S02]  /*4420*/  IMAD.WIDE R16, R29, 0x4, R16 ;  /* 0x000000041d107825 */ /* 0x000fe400078e0210 */
[----:B------:R1:W4:Y:S04]  /*4430*/  LDG.E R14, desc[UR8][R14.64] ;  /* 0x000000080e0e7981 */ /* 0x000328000c1e1900 */
[----:B------:R1:W4:Y:S01]  /*4440*/  LDG.E R16, desc[UR8][R16.64] ;  /* 0x0000000810107981 */ /* 0x000322000c1e1900 */
[C---:B--2---:R-:W-:Y:S01]  /*4450*/  FMUL R5, R13.reuse, 11 ;  /* 0x413000000d057820 */ /* 0x044fe20000400000 */
[C---:B0-----:R-:W-:Y:S01]  /*4460*/  FMUL R9, R13.reuse, -4 ;  /* 0xc08000000d097820 */ /* 0x041fe20000400000 */
[----:B---3--:R-:W-:Y:S02]  /*4470*/  FMUL R32, R2, 4 ;  /* 0x4080000002207820 */ /* 0x008fe40000400000 */
[C---:B----4-:R-:W-:Y:S01]  /*4480*/  FFMA R24, R0.reuse, -30, -R5 ;  /* 0xc1f0000000187823 */ /* 0x050fe20000000805 */
[C---:B------:R-:W-:Y:S01]  /*4490*/  FFMA R30, R0.reuse, 12, R9 ;  /* 0x41400000001e7823 */ /* 0x040fe20000000009 */
[C---:B------:R-:W-:Y:S01]  /*44a0*/  FFMA R5, R13.reuse, -4, R32 ;  /* 0xc08000000d057823 */ /* 0x040fe20000000020 */
[--C-:B------:R-:W-:Y:S01]  /*44b0*/  FADD R0, R0, R13.reuse ;  /* 0x0000000d00007221 */ /* 0x100fe20000000000 */
[----:B------:R-:W-:Y:S01]  /*44c0*/  FADD R32, R13, R13 ;  /* 0x0000000d0d207221 */ /* 0x000fe20000000000 */
[----:B------:R-:W-:-:S02]  /*44d0*/  FADD R34, R7, R7 ;  /* 0x0000000707227221 */ /* 0x000fc40000000000 */
[C---:B------:R-:W-:Y:S01]  /*44e0*/  FADD R9, R7.reuse, R0 ;  /* 0x0000000007097221 */ /* 0x040fe20000000000 */
[C---:B-1----:R-:W-:Y:S01]  /*44f0*/  FFMA R15, R7.reuse, -4, R30 ;  /* 0xc0800000070f7823 */ /* 0x042fe2000000001e */
[----:B------:R-:W-:Y:S01]  /*4500*/  FADD R17, -R7, R32 ;  /* 0x0000002007117221 */ /* 0x000fe20000000100 */
[----:B------:R-:W-:Y:S01]  /*4510*/  FFMA R29, R13, -4, R34 ;  /* 0xc08000000d1d7823 */ /* 0x000fe20000000022 */
[----:B------:R-:W-:Y:S01]  /*4520*/  FFMA R13, R7, -11, R24 ;  /* 0xc1300000070d7823 */ /* 0x000fe20000000018 */
[C---:B------:R-:W-:Y:S01]  /*4530*/  FADD R9, R2.reuse, R9 ;  /* 0x0000000902097221 */ /* 0x040fe20000000000 */
[C---:B------:R-:W-:Y:S01]  /*4540*/  FFMA R15, R2.reuse, -4, R15 ;  /* 0xc0800000020f7823 */ /* 0x040fe2000000000f */
[C---:B------:R-:W-:Y:S01]  /*4550*/  FFMA R17, R2.reuse, 2, R17 ;  /* 0x4000000002117823 */ /* 0x040fe20000000011 */
[C---:B------:R-:W-:Y:S01]  /*4560*/  FFMA R13, R2.reuse, -11, R13 ;  /* 0xc1300000020d7823 */ /* 0x040fe2000000000d */
[----:B------:R-:W-:Y:S01]  /*4570*/  FFMA R29, R2, -4, R29 ;  /* 0xc0800000021d7823 */ /* 0x000fe2000000001d */
[C---:B------:R-:W-:Y:S01]  /*4580*/  FADD R2, R38.reuse, R38 ;  /* 0x0000002626027221 */ /* 0x040fe20000000000 */
[C---:B------:R-:W-:Y:S01]  /*4590*/  FMUL R0, R38.reuse, 4 ;  /* 0x4080000026007820 */ /* 0x040fe20000400000 */
[----:B------:R-:W-:-:S02]  /*45a0*/  FADD R31, -R38, R17 ;  /* 0x00000011261f7221 */ /* 0x000fc40000000100 */
[C---:B------:R-:W-:Y:S01]  /*45b0*/  FFMA R35, R7.reuse, -2, -R2 ;  /* 0xc000000007237823 */ /* 0x040fe20000000802 */
[--C-:B------:R-:W-:Y:S01]  /*45c0*/  FFMA R17, R7, -4, R0.reuse ;  /* 0xc080000007117823 */ /* 0x100fe20000000000 */
[----:B------:R-:W-:Y:S02]  /*45d0*/  FADD R33, R38, R7 ;  /* 0x0000000726217221 */ /* 0x000fe40000000000 */
[C---:B------:R-:W-:Y:S01]  /*45e0*/  FADD R30, R20.reuse, R35 ;  /* 0x00000023141e7221 */ /* 0x040fe20000000000 */
[----:B------:R-:W-:Y:S01]  /*45f0*/  FADD R15, R15, -R0 ;  /* 0x800000000f0f7221 */ /* 0x000fe20000000000 */
[----:B------:R-:W-:Y:S01]  /*4600*/  FADD R7, R29, R2 ;  /* 0x000000021d077221 */ /* 0x000fe20000000000 */
[C---:B------:R-:W-:Y:S01]  /*4610*/  FADD R0, R20.reuse, R5 ;  /* 0x0000000514007221 */ /* 0x040fe20000000000 */
[----:B------:R-:W-:Y:S01]  /*4620*/  FADD R2, R20, R17 ;  /* 0x0000001114027221 */ /* 0x000fe20000000000 */
[C---:B------:R-:W-:Y:S01]  /*4630*/  FADD R9, R38.reuse, R9 ;  /* 0x0000000926097221 */ /* 0x040fe20000000000 */
[----:B------:R-:W-:Y:S01]  /*4640*/  FFMA R13, R38, -11, R13 ;  /* 0xc1300000260d7823 */ /* 0x000fe2000000000d */
[C---:B------:R-:W-:Y:S01]  /*4650*/  FADD R35, R21.reuse, R30 ;  /* 0x0000001e15237221 */ /* 0x040fe20000000000 */
[C---:B------:R-:W-:Y:S01]  /*4660*/  FADD R30, R20.reuse, R31 ;  /* 0x0000001f141e7221 */ /* 0x040fe20000000000 */
[C---:B------:R-:W-:Y:S01]  /*4670*/  FADD R24, R20.reuse, R33 ;  /* 0x0000002114187221 */ /* 0x040fe20000000000 */
[C---:B------:R-:W-:Y:S01]  /*4680*/  FADD R17, -R21.reuse, R0 ;  /* 0x0000000015117221 */ /* 0x040fe20000000100 */
        /* <DEDUP_REMOVED lines=8> */
[C-C-:B------:R-:W-:Y:S01]  /*4710*/  FADD R15, -R20.reuse, -R21.reuse ;  /* 0x80000015140f7221 */ /* 0x140fe20000000100 */
[C---:B------:R-:W-:Y:S01]  /*4720*/  FADD R9, R21.reuse, R24 ;  /* 0x0000001815097221 */ /* 0x040fe20000000000 */
[----:B------:R-:W-:Y:S01]  /*4730*/  FADD R37, R20, -R21 ;  /* 0x8000001514257221 */ /* 0x000fe20000000000 */
[C---:B------:R-:W-:Y:S01]  /*4740*/  FFMA R7, R21.reuse, 8, R2 ;  /* 0x4100000015077823 */ /* 0x040fe20000000002 */
[----:B------:R-:W-:Y:S01]  /*4750*/  FADD R21, R21, R32 ;  /* 0x0000002015157221 */ /* 0x000fe20000000000 */
[C---:B------:R-:W-:Y:S01]  /*4760*/  FADD R0, R22.reuse, R13 ;  /* 0x0000000d16007221 */ /* 0x040fe20000000000 */
[C---:B------:R-:W-:Y:S01]  /*4770*/  FADD R34, R22.reuse, R33 ;  /* 0x0000002116227221 */ /* 0x040fe20000000000 */
[C---:B------:R-:W-:Y:S01]  /*4780*/  FADD R24, R22.reuse, R5 ;  /* 0x0000000516187221 */ /* 0x040fe20000000000 */
[C---:B------:R-:W-:Y:S01]  /*4790*/  FADD R44, R22.reuse, R15 ;  /* 0x0000000f162c7221 */ /* 0x040fe20000000000 */
[C---:B------:R-:W-:Y:S01]  /*47a0*/  FADD R5, R19.reuse, R0 ;  /* 0x0000000013057221 */ /* 0x040fe20000000000 */
[C---:B------:R-:W-:Y:S01]  /*47b0*/  FADD R36, R22.reuse, R35 ;  /* 0x0000002316247221 */ /* 0x040fe20000000000 */
[C---:B------:R-:W-:Y:S01]  /*47c0*/  FADD R15, R19.reuse, R34 ;  /* 0x00000022130f7221 */ /* 0x040fe20000000000 */
[C---:B------:R-:W-:Y:S01]  /*47d0*/  FADD R38, R22.reuse, R21 ;  /* 0x0000001516267221 */ /* 0x040fe20000000000 */
[----:B------:R-:W-:Y:S01]  /*47e0*/  FFMA R30, R22, 8, R7 ;  /* 0x41000000161e7823 */ /* 0x000fe20000000007 */
[----:B------:R-:W-:Y:S01]  /*47f0*/  FADD R21, R19, R36 ;  /* 0x0000002413157221 */ /* 0x000fe20000000000 */
[----:B------:R-:W-:Y:S01]  /*4800*/  FADD R34, -R18, R5 ;  /* 0x0000000512227221 */ /* 0x000fe20000000100 */
[----:B------:R-:W-:Y:S01]  /*4810*/  FADD R36, R23, R23 ;  /* 0x0000001717247221 */ /* 0x000fe20000000000 */
[C---:B------:R-:W-:Y:S01]  /*4820*/  FADD R20, -R22.reuse, R17 ;  /* 0x0000001116147221 */ /* 0x040fe20000000100 */
[C---:B------:R-:W-:Y:S01]  /*4830*/  FADD R2, -R22.reuse, R29 ;  /* 0x0000001d16027221 */ /* 0x040fe20000000100 */
[----:B------:R-:W-:Y:S01]  /*4840*/  FADD R7, R25, R34 ;  /* 0x0000002219077221 */ /* 0x000fe20000000000 */
[C-C-:B------:R-:W-:Y:S01]  /*4850*/  FADD R40, R22.reuse, R37.reuse ;  /* 0x0000002516287221 */ /* 0x140fe20000000000 */
[C---:B------:R-:W-:Y:S01]  /*4860*/  FADD R42, -R22.reuse, R37 ;  /* 0x00000025162a7221 */ /* 0x040fe20000000100 */
[----:B------:R-:W-:Y:S01]  /*4870*/  FADD R32, R22, R9 ;  /* 0x0000000916207221 */ /* 0x000fe20000000000 */
[----:B------:R-:W-:Y:S01]  /*4880*/  FADD R5, R19, R24 ;  /* 0x0000001813057221 */ /* 0x000fe20000000000 */
[----:B------:R-:W-:Y:S01]  /*4890*/  FADD R7, R7, -R36 ;  /* 0x8000002407077221 */ /* 0x000fe20000000000 */
[C---:B------:R-:W-:Y:S01]  /*48a0*/  FADD R20, R19.reuse, R20 ;  /* 0x0000001413147221 */ /* 0x040fe20000000000 */
[C---:B------:R-:W-:Y:S01]  /*48b0*/  FADD R2, -R19.reuse, R2 ;  /* 0x0000000213027221 */ /* 0x040fe20000000100 */
[C---:B------:R-:W-:Y:S01]  /*48c0*/  FADD R17, -R19.reuse, R40 ;  /* 0x0000002813117221 */ /* 0x040fe20000000100 */
[C---:B------:R-:W-:Y:S01]  /*48d0*/  FADD R22, R19.reuse, R42 ;  /* 0x0000002a13167221 */ /* 0x040fe20000000000 */
[C---:B------:R-:W-:Y:S01]  /*48e0*/  FADD R0, R19.reuse, R44 ;  /* 0x0000002c13007221 */ /* 0x040fe20000000000 */
[C---:B------:R-:W-:Y:S01]  /*48f0*/  FFMA R9, R19.reuse, 8, R30 ;  /* 0x4100000013097823 */ /* 0x040fe2000000001e */
[C---:B------:R-:W-:Y:S01]  /*4900*/  FADD R13, R19.reuse, R32 ;  /* 0x00000020130d7221 */ /* 0x040fe20000000000 */
[C---:B------:R-:W-:Y:S01]  /*4910*/  FADD R36, -R18.reuse, R15 ;  /* 0x0000000f12247221 */ /* 0x040fe20000000100 */
[----:B------:R-:W-:Y:S01]  /*4920*/  FADD R19, R19, R38 ;  /* 0x0000002613137221 */ /* 0x000fe20000000000 */
[C---:B------:R-:W-:Y:S01]  /*4930*/  FADD R24, R18.reuse, R5 ;  /* 0x0000000512187221 */ /* 0x040fe20000000000 */
[C---:B------:R-:W-:Y:S01]  /*4940*/  FFMA R38, R18.reuse, 2, R21 ;  /* 0x4000000012267823 */ /* 0x040fe20000000015 */
[C---:B------:R-:W-:Y:S01]  /*4950*/  FFMA R30, R18.reuse, -11, R9 ;  /* 0xc1300000121e7823 */ /* 0x040fe20000000009 */
[C---:B------:R-:W-:Y:S01]  /*4960*/  FADD R21, -R25.reuse, R36 ;  /* 0x0000002419157221 */ /* 0x040fe20000000100 */
[C---:B------:R-:W-:Y:S01]  /*4970*/  FFMA R32, R18.reuse, -4, R13 ;  /* 0xc080000012207823 */ /* 0x040fe2000000000d */
[C---:B------:R-:W-:Y:S01]  /*4980*/  FFMA R34, R18.reuse, 2, R19 ;  /* 0x4000000012227823 */ /* 0x040fe20000000013 */
[C---:B------:R-:W-:Y:S01]  /*4990*/  FADD R24, R25.reuse, R24 ;  /* 0x0000001819187221 */ /* 0x040fe20000000000 */
[----:B------:R-:W-:Y:S01]  /*49a0*/  FFMA R18, R18, -4, R25 ;  /* 0xc080000012127823 */ /* 0x000fe20000000019 */
[C---:B------:R-:W-:Y:S01]  /*49b0*/  FADD R9, R25.reuse, R20 ;  /* 0x0000001419097221 */ /* 0x040fe20000000000 */
[C---:B------:R-:W-:Y:S01]  /*49c0*/  FADD R29, -R25.reuse, R38 ;  /* 0x00000026191d7221 */ /* 0x040fe20000000100 */
[----:B------:R-:W-:Y:S01]  /*49d0*/  FFMA R30, R25, 8, R30 ;  /* 0x41000000191e7823 */ /* 0x000fe2000000001e */
[C---:B------:R-:W-:Y:S01]  /*49e0*/  FADD R20, -R28.reuse, R21 ;  /* 0x000000151c147221 */ /* 0x040fe20000000100 */
[C---:B------:R-:W-:Y:S01]  /*49f0*/  FADD R21, R23.reuse, R24 ;  /* 0x0000001817157221 */ /* 0x040fe20000000000 */
[----:B------:R-:W-:Y:S01]  /*4a00*/  FADD R19, R23, R18 ;  /* 0x0000001217137221 */ /* 0x000fe20000000000 */
[C---:B------:R-:W-:Y:S01]  /*4a10*/  FADD R32, R25.reuse, R32 ;  /* 0x0000002019207221 */ /* 0x040fe20000000000 */
[----:B------:R-:W-:Y:S01]  /*4a20*/  FADD R34, R25, R34 ;  /* 0x0000002219227221 */ /* 0x000fe20000000000 */
[C---:B------:R-:W-:Y:S01]  /*4a30*/  FADD R18, -R28.reuse, R29 ;  /* 0x0000001d1c127221 */ /* 0x040fe20000000100 */
[----:B------:R-:W-:Y:S01]  /*4a40*/  FFMA R29, R23, 8, R30 ;  /* 0x41000000171d7823 */ /* 0x000fe2000000001e */
[----:B------:R-:W-:Y:S01]  /*4a50*/  FADD R21, R28, R21 ;  /* 0x000000151c157221 */ /* 0x000fe20000000000 */
[C---:B------:R-:W-:Y:S01]  /*4a60*/  FADD R15, R25.reuse, -R23 ;  /* 0x80000017190f7221 */ /* 0x040fe20000000000 */
[----:B------:R-:W-:Y:S01]  /*4a70*/  FADD R5, -R25, R22 ;  /* 0x0000001619057221 */ /* 0x000fe20000000100 */
[C---:B------:R-:W-:Y:S01]  /*4a80*/  FADD R31, R23.reuse, R32 ;  /* 0x00000020171f7221 */ /* 0x040fe20000000000 */
[C---:B------:R-:W-:Y:S01]  /*4a90*/  FFMA R33, R23.reuse, -2, R34 ;  /* 0xc000000017217823 */ /* 0x040fe20000000022 */
[----:B------:R-:W-:Y:S01]  /*4aa0*/  FADD R13, R26, R26 ;  /* 0x0000001a1a0d7221 */ /* 0x000fe20000000000 */
[C---:B------:R-:W-:Y:S01]  /*4ab0*/  FADD R22, R28.reuse, R7 ;  /* 0x000000071c167221 */ /* 0x040fe20000000000 */
[----:B------:R-:W-:Y:S01]  /*4ac0*/  FFMA R29, R28, 8, R29 ;  /* 0x410000001c1d7823 */ /* 0x000fe2000000001d */
[----:B------:R-:W-:Y:S01]  /*4ad0*/  FADD R35, R23, R0 ;  /* 0x0000000017237221 */ /* 0x000fe20000000000 */
[----:B------:R-:W-:Y:S01]  /*4ae0*/  FADD R0, R26, R21 ;  /* 0x000000151a007221 */ /* 0x000fe20000000000 */
[----:B------:R-:W-:Y:S01]  /*4af0*/  FADD R25, R25, -R28 ;  /* 0x8000001c19197221 */ /* 0x000fe20000000000 */
[C---:B------:R-:W-:Y:S01]  /*4b00*/  FADD R15, R28.reuse, R15 ;  /* 0x0000000f1c0f7221 */ /* 0x040fe20000000000 */
[C---:B------:R-:W-:Y:S01]  /*4b10*/  FADD R9, -R28.reuse, R9 ;  /* 0x000000091c097221 */ /* 0x040fe20000000100 */
[C---:B------:R-:W-:Y:S01]  /*4b20*/  FADD R5, R28.reuse, R5 ;  /* 0x000000051c057221 */ /* 0x040fe20000000000 */
[C---:B------:R-:W-:Y:S01]  /*4b30*/  FADD R19, R28.reuse, R19 ;  /* 0x000000131c137221 */ /* 0x040fe20000000000 */
[C---:B------:R-:W-:Y:S01]  /*4b40*/  FADD R31, R28.reuse, R31 ;  /* 0x0000001f1c1f7221 */ /* 0x040fe20000000000 */
[----:B------:R-:W-:Y:S01]  /*4b50*/  FADD R33, R28, R33 ;  /* 0x000000211c217221 */ /* 0x000fe20000000000 */
[----:B------:R-:W-:Y:S01]  /*4b60*/  FADD R7, R23, R2 ;  /* 0x0000000217077221 */ /* 0x000fe20000000000 */
[----:B------:R-:W-:Y:S01]  /*4b70*/  FADD R28, R22, -R13 ;  /* 0x8000000d161c7221 */ /* 0x000fe20000000000 */
[C---:B------:R-:W-:Y:S01]  /*4b80*/  FFMA R2, R26.reuse, 8, R29 ;  /* 0x410000001a027823 */ /* 0x040fe2000000001d */
[C---:B------:R-:W-:Y:S01]  /*4b90*/  FADD R21, R27.reuse, R0 ;  /* 0x000000001b157221 */ /* 0x040fe20000000000 */
[C---:B------:R-:W-:Y:S01]  /*4ba0*/  FADD R22, R26.reuse, R31 ;  /* 0x0000001f1a167221 */ /* 0x040fe20000000000 */
[C---:B------:R-:W-:Y:S01]  /*4bb0*/  FADD R13, -R26.reuse, R7 ;  /* 0x000000071a0d7221 */ /* 0x040fe20000000100 */
[C---:B------:R-:W-:Y:S01]  /*4bc0*/  FADD R31, -R27.reuse, R28 ;  /* 0x0000001c1b1f7221 */ /* 0x040fe20000000100 */
[C---:B------:R-:W-:Y:S01]  /*4bd0*/  FADD R7, -R26.reuse, R35 ;  /* 0x000000231a077221 */ /* 0x040fe20000000100 */
[C---:B------:R-:W-:Y:S01]  /*4be0*/  FADD R24, R26.reuse, R19 ;  /* 0x000000131a187221 */ /* 0x040fe20000000000 */
[----:B------:R-:W-:Y:S01]  /*4bf0*/  FFMA R29, R27, -11, R2 ;  /* 0xc13000001b1d7823 */ /* 0x000fe20000000002 */
[----:B------:R-:W-:Y:S01]  /*4c00*/  FADD R23, R23, -R26 ;  /* 0x8000001a17177221 */ /* 0x000fe20000000000 */
[----:B------:R-:W-:Y:S01]  /*4c10*/  FADD R35, -R26, R15 ;  /* 0x0000000f1a237221 */ /* 0x000fe20000000100 */
[----:B------:R-:W-:Y:S01]  /*4c20*/  FADD R21, R4, R21 ;  /* 0x0000001504157221 */ /* 0x000fe20000000000 */
[----:B------:R-:W-:Y:S01]  /*4c30*/  FFMA R26, R26, -2, R33 ;  /* 0xc00000001a1a7823 */ /* 0x000fe20000000021 */
[C---:B------:R-:W-:Y:S01]  /*4c40*/  FADD R0, R4.reuse, R31 ;  /* 0x0000001f04007221 */ /* 0x040fe20000000000 */
[C---:B------:R-:W-:Y:S01]  /*4c50*/  FFMA R15, R27.reuse, 4, R24 ;  /* 0x408000001b0f7823 */ /* 0x040fe20000000018 */
[----:B------:R-:W-:Y:S01]  /*4c60*/  FFMA R31, R4, 8, R29 ;  /* 0x41000000041f7823 */ /* 0x000fe2000000001d */
[C---:B------:R-:W-:Y:S01]  /*4c70*/  FFMA R39, R27.reuse, 2, R18 ;  /* 0x400000001b277823 */ /* 0x040fe20000000012 */
[C---:B------:R-:W-:Y:S01]  /*4c80*/  FADD R29, R8.reuse, R21 ;  /* 0x00000015081d7221 */ /* 0x040fe20000000000 */
[C---:B------:R-:W-:Y:S01]  /*4c90*/  FADD R19, -R27.reuse, R20 ;  /* 0x000000141b137221 */ /* 0x040fe20000000100 */
[C---:B------:R-:W-:Y:S01]  /*4ca0*/  FFMA R33, R27.reuse, -4, R22 ;  /* 0xc08000001b217823 */ /* 0x040fe20000000016 */
[----:B------:R-:W-:Y:S01]  /*4cb0*/  FFMA R37, R27, 2, R26 ;  /* 0x400000001b257823 */ /* 0x000fe2000000001a */
[----:B------:R-:W-:Y:S01]  /*4cc0*/  FADD R27, R8, R8 ;  /* 0x00000008081b7221 */ /* 0x000fe20000000000 */
[C---:B------:R-:W-:Y:S01]  /*4cd0*/  FADD R41, -R4.reuse, R35 ;  /* 0x0000002304297221 */ /* 0x040fe20000000100 */
[C---:B------:R-:W-:Y:S01]  /*4ce0*/  FADD R35, -R4.reuse, R15 ;  /* 0x0000000f04237221 */ /* 0x040fe20000000100 */
[----:B------:R-:W-:Y:S01]  /*4cf0*/  FADD R15, -R4, R39 ;  /* 0x00000027040f7221 */ /* 0x000fe20000000100 */
[----:B------:R-:W-:Y:S01]  /*4d00*/  FADD R29, R16, R29 ;  /* 0x0000001d101d7221 */ /* 0x000fe20000000000 */
[----:B------:R-:W-:Y:S01]  /*4d10*/  FADD R39, R4, R37 ;  /* 0x0000002504277221 */ /* 0x000fe20000000000 */
[----:B------:R-:W-:Y:S01]  /*4d20*/  FADD R37, R0, -R27 ;  /* 0x8000001b00257221 */ /* 0x000fe20000000000 */
[----:B------:R-:W-:Y:S01]  /*4d30*/  FADD R33, R4, R33 ;  /* 0x0000002104217221 */ /* 0x000fe20000000000 */
[C---:B------:R-:W-:Y:S01]  /*4d40*/  FADD R27, -R8.reuse, R23 ;  /* 0x00000017081b7221 */ /* 0x040fe20000000100 */
[----:B------:R-:W-:Y:S01]  /*4d50*/  FFMA R31, R8, 8, R31 ;  /* 0x41000000081f7823 */ /* 0x000fe2000000001f */
[----:B------:R-:W-:Y:S01]  /*4d60*/  FADD R29, R14, R29 ;  /* 0x0000001d0e1d7221 */ /* 0x000fe20000000000 */
[C---:B------:R-:W-:Y:S01]  /*4d70*/  FADD R25, -R4.reuse, R25 ;  /* 0x0000001904197221 */ /* 0x040fe20000000100 */
[C---:B------:R-:W-:Y:S01]  /*4d80*/  FADD R9, R4.reuse, R9 ;  /* 0x0000000904097221 */ /* 0x040fe20000000000 */
[C---:B------:R-:W-:Y:S01]  /*4d90*/  FADD R5, -R4.reuse, R5 ;  /* 0x0000000504057221 */ /* 0x040fe20000000100 */
[----:B------:R-:W-:Y:S01]  /*4da0*/  FADD R19, -R4, R19 ;  /* 0x0000001304137221 */ /* 0x000fe20000000100 */
[C---:B------:R-:W-:Y:S01]  /*4db0*/  FADD R43, R8.reuse, R41 ;  /* 0x00000029082b7221 */ /* 0x040fe20000000000 */
[C---:B------:R-:W-:Y:S01]  /*4dc0*/  FADD R35, -R8.reuse, R35 ;  /* 0x0000002308237221 */ /* 0x040fe20000000100 */
[C---:B------:R-:W-:Y:S01]  /*4dd0*/  FADD R23, R8.reuse, R13 ;  /* 0x0000000d08177221 */ /* 0x040fe20000000000 */
[C---:B------:R-:W-:Y:S01]  /*4de0*/  FADD R33, R8.reuse, R33 ;  /* 0x0000002108217221 */ /* 0x040fe20000000000 */
[----:B------:R-:W-:Y:S01]  /*4df0*/  FFMA R41, R8, -2, R39 ;  /* 0xc000000008297823 */ /* 0x000fe20000000027 */
[----:B------:R-:W-:Y:S01]  /*4e00*/  FADD R4, R14, R27 ;  /* 0x0000001b0e047221 */ /* 0x000fe20000000000 */
[----:B------:R-:W-:Y:S01]  /*4e10*/  FFMA R31, R16, 8, R31 ;  /* 0x41000000101f7823 */ /* 0x000fe2000000001f */
[----:B------:R-:W-:Y:S01]  /*4e20*/  FMUL R27, R29, 0.052631579339504241943 ;  /* 0x3d5794361d1b7820 */ /* 0x000fe20000400000 */
[----:B------:R-:W-:Y:S01]  /*4e30*/  FADD R7, R8, R7 ;  /* 0x0000000708077221 */ /* 0x000fe20000000000 */
[C---:B------:R-:W-:Y:S01]  /*4e40*/  FADD R21, R16.reuse, R5 ;  /* 0x0000000510157221 */ /* 0x040fe20000000000 */
[C---:B------:R-:W-:Y:S01]  /*4e50*/  FADD R35, -R16.reuse, R35 ;  /* 0x0000002310237221 */ /* 0x040fe20000000100 */
[C---:B------:R-:W-:Y:S01]  /*4e60*/  FADD R43, -R16.reuse, R43 ;  /* 0x0000002b102b7221 */ /* 0x040fe20000000100 */
[C---:B------:R-:W-:Y:S01]  /*4e70*/  FADD R5, -R16.reuse, R15 ;  /* 0x0000000f10057221 */ /* 0x040fe20000000100 */
[C---:B------:R-:W-:Y:S01]  /*4e80*/  FADD R33, R16.reuse, R33 ;  /* 0x0000002110217221 */ /* 0x040fe20000000000 */
[----:B------:R-:W-:Y:S01]  /*4e90*/  FADD R41, R16, R41 ;  /* 0x0000002910297221 */ /* 0x000fe20000000000 */
[----:B------:R-:W-:Y:S01]  /*4ea0*/  FADD R38, -R14, R23 ;  /* 0x000000170e267221 */ /* 0x000fe20000000100 */
[----:B------:R-:W-:Y:S01]  /*4eb0*/  FADD R13, -R16, R9 ;  /* 0x00000009100d7221 */ /* 0x000fe20000000100 */
[----:B------:R-:W-:Y:S01]  /*4ec0*/  FFMA R8, R14, 8, R31 ;  /* 0x410000000e087823 */ /* 0x000fe2000000001f */
[C---:B------:R-:W-:Y:S01]  /*4ed0*/  FADD R15, R27.reuse, 0.0080000003799796104431 ;  /* 0x3c03126f1b0f7421 */ /* 0x040fe20000000000 */
[----:B------:R-:W-:Y:S01]  /*4ee0*/  FADD R23, R27, -0.0080000003799796104431 ;  /* 0xbc03126f1b177421 */ /* 0x000fe20000000000 */
[----:B------:R-:W-:Y:S01]  /*4ef0*/  FADD R26, -R16, R19 ;  /* 0x00000013101a7221 */ /* 0x000fe20000000100 */
[----:B------:R-:W-:Y:S01]  /*4f00*/  FADD R9, RZ, R27 ;  /* 0x0000001bff097221 */ /* 0x000fe20000000000 */
[C---:B------:R-:W-:Y:S01]  /*4f10*/  FADD R19, -R14.reuse, R7 ;  /* 0x000000070e137221 */ /* 0x040fe20000000100 */
[C---:B------:R-:W-:Y:S01]  /*4f20*/  FADD R30, -R14.reuse, R35 ;  /* 0x000000230e1e7221 */ /* 0x040fe20000000100 */
[----:B------:R-:W-:Y:S01]  /*4f30*/  FADD R39, R14, R14 ;  /* 0x0000000e0e277221 */ /* 0x000fe20000000000 */
[C---:B------:R-:W-:Y:S01]  /*4f40*/  FADD R0, R16.reuse, R25 ;  /* 0x0000001910007221 */ /* 0x040fe20000000000 */
[----:B------:R-:W-:Y:S01]  /*4f50*/  FADD R24, R16, R37 ;  /* 0x0000002510187221 */ /* 0x000fe20000000000 */
[C---:B------:R-:W-:Y:S01]  /*4f60*/  FADD R28, R14.reuse, R43 ;  /* 0x0000002b0e1c7221 */ /* 0x040fe20000000000 */
[C---:B------:R-:W-:Y:S01]  /*4f70*/  FADD R35, R14.reuse, R33 ;  /* 0x000000210e237221 */ /* 0x040fe20000000000 */
[----:B------:R-:W-:Y:S01]  /*4f80*/  FFMA R7, R14, -2, R41 ;  /* 0xc00000000e077823 */ /* 0x000fe20000000029 */
[C-C-:B------:R-:W-:Y:S01]  /*4f90*/  FFMA R14, R8.reuse, -0.0045948205515742301941, R15.reuse ;  /* 0xbb969026080e7823 */ /* 0x140fe2000000000f */
[C-C-:B------:R-:W-:Y:S01]  /*4fa0*/  FFMA R31, R8.reuse, 0.0033416876103729009628, R15.reuse ;  /* 0x3b5b0037081f7823 */ /* 0x140fe2000000000f */
[----:B------:R-:W-:Y:S01]  /*4fb0*/  FADD R25, RZ, R15 ;  /* 0x0000000fff197221 */ /* 0x000fe20000000000 */
[C-C-:B------:R-:W-:Y:S01]  /*4fc0*/  FFMA R2, R8.reuse, -0.0045948205515742301941, R23.reuse ;  /* 0xbb96902608027823 */ /* 0x140fe20000000017 */
[C-C-:B------:R-:W-:Y:S01]  /*4fd0*/  FFMA R36, R8.reuse, 0.0033416876103729009628, R23.reuse ;  /* 0x3b5b003708247823 */ /* 0x140fe20000000017 */
[----:B------:R-:W-:Y:S01]  /*4fe0*/  FADD R37, RZ, R23 ;  /* 0x00000017ff257221 */ /* 0x000fe20000000000 */
[C---:B------:R-:W-:Y:S01]  /*4ff0*/  FFMA R40, R8.reuse, -0.0045948205515742301941, R9 ;  /* 0xbb96902608287823 */ /* 0x040fe20000000009 */
[C---:B------:R-:W-:Y:S01]  /*5000*/  FADD R15, R9.reuse, 0.0080000003799796104431 ;  /* 0x3c03126f090f7421 */ /* 0x040fe20000000000 */
[----:B------:R-:W-:Y:S01]  /*5010*/  FADD R23, R9, -0.0080000003799796104431 ;  /* 0xbc03126f09177421 */ /* 0x000fe20000000000 */
[C---:B------:R-:W-:Y:S01]  /*5020*/  FFMA R20, R8.reuse, -0.0045948205515742301941, R27 ;  /* 0xbb96902608147823 */ /* 0x040fe2000000001b */
[----:B------:R-:W-:Y:S01]  /*5030*/  FADD R33, RZ, R9 ;  /* 0x00000009ff217221 */ /* 0x000fe20000000000 */
[C---:B------:R-:W-:Y:S01]  /*5040*/  FFMA R29, R8.reuse, -0.012531328015029430389, R27 ;  /* 0xbc4d5033081d7823 */ /* 0x040fe2000000001b */
[C---:B------:R-:W-:Y:S01]  /*5050*/  FFMA R32, R8.reuse, 0.0033416876103729009628, R25 ;  /* 0x3b5b003708207823 */ /* 0x040fe20000000019 */
        /* <DEDUP_REMOVED lines=8> */
[C---:B------:R-:W-:Y:S01]  /*50e0*/  FFMA R33, R35.reuse, -0.015873016789555549622, R14 ;  /* 0xbc82082123217823 */ /* 0x040fe2000000000e */
[----:B------:R-:W-:Y:S01]  /*50f0*/  FFMA R37, R35, -0.015873016789555549622, R2 ;  /* 0xbc82082123257823 */ /* 0x000fe20000000002 */
[----:B------:R-:W-:Y:S01]  /*5100*/  FADD R24, R24, -R39 ;  /* 0x8000002718187221 */ /* 0x000fe20000000000 */
[C---:B------:R-:W-:Y:S01]  /*5110*/  FFMA R14, R13.reuse, -0.10000000149011611938, R40 ;  /* 0xbdcccccd0d0e7823 */ /* 0x040fe20000000028 */
[C-C-:B------:R-:W-:Y:S01]  /*5120*/  FADD R22, R13.reuse, R30.reuse ;  /* 0x0000001e0d167221 */ /* 0x140fe20000000000 */
[C-C-:B------:R-:W-:Y:S01]  /*5130*/  FADD R16, R13.reuse, -R30.reuse ;  /* 0x8000001e0d107221 */ /* 0x140fe20000000000 */
[----:B------:R-:W-:Y:S01]  /*5140*/  FADD R23, R38, R30 ;  /* 0x0000001e26177221 */ /* 0x000fe20000000000 */
[C-C-:B------:R-:W-:Y:S01]  /*5150*/  FFMA R42, R13.reuse, 0.10000000149011611938, R20.reuse ;  /* 0x3dcccccd0d2a7823 */ /* 0x140fe20000000014 */
[C---:B------:R-:W-:Y:S01]  /*5160*/  FFMA R2, R30.reuse, 0.10000000149011611938, R20 ;  /* 0x3dcccccd1e027823 */ /* 0x040fe20000000014 */
[----:B------:R-:W-:Y:S01]  /*5170*/  FFMA R40, R30, -0.10000000149011611938, R40 ;  /* 0xbdcccccd1e287823 */ /* 0x000fe20000000028 */
[C-C-:B------:R-:W-:Y:S01]  /*5180*/  FADD R9, R13.reuse, R38.reuse ;  /* 0x000000260d097221 */ /* 0x140fe20000000000 */
[----:B------:R-:W-:Y:S01]  /*5190*/  FADD R34, R13, -R38 ;  /* 0x800000260d227221 */ /* 0x000fe20000000000 */
[C---:B------:R-:W-:Y:S01]  /*51a0*/  FADD R30, R38.reuse, -R30 ;  /* 0x8000001e261e7221 */ /* 0x040fe20000000000 */
[C---:B------:R-:W-:Y:S01]  /*51b0*/  FFMA R20, R38.reuse, -0.10000000149011611938, R33 ;  /* 0xbdcccccd26147823 */ /* 0x040fe20000000021 */
[----:B------:R-:W-:Y:S01]  /*51c0*/  FFMA R38, R38, 0.10000000149011611938, R37 ;  /* 0x3dcccccd26267823 */ /* 0x000fe20000000025 */
[----:B------:R-:W-:Y:S01]  /*51d0*/  FADD R37, R24, -R7 ;  /* 0x8000000718257221 */ /* 0x000fe20000000000 */
[C---:B------:R-:W-:Y:S01]  /*51e0*/  FFMA R33, R35.reuse, 0.0039682541973888874054, R18 ;  /* 0x3b82082123217823 */ /* 0x040fe20000000012 */
[C---:B------:R-:W-:Y:S01]  /*51f0*/  FFMA R36, R35.reuse, 0.0039682541973888874054, R36 ;  /* 0x3b82082123247823 */ /* 0x040fe20000000024 */
[C---:B------:R-:W-:Y:S01]  /*5200*/  FFMA R18, R35.reuse, 0.0039682541973888874054, R15 ;  /* 0x3b82082123127823 */ /* 0x040fe2000000000f */
[----:B------:R-:W-:Y:S01]  /*5210*/  FFMA R27, R35, 0.0039682541973888874054, R27 ;  /* 0x3b820821231b7823 */ /* 0x000fe2000000001b */
[----:B------:R-:W-:Y:S01]  /*5220*/  FFMA R15, R37, -0.027777777984738349915, R20 ;  /* 0xbce38e39250f7823 */ /* 0x000fe20000000014 */
[C---:B------:R-:W-:Y:S01]  /*5230*/  FFMA R20, R9.reuse, -0.025000000372529029846, R36 ;  /* 0xbccccccd09147823 */ /* 0x040fe20000000024 */
[----:B------:R-:W-:Y:S01]  /*5240*/  FFMA R18, R9, 0.025000000372529029846, R18 ;  /* 0x3ccccccd09127823 */ /* 0x000fe20000000012 */
[C---:B------:R-:W-:Y:S01]  /*5250*/  FFMA R31, R35.reuse, 0.0039682541973888874054, R31 ;  /* 0x3b820821231f7823 */ /* 0x040fe2000000001f */
[----:B------:R-:W-:Y:S01]  /*5260*/  FFMA R25, R35, 0.0039682541973888874054, R25 ;  /* 0x3b82082123197823 */ /* 0x000fe20000000019 */
[----:B------:R-:W-:Y:S01]  /*5270*/  FFMA R9, R23, -0.025000000372529029846, R36 ;  /* 0xbccccccd17097823 */ /* 0x000fe20000000024 */
[----:B------:R-:W-:Y:S01]  /*5280*/  FFMA R36, R22, -0.025000000372529029846, R27 ;  /* 0xbccccccd16247823 */ /* 0x000fe2000000001b */
[C---:B------:R-:W-:Y:S01]  /*5290*/  FFMA R32, R35.reuse, 0.0039682541973888874054, R32 ;  /* 0x3b82082123207823 */ /* 0x040fe20000000020 */
[C---:B------:R-:W-:Y:S01]  /*52a0*/  FFMA R13, R35.reuse, 0.047619048506021499634, R29 ;  /* 0x3d430c31230d7823 */ /* 0x040fe2000000001d */
[----:B------:R-:W-:Y:S01]  /*52b0*/  FFMA R29, R35, 0.0039682541973888874054, R44 ;  /* 0x3b820821231d7823 */ /* 0x000fe2000000002c */
[C---:B------:R-:W-:Y:S01]  /*52c0*/  FFMA R25, R30.reuse, -0.025000000372529029846, R25 ;  /* 0xbccccccd1e197823 */ /* 0x040fe20000000019 */
[--C-:B------:R-:W-:Y:S01]  /*52d0*/  FFMA R27, R30, 0.025000000372529029846, R31.reuse ;  /* 0x3ccccccd1e1b7823 */ /* 0x100fe2000000001f */
[----:B------:R-:W-:Y:S01]  /*52e0*/  FFMA R30, R7, 0.013888888992369174957, R36 ;  /* 0x3c638e39071e7823 */ /* 0x000fe20000000024 */
[----:B------:R-:W-:Y:S01]  /*52f0*/  FFMA R23, R23, 0.025000000372529029846, R32 ;  /* 0x3ccccccd17177823 */ /* 0x000fe20000000020 */
[C---:B------:R-:W-:Y:S01]  /*5300*/  FFMA R32, R34.reuse, -0.025000000372529029846, R31 ;  /* 0xbccccccd22207823 */ /* 0x040fe2000000001f */
[----:B------:R-:W-:Y:S01]  /*5310*/  FFMA R34, R34, 0.025000000372529029846, R29 ;  /* 0x3ccccccd22227823 */ /* 0x000fe2000000001d */
[C---:B------:R-:W-:Y:S01]  /*5320*/  FFMA R2, R37.reuse, -0.027777777984738349915, R2 ;  /* 0xbce38e3925027823 */ /* 0x040fe20000000002 */
[C---:B------:R-:W-:Y:S01]  /*5330*/  FFMA R41, R37.reuse, -0.027777777984738349915, R40 ;  /* 0xbce38e3925297823 */ /* 0x040fe20000000028 */
[----:B------:R-:W-:Y:S01]  /*5340*/  FFMA R38, R37, -0.027777777984738349915, R38 ;  /* 0xbce38e3925267823 */ /* 0x000fe20000000026 */
[----:B------:R-:W-:Y:S01]  /*5350*/  FADD R29, R26, -R5 ;  /* 0x800000051a1d7221 */ /* 0x000fe20000000000 */
[--C-:B------:R-:W-:Y:S01]  /*5360*/  FADD R31, R21, -R28.reuse ;  /* 0x8000001c151f7221 */ /* 0x100fe20000000000 */
[----:B------:R-:W-:Y:S01]  /*5370*/  FADD R36, R19, -R28 ;  /* 0x8000001c13247221 */ /* 0x000fe20000000000 */
[----:B------:R-:W-:Y:S01]  /*5380*/  FFMA R30, R5, -0.041666667908430099487, R30 ;  /* 0xbd2aaaab051e7823 */ /* 0x000fe2000000001e */
[----:B------:R-:W-:Y:S01]  /*5390*/  FFMA R35, R35, 0.0039682541973888874054, R8 ;  /* 0x3b82082123237823 */ /* 0x000fe20000000008 */
[C-C-:B------:R-:W-:Y:S01]  /*53a0*/  FFMA R8, R16.reuse, -0.025000000372529029846, R33.reuse ;  /* 0xbccccccd10087823 */ /* 0x140fe20000000021 */
[----:B------:R-:W-:Y:S01]  /*53b0*/  FFMA R16, R16, 0.025000000372529029846, R33 ;  /* 0x3ccccccd10107823 */ /* 0x000fe20000000021 */
[C---:B------:R-:W-:Y:S01]  /*53c0*/  FFMA R33, R37.reuse, 0.055555555969476699829, R42 ;  /* 0x3d638e3925217823 */ /* 0x040fe2000000002a */
[----:B------:R-:W-:Y:S01]  /*53d0*/  FFMA R14, R37, 0.055555555969476699829, R14 ;  /* 0x3d638e39250e7823 */ /* 0x000fe2000000000e */
[C---:B------:R-:W-:Y:S01]  /*53e0*/  FFMA R2, R29.reuse, -0.083333335816860198975, R2 ;  /* 0xbdaaaaab1d027823 */ /* 0x040fe20000000002 */
[C---:B------:R-:W-:Y:S01]  /*53f0*/  FFMA R15, R29.reuse, 0.083333335816860198975, R15 ;  /* 0x3daaaaab1d0f7823 */ /* 0x040fe2000000000f */
[C---:B------:R-:W-:Y:S01]  /*5400*/  FFMA R38, R29.reuse, 0.083333335816860198975, R38 ;  /* 0x3daaaaab1d267823 */ /* 0x040fe20000000026 */
[----:B------:R-:W-:Y:S01]  /*5410*/  FFMA R41, R29, -0.083333335816860198975, R41 ;  /* 0xbdaaaaab1d297823 */ /* 0x000fe20000000029 */
[----:B------:R-:W-:Y:S01]  /*5420*/  FFMA R30, R31, 0.125, R30 ;  /* 0x3e0000001f1e7823 */ /* 0x000fe2000000001e */
[----:B------:R-:W-:Y:S01]  /*5430*/  FFMA R36, R36, 0.125, R23 ;  /* 0x3e00000024247823 */ /* 0x000fe20000000017 */
[C-C-:B------:R-:W-:Y:S01]  /*5440*/  FADD R31, R21.reuse, -R19.reuse ;  /* 0x80000013151f7221 */ /* 0x140fe20000000000 */
[C-C-:B------:R-:W-:Y:S01]  /*5450*/  FADD R42, -R21.reuse, -R19.reuse ;  /* 0x80000013152a7221 */ /* 0x140fe20000000100 */
[C-C-:B------:R-:W-:Y:S01]  /*5460*/  FADD R39, -R21.reuse, R19.reuse ;  /* 0x0000001315277221 */ /* 0x140fe20000000100 */
[C---:B------:R-:W-:Y:S01]  /*5470*/  FADD R29, R21.reuse, R19 ;  /* 0x00000013151d7221 */ /* 0x040fe20000000000 */
[C-C-:B------:R-:W-:Y:S01]  /*5480*/  FADD R23, -R21.reuse, R28.reuse ;  /* 0x0000001c15177221 */ /* 0x140fe20000000100 */
[C-C-:B------:R-:W-:Y:S01]  /*5490*/  FADD R37, R21.reuse, R28.reuse ;  /* 0x0000001c15257221 */ /* 0x140fe20000000000 */
[--C-:B------:R-:W-:Y:S01]  /*54a0*/  FADD R21, -R21, -R28.reuse ;  /* 0x8000001c15157221 */ /* 0x100fe20000000100 */
[C-C-:B------:R-:W-:Y:S01]  /*54b0*/  FADD R40, R19.reuse, R28.reuse ;  /* 0x0000001c13287221 */ /* 0x140fe20000000000 */
[C-C-:B------:R-:W-:Y:S01]  /*54c0*/  FADD R44, -R19.reuse, -R28.reuse ;  /* 0x8000001c132c7221 */ /* 0x140fe20000000100 */
[----:B------:R-:W-:Y:S01]  /*54d0*/  FADD R28, -R19, R28 ;  /* 0x0000001c131c7221 */ /* 0x000fe20000000100 */
[----:B------:R-:W-:Y:S01]  /*54e0*/  FMUL R19, R24, 0.027777777984738349915 ;  /* 0x3ce38e3918137820 */ /* 0x000fe20000400000 */
[C---:B------:R-:W-:Y:S01]  /*54f0*/  FFMA R20, R7.reuse, 0.013888888992369174957, R20 ;  /* 0x3c638e3907147823 */ /* 0x040fe20000000014 */
[----:B------:R-:W-:Y:S01]  /*5500*/  FFMA R22, R22, 0.025000000372529029846, R35 ;  /* 0x3ccccccd16167823 */ /* 0x000fe20000000023 */
[----:B------:R-:W-:Y:S01]  /*5510*/  FFMA R27, R40, 0.125, R27 ;  /* 0x3e000000281b7823 */ /* 0x000fe2000000001b */
[--C-:B------:R-:W-:Y:S01]  /*5520*/  FFMA R40, R26, 0.083333335816860198975, R19.reuse ;  /* 0x3daaaaab1a287823 */ /* 0x100fe20000000013 */
[----:B------:R-:W-:Y:S01]  /*5530*/  FMUL R45, R24, -0.055555555969476699829 ;  /* 0xbd638e39182d7820 */ /* 0x000fe20000400000 */
[----:B------:R-:W-:Y:S01]  /*5540*/  FFMA R19, R26, -0.083333335816860198975, R19 ;  /* 0xbdaaaaab1a137823 */ /* 0x000fe20000000013 */
[C---:B------:R-:W-:Y:S01]  /*5550*/  FFMA R32, R7.reuse, 0.013888888992369174957, R32 ;  /* 0x3c638e3907207823 */ /* 0x040fe20000000020 */
[C---:B------:R-:W-:Y:S01]  /*5560*/  FFMA R24, R7.reuse, 0.013888888992369174957, R8 ;  /* 0x3c638e3907187823 */ /* 0x040fe20000000008 */
[----:B------:R-:W-:Y:S01]  /*5570*/  FFMA R26, R7, 0.013888888992369174957, R16 ;  /* 0x3c638e39071a7823 */ /* 0x000fe20000000010 */
[----:B------:R-:W-:Y:S01]  /*5580*/  FFMA R8, R5, 0.041666667908430099487, R20 ;  /* 0x3d2aaaab05087823 */ /* 0x000fe20000000014 */
[C---:B------:R-:W-:Y:S01]  /*5590*/  FFMA R18, R7.reuse, 0.013888888992369174957, R18 ;  /* 0x3c638e3907127823 */ /* 0x040fe20000000012 */
[C---:B------:R-:W-:Y:S01]  /*55a0*/  FFMA R16, R7.reuse, 0.013888888992369174957, R22 ;  /* 0x3c638e3907107823 */ /* 0x040fe20000000016 */
[----:B------:R-:W-:Y:S01]  /*55b0*/  FFMA R20, R7, 0.013888888992369174957, R34 ;  /* 0x3c638e3907147823 */ /* 0x000fe20000000022 */
[----:B------:R-:W-:Y:S01]  /*55c0*/  FFMA R28, R28, 0.125, R9 ;  /* 0x3e0000001c1c7823 */ /* 0x000fe20000000009 */
[C---:B------:R-:W-:Y:S01]  /*55d0*/  FFMA R9, R5.reuse, 0.041666667908430099487, R32 ;  /* 0x3d2aaaab05097823 */ /* 0x040fe20000000020 */
[----:B------:R-:W-:Y:S01]  /*55e0*/  FFMA R24, R5, -0.041666667908430099487, R24 ;  /* 0xbd2aaaab05187823 */ /* 0x000fe20000000018 */
[----:B------:R-:W-:Y:S01]  /*55f0*/  FFMA R35, R17, 0.25, R40 ;  /* 0x3e80000011237823 */ /* 0x000fe20000000028 */
[----:B------:R-:W-:Y:S01]  /*5600*/  FFMA R44, R44, 0.125, R25 ;  /* 0x3e0000002c2c7823 */ /* 0x000fe20000000019 */
[----:B------:R-:W-:Y:S01]  /*5610*/  FFMA R26, R5, -0.041666667908430099487, R26 ;  /* 0xbd2aaaab051a7823 */ /* 0x000fe2000000001a */
[----:B------:R-:W-:Y:S01]  /*5620*/  FFMA R40, R17, -0.25, R40 ;  /* 0xbe80000011287823 */ /* 0x000fe20000000028 */
[C---:B------:R-:W-:Y:S01]  /*5630*/  FFMA R18, R5.reuse, 0.041666667908430099487, R18 ;  /* 0x3d2aaaab05127823 */ /* 0x040fe20000000012 */
[C---:B------:R-:W-:Y:S01]  /*5640*/  FFMA R16, R5.reuse, -0.041666667908430099487, R16 ;  /* 0xbd2aaaab05107823 */ /* 0x040fe20000000010 */
[----:B------:R-:W-:Y:S01]  /*5650*/  FFMA R20, R5, 0.041666667908430099487, R20 ;  /* 0x3d2aaaab05147823 */ /* 0x000fe20000000014 */
[C-C-:B------:R-:W-:Y:S01]  /*5660*/  FFMA R17, R0.reuse, 0.25, R19.reuse ;  /* 0x3e80000000117823 */ /* 0x140fe20000000013 */
[----:B------:R-:W-:Y:S01]  /*5670*/  FFMA R0, R0, -0.25, R19 ;  /* 0xbe80000000007823 */ /* 0x000fe20000000013 */
[----:B------:R-:W-:Y:S01]  /*5680*/  FFMA R5, R42, 0.125, R9 ;  /* 0x3e0000002a057823 */ /* 0x000fe20000000009 */
[----:B------:R-:W-:Y:S01]  /*5690*/  FFMA R37, R37, 0.125, R24 ;  /* 0x3e00000025257823 */ /* 0x000fe20000000018 */
[C---:B------:R-:W-:Y:S01]  /*56a0*/  FFMA R43, R4.reuse, 0.25, R45 ;  /* 0x3e800000042b7823 */ /* 0x040fe2000000002d */
[----:B------:R-:W-:Y:S01]  /*56b0*/  FFMA R8, R39, 0.125, R8 ;  /* 0x3e00000027087823 */ /* 0x000fe20000000008 */
[----:B------:R-:W-:Y:S01]  /*56c0*/  FFMA R21, R21, 0.125, R26 ;  /* 0x3e00000015157823 */ /* 0x000fe2000000001a */
[C---:B------:R-:W-:Y:S01]  /*56d0*/  FFMA R27, R7.reuse, -0.027777777984738349915, R27 ;  /* 0xbce38e39071b7823 */ /* 0x040fe2000000001b */
[C---:B------:R-:W-:Y:S01]  /*56e0*/  FFMA R28, R7.reuse, -0.027777777984738349915, R28 ;  /* 0xbce38e39071c7823 */ /* 0x040fe2000000001c */
[C---:B------:R-:W-:Y:S01]  /*56f0*/  FFMA R36, R7.reuse, -0.027777777984738349915, R36 ;  /* 0xbce38e3907247823 */ /* 0x040fe20000000024 */
[----:B------:R-:W-:Y:S01]  /*5700*/  FFMA R9, R7, -0.027777777984738349915, R44 ;  /* 0xbce38e3907097823 */ /* 0x000fe2000000002c */
[----:B------:R-:W-:Y:S01]  /*5710*/  FFMA R4, R4, -0.25, R45 ;  /* 0xbe80000004047823 */ /* 0x000fe2000000002d */
        /* <DEDUP_REMOVED lines=15> */
.L_x_27:
[----:B------:R-:W-:Y:S05]  /*5810*/  BSYNC.RECONVERGENT B0 ;  /* 0x0000000000007941 */ /* 0x000fea0003800200 */
.L_x_24:
[----:B-----5:R-:W-:Y:S01]  /*5820*/  FADD R4, R14, R13 ;  /* 0x0000000d0e047221 */ /* 0x020fe20000000000 */
[----:B------:R-:W-:Y:S01]  /*5830*/  FADD R16, -R33, R14 ;  /* 0x0000000e21107221 */ /* 0x000fe20000000100 */
[--C-:B012---:R-:W-:Y:S01]  /*5840*/  FADD R18, -R38, R15.reuse ;  /* 0x0000000f26127221 */ /* 0x107fe20000000100 */
        /* <DEDUP_REMOVED lines=36> */
[----:B------:R-:W-:Y:S01]  /*5a90*/  FADD R5, R5, -R2 ;  /* 0x8000000205057221 */ /* 0x000fe20000000000 */
[----:B------:R-:W-:Y:S01]  /*5aa0*/  FADD R9, R4, R9 ;  /* 0x0000000904097221 */ /* 0x000fe20000000000 */
[----:B------:R-:W0:Y:S01]  /*5ab0*/  LDCU UR4, c[0x0][0x3a0] ;  /* 0x00007400ff0477ac */ /* 0x000e220008000800 */
[C---:B------:R-:W-:Y:S01]  /*5ac0*/  FADD R22, R8.reuse, R24 ;  /* 0x0000001808167221 */ /* 0x040fe20000000000 */
[----:B------:R-:W-:Y:S01]  /*5ad0*/  FADD R5, R5, -R42 ;  /* 0x8000002a05057221 */ /* 0x000fe20000000000 */
[C-C-:B------:R-:W-:Y:S01]  /*5ae0*/  FADD R20, -R8.reuse, R24.reuse ;  /* 0x0000001808147221 */ /* 0x140fe20000000100 */
[----:B------:R-:W-:Y:S01]  /*5af0*/  FADD R18, -R8, -R24 ;  /* 0x8000001808127221 */ /* 0x000fe20000000100 */
[C-C-:B------:R-:W-:Y:S01]  /*5b00*/  FFMA R7, R22.reuse, 3, R9.reuse ;  /* 0x4040000016077823 */ /* 0x140fe20000000009 */
[----:B------:R-:W-:Y:S01]  /*5b10*/  FMUL R4, R22, 4.5 ;  /* 0x4090000016047820 */ /* 0x000fe20000400000 */
[----:B------:R-:W-:Y:S01]  /*5b20*/  FADD R5, R5, -R0 ;  /* 0x8000000005057221 */ /* 0x000fe20000000000 */
[C---:B------:R-:W-:Y:S01]  /*5b30*/  FFMA R17, R18.reuse, 3, R9 ;  /* 0x4040000012117823 */ /* 0x040fe20000000009 */
[----:B------:R-:W-:Y:S01]  /*5b40*/  FMUL R16, R18, 4.5 ;  /* 0x4090000012107820 */ /* 0x000fe20000400000 */
[----:B------:R-:W-:Y:S01]  /*5b50*/  FFMA R22, R22, R4, R7 ;  /* 0x0000000416167223 */ /* 0x000fe20000000007 */
[----:B------:R-:W-:Y:S01]  /*5b60*/  FADD R5, R5, -R30 ;  /* 0x8000001e05057221 */ /* 0x000fe20000000000 */
[C---:B------:R-:W-:Y:S01]  /*5b70*/  FFMA R7, R20.reuse, 3, R9 ;  /* 0x4040000014077823 */ /* 0x040fe20000000009 */
[----:B------:R-:W-:Y:S01]  /*5b80*/  FMUL R4, R20, 4.5 ;  /* 0x4090000014047820 */ /* 0x000fe20000400000 */
[----:B------:R-:W-:Y:S01]  /*5b90*/  FFMA R18, R18, R16, R17 ;  /* 0x0000001012127223 */ /* 0x000fe20000000011 */
[----:B------:R-:W-:Y:S01]  /*5ba0*/  FADD R25, R5, -R28 ;  /* 0x8000001c05197221 */ /* 0x000fe20000000000 */
[----:B------:R-:W-:Y:S01]  /*5bb0*/  FFMA R23, R8, -3, R9 ;  /* 0xc040000008177823 */ /* 0x000fe20000000009 */
[----:B------:R-:W-:Y:S01]  /*5bc0*/  FFMA R20, R20, R4, R7 ;  /* 0x0000000414147223 */ /* 0x000fe20000000007 */
[C---:B------:R-:W-:Y:S01]  /*5bd0*/  FADD R4, R8.reuse, -R24 ;  /* 0x8000001808047221 */ /* 0x040fe20000000000 */
[C-C-:B------:R-:W-:Y:S01]  /*5be0*/  FADD R16, R8.reuse, R25.reuse ;  /* 0x0000001908107221 */ /* 0x140fe20000000000 */
[----:B------:R-:W-:Y:S01]  /*5bf0*/  FADD R26, -R8, R25 ;  /* 0x00000019081a7221 */ /* 0x000fe20000000100 */
[C-C-:B------:R-:W-:Y:S01]  /*5c00*/  FFMA R32, R25.reuse, -3, R9.reuse ;  /* 0xc040000019207823 */ /* 0x140fe20000000009 */
[C-C-:B------:R-:W-:Y:S01]  /*5c10*/  FFMA R31, R4.reuse, 3, R9.reuse ;  /* 0x40400000041f7823 */ /* 0x140fe20000000009 */
[----:B------:R-:W-:Y:S01]  /*5c20*/  FMUL R5, R4, 4.5 ;  /* 0x4090000004057820 */ /* 0x000fe20000400000 */
[C-C-:B------:R-:W-:Y:S01]  /*5c30*/  FFMA R19, R16.reuse, 3, R9.reuse ;  /* 0x4040000010137823 */ /* 0x140fe20000000009 */
[----:B------:R-:W-:Y:S01]  /*5c40*/  FMUL R7, R16, 4.5 ;  /* 0x4090000010077820 */ /* 0x000fe20000400000 */
[C---:B------:R-:W-:Y:S01]  /*5c50*/  FFMA R17, R26.reuse, 3, R9 ;  /* 0x404000001a117823 */ /* 0x040fe20000000009 */
[----:B------:R-:W-:Y:S01]  /*5c60*/  FMUL R21, R26, 4.5 ;  /* 0x409000001a157820 */ /* 0x000fe20000400000 */
[----:B------:R-:W-:Y:S01]  /*5c70*/  FFMA R31, R4, R5, R31 ;  /* 0x00000005041f7223 */ /* 0x000fe2000000001f */
[----:B------:R-:W-:Y:S01]  /*5c80*/  FMUL R5, R24, R24 ;  /* 0x0000001818057220 */ /* 0x000fe20000400000 */
[----:B------:R-:W-:Y:S01]  /*5c90*/  FFMA R19, R16, R7, R19 ;  /* 0x0000000710137223 */ /* 0x000fe20000000013 */
[----:B------:R-:W-:Y:S01]  /*5ca0*/  FFMA R7, R26, R21, R17 ;  /* 0x000000151a077223 */ /* 0x000fe20000000011 */
[C---:B------:R-:W-:Y:S01]  /*5cb0*/  FMUL R26, R8.reuse, 4.5 ;  /* 0x40900000081a7820 */ /* 0x040fe20000400000 */
[C---:B------:R-:W-:Y:S01]  /*5cc0*/  FFMA R17, R8.reuse, 3, R9 ;  /* 0x4040000008117823 */ /* 0x040fe20000000009 */
[C---:B------:R-:W-:Y:S01]  /*5cd0*/  FFMA R4, R8.reuse, R8, R5 ;  /* 0x0000000808047223 */ /* 0x040fe20000000005 */
[C---:B------:R-:W-:Y:S01]  /*5ce0*/  FADD R16, R8.reuse, -R25 ;  /* 0x8000001908107221 */ /* 0x040fe20000000000 */
[CC--:B------:R-:W-:Y:S01]  /*5cf0*/  FFMA R23, R8.reuse, R26.reuse, R23 ;  /* 0x0000001a08177223 */ /* 0x0c0fe20000000017 */
[----:B------:R-:W-:Y:S01]  /*5d00*/  FFMA R17, R8, R26, R17 ;  /* 0x0000001a08117223 */ /* 0x000fe20000000011 */
[----:B------:R-:W-:Y:S01]  /*5d10*/  FFMA R4, R25, R25, R4 ;  /* 0x0000001919047223 */ /* 0x000fe20000000004 */
[C---:B------:R-:W-:Y:S01]  /*5d20*/  FFMA R5, R16.reuse, 3, R9 ;  /* 0x4040000010057823 */ /* 0x040fe20000000009 */
[----:B------:R-:W-:Y:S01]  /*5d30*/  FMUL R21, R16, 4.5 ;  /* 0x4090000010157820 */ /* 0x000fe20000400000 */
[----:B------:R-:W-:Y:S01]  /*5d40*/  FADD R8, -R8, -R25 ;  /* 0x8000001908087221 */ /* 0x000fe20000000100 */
[C---:B------:R-:W-:Y:S01]  /*5d50*/  FFMA R17, R4.reuse, -1.5, R17 ;  /* 0xbfc0000004117823 */ /* 0x040fe20000000011 */
[----:B------:R-:W-:Y:S01]  /*5d60*/  FFMA R18, R4, -1.5, R18 ;  /* 0xbfc0000004127823 */ /* 0x000fe20000000012 */
[----:B------:R-:W-:Y:S01]  /*5d70*/  FFMA R5, R16, R21, R5 ;  /* 0x0000001510057223 */ /* 0x000fe20000000005 */
[C---:B------:R-:W-:Y:S01]  /*5d80*/  FFMA R27, R8.reuse, 3, R9 ;  /* 0x40400000081b7823 */ /* 0x040fe20000000009 */
[----:B------:R-:W-:Y:S01]  /*5d90*/  FMUL R16, R8, 4.5 ;  /* 0x4090000008107820 */ /* 0x000fe20000400000 */
[----:B------:R-:W-:Y:S01]  /*5da0*/  FFMA R21, R17, -0.055555555969476699829, R14 ;  /* 0xbd638e3911157823 */ /* 0x000fe2000000000e */
[----:B------:R-:W-:Y:S01]  /*5db0*/  FFMA R18, R18, -0.027777777984738349915, R39 ;  /* 0xbce38e3912127823 */ /* 0x000fe20000000027 */
[----:B------:R-:W-:-:S02]  /*5dc0*/  IMAD R10, R10, UR10, R3 ;  /* 0x0000000a0a0a7c24 */ /* 0x000fc4000f8e0203 */
[----:B------:R-:W-:Y:S01]  /*5dd0*/  FFMA R17, R8, R16, R27 ;  /* 0x0000001008117223 */ /* 0x000fe2000000001b */
[----:B0-----:R-:W-:Y:S01]  /*5de0*/  FFMA R8, -R21, UR4, R14 ;  /* 0x0000000415087c23 */ /* 0x001fe2000800010e */
[C---:B------:R-:W-:Y:S01]  /*5df0*/  FMUL R14, R24.reuse, 4.5 ;  /* 0x40900000180e7820 */ /* 0x040fe20000400000 */
[C-C-:B------:R-:W-:Y:S01]  /*5e00*/  FFMA R27, R24.reuse, 3, R9.reuse ;  /* 0x40400000181b7823 */ /* 0x140fe20000000009 */
[C---:B------:R-:W-:Y:S01]  /*5e10*/  FFMA R21, R24.reuse, -3, R9 ;  /* 0xc040000018157823 */ /* 0x040fe20000000009 */
[----:B------:R-:W-:Y:S01]  /*5e20*/  FADD R16, R24, R25 ;  /* 0x0000001918107221 */ /* 0x000fe20000000000 */
[----:B------:R-:W-:Y:S01]  /*5e30*/  FFMA R39, -R18, UR4, R39 ;  /* 0x0000000412277c23 */ /* 0x000fe20008000127 */
[CC--:B------:R-:W-:Y:S01]  /*5e40*/  FFMA R27, R24.reuse, R14.reuse, R27 ;  /* 0x0000000e181b7223 */ /* 0x0c0fe2000000001b */
[----:B------:R-:W-:Y:S01]  /*5e50*/  FFMA R26, R24, R14, R21 ;  /* 0x0000000e181a7223 */ /* 0x000fe20000000015 */
[C---:B------:R-:W-:Y:S01]  /*5e60*/  FFMA R21, R16.reuse, 3, R9 ;  /* 0x4040000010157823 */ /* 0x040fe20000000009 */
[----:B------:R-:W-:Y:S01]  /*5e70*/  FMUL R14, R16, 4.5 ;  /* 0x40900000100e7820 */ /* 0x000fe20000400000 */
[----:B------:R-:W-:-:S02]  /*5e80*/  IMAD R18, R6, UR10, R3 ;  /* 0x0000000a06127c24 */ /* 0x000fc4000f8e0203 */
[----:B------:R-:W-:Y:S01]  /*5e90*/  FFMA R19, R4, -1.5, R19 ;  /* 0xbfc0000004137823 */ /* 0x000fe20000000013 */
[----:B------:R-:W-:Y:S01]  /*5ea0*/  VIMNMX R10, PT, PT, RZ, R10, !PT ;  /* 0x0000000aff0a7248 */ /* 0x000fe20007fe0100 */
[----:B------:R-:W-:Y:S01]  /*5eb0*/  FFMA R21, R16, R14, R21 ;  /* 0x0000000e10157223 */ /* 0x000fe20000000015 */
[C---:B------:R-:W-:Y:S01]  /*5ec0*/  FFMA R16, R4.reuse, -1.5, R23 ;  /* 0xbfc0000004107823 */ /* 0x040fe20000000017 */
[C---:B------:R-:W-:Y:S01]  /*5ed0*/  FFMA R14, R4.reuse, -1.5, R27 ;  /* 0xbfc00000040e7823 */ /* 0x040fe2000000001b */
[----:B------:R-:W-:Y:S01]  /*5ee0*/  FFMA R23, R4, -1.5, R26 ;  /* 0xbfc0000004177823 */ /* 0x000fe2000000001a */
[----:B------:R-:W-:Y:S01]  /*5ef0*/  FADD R26, -R24, R25 ;  /* 0x00000019181a7221 */ /* 0x000fe20000000100 */
[----:B------:R-:W-:Y:S01]  /*5f00*/  FFMA R16, R16, -0.055555555969476699829, R33 ;  /* 0xbd638e3910107823 */ /* 0x000fe20000000021 */
[----:B------:R-:W-:Y:S01]  /*5f10*/  FFMA R14, R14, -0.055555555969476699829, R15 ;  /* 0xbd638e390e0e7823 */ /* 0x000fe2000000000f */
[--C-:B------:R-:W-:Y:S01]  /*5f20*/  FFMA R23, R23, -0.055555555969476699829, R38.reuse ;  /* 0xbd638e3917177823 */ /* 0x100fe20000000026 */
[----:B------:R-:W-:Y:S01]  /*5f30*/  VIMNMX R18, PT, PT, RZ, R18, !PT ;  /* 0x00000012ff127248 */ /* 0x000fe20007fe0100 */
[----:B------:R-:W-:Y:S01]  /*5f40*/  FFMA R33, -R16, UR4, R33 ;  /* 0x0000000410217c23 */ /* 0x000fe20008000121 */
[----:B------:R-:W-:Y:S01]  /*5f50*/  FFMA R16, -R14, UR4, R15 ;  /* 0x000000040e107c23 */ /* 0x000fe2000800010f */
[C---:B------:R-:W-:Y:S01]  /*5f60*/  FMUL R15, R25.reuse, 4.5 ;  /* 0x40900000190f7820 */ /* 0x040fe20000400000 */
[--C-:B------:R-:W-:Y:S01]  /*5f70*/  FFMA R14, R25, 3, R9.reuse ;  /* 0x40400000190e7823 */ /* 0x100fe20000000009 */
[----:B------:R-:W-:Y:S01]  /*5f80*/  FFMA R38, -R23, UR4, R38 ;  /* 0x0000000417267c23 */ /* 0x000fe20008000126 */
[----:B------:R-:W-:Y:S01]  /*5f90*/  FFMA R23, R26, 3, R9 ;  /* 0x404000001a177823 */ /* 0x000fe20000000009 */
[----:B------:R-:W-:Y:S01]  /*5fa0*/  FFMA R17, R4, -1.5, R17 ;  /* 0xbfc0000004117823 */ /* 0x000fe20000000011 */
[CC--:B------:R-:W-:Y:S01]  /*5fb0*/  FFMA R27, R25.reuse, R15.reuse, R14 ;  /* 0x0000000f191b7223 */ /* 0x0c0fe2000000000e */
[----:B------:R-:W-:Y:S01]  /*5fc0*/  FMUL R14, R26, 4.5 ;  /* 0x409000001a0e7820 */ /* 0x000fe20000400000 */
[----:B------:R-:W-:Y:S01]  /*5fd0*/  FFMA R15, R25, R15, R32 ;  /* 0x0000000f190f7223 */ /* 0x000fe20000000020 */
[----:B------:R-:W-:Y:S01]  /*5fe0*/  FFMA R6, R4, -1.5, R9 ;  /* 0xbfc0000004067823 */ /* 0x000fe20000000009 */
[----:B------:R-:W-:Y:S01]  /*5ff0*/  FFMA R19, R19, -0.027777777984738349915, R44 ;  /* 0xbce38e3913137823 */ /* 0x000fe2000000002c */
[----:B------:R-:W-:Y:S01]  /*6000*/  FFMA R23, R26, R14, R23 ;  /* 0x0000000e1a177223 */ /* 0x000fe20000000017 */
[----:B------:R-:W-:Y:S01]  /*6010*/  FFMA R14, R4, -1.5, R27 ;  /* 0xbfc00000040e7823 */ /* 0x000fe2000000001b */
[C-C-:B------:R-:W-:Y:S01]  /*6020*/  FADD R26, R24.reuse, -R25.reuse ;  /* 0x80000019181a7221 */ /* 0x140fe20000000000 */
[----:B------:R-:W-:Y:S01]  /*6030*/  FADD R24, -R24, -R25 ;  /* 0x8000001918187221 */ /* 0x000fe20000000100 */
[----:B------:R-:W-:Y:S01]  /*6040*/  FFMA R15, R4, -1.5, R15 ;  /* 0xbfc00000040f7823 */ /* 0x000fe2000000000f */
[----:B------:R-:W-:Y:S01]  /*6050*/  FFMA R14, R14, -0.055555555969476699829, R41 ;  /* 0xbd638e390e0e7823 */ /* 0x000fe20000000029 */
[--C-:B------:R-:W-:Y:S01]  /*6060*/  FFMA R27, R26, 3, R9.reuse ;  /* 0x404000001a1b7823 */ /* 0x100fe20000000009 */
[----:B------:R-:W-:Y:S01]  /*6070*/  FFMA R25, R24, 3, R9 ;  /* 0x4040000018197823 */ /* 0x000fe20000000009 */
[--C-:B------:R-:W-:Y:S01]  /*6080*/  FFMA R15, R15, -0.055555555969476699829, R2.reuse ;  /* 0xbd638e390f0f7823 */ /* 0x100fe20000000002 */
[----:B------:R-:W-:Y:S01]  /*6090*/  FFMA R41, -R14, UR4, R41 ;  /* 0x000000040e297c23 */ /* 0x000fe20008000129 */
[----:B------:R-:W-:Y:S01]  /*60a0*/  FMUL R14, R26, 4.5 ;  /* 0x409000001a0e7820 */ /* 0x000fe20000400000 */
[----:B------:R-:W-:Y:S01]  /*60b0*/  ISETP.GE.AND P0, PT, R18, UR5, PT ;  /* 0x0000000512007c0c */ /* 0x000fe2000bf06270 */
[----:B------:R-:W-:Y:S01]  /*60c0*/  FFMA R2, -R15, UR4, R2 ;  /* 0x000000040f027c23 */ /* 0x000fe20008000102 */
[----:B------:R-:W-:Y:S01]  /*60d0*/  ISETP.GE.AND P1, PT, R10, UR5, PT ;  /* 0x000000050a007c0c */ /* 0x000fe2000bf26270 */
[----:B------:R-:W-:Y:S01]  /*60e0*/  FFMA R27, R26, R14, R27 ;  /* 0x0000000e1a1b7223 */ /* 0x000fe2000000001b */
[----:B------:R-:W-:Y:S01]  /*60f0*/  FMUL R14, R24, 4.5 ;  /* 0x40900000180e7820 */ /* 0x000fe20000400000 */
[----:B------:R-:W-:Y:S01]  /*6100*/  FFMA R17, R17, -0.027777777984738349915, R30 ;  /* 0xbce38e3911117823 */ /* 0x000fe2000000001e */
[----:B------:R-:W-:Y:S01]  /*6110*/  FFMA R6, R6, -0.3333333432674407959, R13 ;  /* 0xbeaaaaab06067823 */ /* 0x000fe2000000000d */
[----:B------:R-:W-:Y:S01]  /*6120*/  FFMA R44, -R19, UR4, R44 ;  /* 0x00000004132c7c23 */ /* 0x000fe2000800012c */
[----:B------:R-:W-:Y:S01]  /*6130*/  FFMA R25, R24, R14, R25 ;  /* 0x0000000e18197223 */ /* 0x000fe20000000019 */
[----:B------:R-:W-:Y:S01]  /*6140*/  SEL R9, R18, UR6, !P0 ;  /* 0x0000000612097c07 */ /* 0x000fe2000c000000 */
[----:B------:R-:W0:Y:S01]  /*6150*/  LDC.64 R14, c[0x0][0x388] ;  /* 0x0000e200ff0e7b82 */ /* 0x000e220000000a00 */
[----:B------:R-:W-:Y:S01]  /*6160*/  SEL R19, R10, UR6, !P1 ;  /* 0x000000060a137c07 */ /* 0x000fe2000c800000 */
[----:B------:R-:W-:Y:S01]  /*6170*/  FFMA R5, R4, -1.5, R5 ;  /* 0xbfc0000004057823 */ /* 0x000fe20000000005 */
[----:B------:R-:W-:Y:S01]  /*6180*/  FFMA R30, -R17, UR4, R30 ;  /* 0x00000004111e7c23 */ /* 0x000fe2000800011e */
[----:B------:R-:W-:Y:S01]  /*6190*/  FFMA R13, -R6, UR4, R13 ;  /* 0x00000004060d7c23 */ /* 0x000fe2000800010d */
[C---:B------:R-:W-:Y:S01]  /*61a0*/  FFMA R10, R4.reuse, -1.5, R7 ;  /* 0xbfc00000040a7823 */ /* 0x040fe20000000007 */
[----:B------:R-:W-:Y:S01]  /*61b0*/  MOV R17, UR11 ;  /* 0x0000000b00117c02 */ /* 0x000fe20008000f00 */
[----:B------:R-:W-:Y:S01]  /*61c0*/  FFMA R20, R4, -1.5, R20 ;  /* 0xbfc0000004147823 */ /* 0x000fe20000000014 */
[--C-:B------:R-:W-:Y:S01]  /*61d0*/  FFMA R5, R5, -0.027777777984738349915, R42.reuse ;  /* 0xbce38e3905057823 */ /* 0x100fe2000000002a */
[----:B------:R-:W-:Y:S01]  /*61e0*/  VIADDMNMX R11, R11, UR10, RZ, !PT ;  /* 0x0000000a0b0b7c46 */ /* 0x000fe2000f8001ff */
[----:B------:R-:W-:Y:S01]  /*61f0*/  FFMA R10, R10, -0.027777777984738349915, R45 ;  /* 0xbce38e390a0a7823 */ /* 0x000fe2000000002d */
[----:B------:R-:W-:Y:S01]  /*6200*/  SHF.L.U32 R17, R17, 0x7, RZ ;  /* 0x0000000711117819 */ /* 0x000fe200000006ff */
[----:B------:R-:W-:Y:S01]  /*6210*/  FFMA R20, R20, -0.027777777984738349915, R37 ;  /* 0xbce38e3914147823 */ /* 0x000fe20000000025 */
[----:B------:R-:W-:Y:S01]  /*6220*/  FFMA R42, -R5, UR4, R42 ;  /* 0x00000004052a7c23 */ /* 0x000fe2000800012a */
[----:B------:R-:W-:Y:S01]  /*6230*/  ISETP.GE.AND P0, PT, R11, UR5, PT ;  /* 0x000000050b007c0c */ /* 0x000fe2000bf06270 */
[----:B------:R-:W-:Y:S01]  /*6240*/  FFMA R45, -R10, UR4, R45 ;  /* 0x000000040a2d7c23 */ /* 0x000fe2000800012d */
[----:B------:R-:W-:Y:S01]  /*6250*/  IADD3 R5, PT, PT, -R17, R12, RZ ;  /* 0x0000000c11057210 */ /* 0x000fe20007ffe1ff */
[----:B------:R-:W-:Y:S01]  /*6260*/  FFMA R37, -R20, UR4, R37 ;  /* 0x0000000414257c23 */ /* 0x000fe20008000125 */
[----:B------:R-:W-:Y:S01]  /*6270*/  MOV R24, UR11 ;  /* 0x0000000b00187c02 */ /* 0x000fe20008000f00 */
[----:B------:R-:W-:Y:S01]  /*6280*/  IMAD R10, R12, UR10, R3 ;  /* 0x0000000a0c0a7c24 */ /* 0x000fe2000f8e0203 */
[----:B------:R-:W-:Y:S01]  /*6290*/  MOV R20, UR11 ;  /* 0x0000000b00147c02 */ /* 0x000fe20008000f00 */
[----:B------:R-:W-:Y:S01]  /*62a0*/  FFMA R22, R4, -1.5, R22 ;  /* 0xbfc0000004167823 */ /* 0x000fe20000000016 */
[----:B------:R-:W-:Y:S01]  /*62b0*/  SHF.L.U32 R24, R24, 0x9, RZ ;  /* 0x0000000918187819 */ /* 0x000fe200000006ff */
[----:B------:R-:W-:Y:S01]  /*62c0*/  FFMA R31, R4, -1.5, R31 ;  /* 0xbfc00000041f7823 */ /* 0x000fe2000000001f */
[----:B0-----:R-:W-:Y:S01]  /*62d0*/  IMAD.WIDE R6, R9, 0x4, R14 ;  /* 0x0000000409067825 */ /* 0x001fe200078e020e */
[----:B------:R-:W-:-:S03]  /*62e0*/  MOV R9, UR11 ;  /* 0x0000000b00097c02 */ /* 0x000fc60008000f00 */
[----:B------:R-:W-:Y:S01]  /*62f0*/  FFMA R22, R22, -0.027777777984738349915, R35 ;  /* 0xbce38e3916167823 */ /* 0x000fe20000000023 */
[----:B------:R-:W-:Y:S01]  /*6300*/  MOV R34, UR11 ;  /* 0x0000000b00227c02 */ /* 0x000fe20008000f00 */
[----:B------:R-:W-:Y:S01]  /*6310*/  IMAD.WIDE R18, R19, 0x4, R14 ;  /* 0x0000000413127825 */ /* 0x000fe200078e020e */
[----:B------:R0:W-:Y:S03]  /*6320*/  STG.E desc[UR8][R6.64], R13 ;  /* 0x0000000d06007986 */ /* 0x0001e6000c101908 */
[----:B------:R-:W-:Y:S01]  /*6330*/  FFMA R35, -R22, UR4, R35 ;  /* 0x0000000416237c23 */ /* 0x000fe20008000123 */
[----:B------:R-:W-:Y:S01]  /*6340*/  LEA R34, R34, R5, 0xb ;  /* 0x0000000522227211 */ /* 0x000fe200078e58ff */
[--C-:B------:R-:W-:Y:S01]  /*6350*/  FFMA R31, R31, -0.027777777984738349915, R40.reuse ;  /* 0xbce38e391f1f7823 */ /* 0x100fe20000000028 */
[----:B------:R1:W-:Y:S01]  /*6360*/  STG.E desc[UR8][R18.64], R8 ;  /* 0x0000000812007986 */ /* 0x0003e2000c101908 */
[----:B------:R-:W-:Y:S01]  /*6370*/  VIMNMX R10, PT, PT, RZ, R10, !PT ;  /* 0x0000000aff0a7248 */ /* 0x000fe20007fe0100 */
[C---:B------:R-:W-:Y:S01]  /*6380*/  FFMA R27, R4.reuse, -1.5, R27 ;  /* 0xbfc00000041b7823 */ /* 0x040fe2000000001b */
[----:B------:R-:W-:Y:S01]  /*6390*/  FFMA R40, -R31, UR4, R40 ;  /* 0x000000041f287c23 */ /* 0x000fe20008000128 */
[----:B------:R-:W-:-:S02]  /*63a0*/  FFMA R25, R4, -1.5, R25 ;  /* 0xbfc0000004197823 */ /* 0x000fc40000000019 */
[----:B------:R-:W-:Y:S01]  /*63b0*/  FFMA R27, R27, -0.027777777984738349915, R0 ;  /* 0xbce38e391b1b7823 */ /* 0x000fe20000000000 */
[----:B0-----:R-:W-:Y:S01]  /*63c0*/  SEL R7, R11, UR6, !P0 ;  /* 0x000000060b077c07 */ /* 0x001fe2000c000000 */
[----:B------:R-:W-:Y:S01]  /*63d0*/  FFMA R25, R25, -0.027777777984738349915, R28 ;  /* 0xbce38e3919197823 */ /* 0x000fe2000000001c */
[----:B------:R-:W-:Y:S01]  /*63e0*/  ISETP.GE.AND P0, PT, R10, UR5, PT ;  /* 0x000000050a007c0c */ /* 0x000fe2000bf06270 */
[----:B------:R-:W-:Y:S01]  /*63f0*/  FFMA R0, -R27, UR4, R0 ;  /* 0x000000041b007c23 */ /* 0x000fe20008000100 */
[----:B-1----:R-:W-:Y:S01]  /*6400*/  SHF.L.U32 R8, R9, 0x8, RZ ;  /* 0x0000000809087819 */ /* 0x002fe200000006ff */
[----:B------:R-:W-:Y:S01]  /*6410*/  IMAD.WIDE R6, R7, 0x4, R14 ;  /* 0x0000000407067825 */ /* 0x000fe200078e020e */
[----:B------:R-:W-:-:S03]  /*6420*/  LEA R9, R20, R5, 0xa ;  /* 0x0000000514097211 */ /* 0x000fc600078e50ff */
[----:B------:R-:W-:Y:S01]  /*6430*/  FFMA R28, -R25, UR4, R28 ;  /* 0x00000004191c7c23 */ /* 0x000fe2000800011c */
[-C--:B------:R-:W-:Y:S02]  /*6440*/  IADD3 R12, PT, PT, R8, R5.reuse, RZ ;  /* 0x00000005080c7210 */ /* 0x080fe40007ffe0ff */
[----:B------:R-:W-:Y:S01]  /*6450*/  IADD3 R20, PT, PT, R24, R5, RZ ;  /* 0x0000000518147210 */ /* 0x000fe20007ffe0ff */
[----:B------:R0:W-:Y:S01]  /*6460*/  STG.E desc[UR8][R6.64], R16 ;  /* 0x0000001006007986 */ /* 0x0001e2000c101908 */
[C---:B------:R-:W-:Y:S01]  /*6470*/  IADD3 R18, PT, PT, R17.reuse, R12, RZ ;  /* 0x0000000c11127210 */ /* 0x040fe20007ffe0ff */
[--C-:B------:R-:W-:Y:S01]  /*6480*/  IMAD R11, R12, UR10, R3.reuse ;  /* 0x0000000a0c0b7c24 */ /* 0x100fe2000f8e0203 */
[----:B------:R-:W-:Y:S01]  /*6490*/  IADD3 R24, PT, PT, R24, R9, RZ ;  /* 0x0000000918187210 */ /* 0x000fe20007ffe0ff */
[--C-:B------:R-:W-:Y:S01]  /*64a0*/  IMAD R12, R20, UR10, R3.reuse ;  /* 0x0000000a140c7c24 */ /* 0x100fe2000f8e0203 */
[----:B------:R-:W-:Y:S01]  /*64b0*/  IADD3 R22, PT, PT, R17, R20, RZ ;  /* 0x0000001411167210 */ /* 0x000fe20007ffe0ff */
[----:B------:R-:W-:-:S02]  /*64c0*/  IMAD R13, R18, UR10, R3 ;  /* 0x0000000a120d7c24 */ /* 0x000fc4000f8e0203 */
[----:B------:R-:W-:Y:S01]  /*64d0*/  FFMA R18, R4, -1.5, R21 ;  /* 0xbfc0000004127823 */ /* 0x000fe20000000015 */
[----:B------:R-:W-:Y:S01]  /*64e0*/  IADD3 R20, PT, PT, R8, R20, RZ ;  /* 0x0000001408147210 */ /* 0x000fe20007ffe0ff */
[----:B------:R-:W-:Y:S01]  /*64f0*/  IMAD R5, R34, UR10, R3 ;  /* 0x0000000a22057c24 */ /* 0x000fe2000f8e0203 */
[-C--:B------:R-:W-:Y:S01]  /*6500*/  IADD3 R26, PT, PT, R17, R9.reuse, RZ ;  /* 0x00000009111a7210 */ /* 0x080fe20007ffe0ff */
[----:B------:R-:W-:Y:S01]  /*6510*/  FFMA R18, R18, -0.027777777984738349915, R43 ;  /* 0xbce38e3912127823 */ /* 0x000fe2000000002b */
[C---:B0-----:R-:W-:Y:S01]  /*6520*/  IADD3 R16, PT, PT, R8.reuse, R24, RZ ;  /* 0x0000001808107210 */ /* 0x041fe20007ffe0ff */
[--C-:B------:R-:W-:Y:S01]  /*6530*/  IMAD R31, R9, UR10, R3.reuse ;  /* 0x0000000a091f7c24 */ /* 0x100fe2000f8e0203 */
[----:B------:R-:W-:Y:S01]  /*6540*/  IADD3 R32, PT, PT, R8, R9, RZ ;  /* 0x0000000908207210 */ /* 0x000fe20007ffe0ff */
[--C-:B------:R-:W-:Y:S01]  /*6550*/  IMAD R9, R22, UR10, R3.reuse ;  /* 0x0000000a16097c24 */ /* 0x100fe2000f8e0203 */
[----:B------:R-:W-:Y:S01]  /*6560*/  IADD3 R34, PT, PT, R17, R16, RZ ;  /* 0x0000001011227210 */ /* 0x000fe20007ffe0ff */
[----:B------:R-:W-:-:S02]  /*6570*/  IMAD R21, R16, UR10, R3 ;  /* 0x0000000a10157c24 */ /* 0x000fc4000f8e0203 */
[----:B------:R-:W-:Y:S01]  /*6580*/  FFMA R16, R4, -1.5, R23 ;  /* 0xbfc0000004107823 */ /* 0x000fe20000000017 */
[----:B------:R-:W-:Y:S01]  /*6590*/  VIMNMX R4, PT, PT, RZ, R11, !PT ;  /* 0x0000000bff047248 */ /* 0x000fe20007fe0100 */
[----:B------:R-:W-:Y:S02]  /*65a0*/  IMAD R22, R20, UR10, R3 ;  /* 0x0000000a14167c24 */ /* 0x000fe4000f8e0203 */
[----:B------:R-:W-:Y:S01]  /*65b0*/  FFMA R43, -R18, UR4, R43 ;  /* 0x00000004122b7c23 */ /* 0x000fe2000800012b */
[--C-:B------:R-:W-:Y:S01]  /*65c0*/  IMAD R7, R26, UR10, R3.reuse ;  /* 0x0000000a1a077c24 */ /* 0x100fe2000f8e0203 */
[C---:B------:R-:W-:Y:S01]  /*65d0*/  IADD3 R20, PT, PT, R17.reuse, R20, RZ ;  /* 0x0000001411147210 */ /* 0x040fe20007ffe0ff */
[----:B------:R-:W-:Y:S01]  /*65e0*/  IMAD R6, R32, UR10, R3 ;  /* 0x0000000a20067c24 */ /* 0x000fe2000f8e0203 */
[C---:B------:R-:W-:Y:S01]  /*65f0*/  IADD3 R32, PT, PT, R17.reuse, R32, RZ ;  /* 0x0000002011207210 */ /* 0x040fe20007ffe0ff */
[----:B------:R-:W-:Y:S01]  /*6600*/  FFMA R16, R16, -0.027777777984738349915, R29 ;  /* 0xbce38e3910107823 */ /* 0x000fe2000000001d */
[----:B------:R-:W-:Y:S01]  /*6610*/  IADD3 R26, PT, PT, R17, R24, RZ ;  /* 0x00000018111a7210 */ /* 0x000fe20007ffe0ff */
[--C-:B------:R-:W-:Y:S01]  /*6620*/  IMAD R24, R24, UR10, R3.reuse ;  /* 0x0000000a18187c24 */ /* 0x100fe2000f8e0203 */
[----:B------:R-:W-:Y:S01]  /*6630*/  VIMNMX R18, PT, PT, RZ, R12, !PT ;  /* 0x0000000cff127248 */ /* 0x000fe20007fe0100 */
[--C-:B------:R-:W-:Y:S01]  /*6640*/  IMAD R20, R20, UR10, R3.reuse ;  /* 0x0000000a14147c24 */ /* 0x100fe2000f8e0203 */
[----:B------:R-:W-:Y:S01]  /*6650*/  SEL R17, R10, UR6, !P0 ;  /* 0x000000060a117c07 */ /* 0x000fe2000c000000 */
[--C-:B------:R-:W-:Y:S01]  /*6660*/  IMAD R26, R26, UR10, R3.reuse ;  /* 0x0000000a1a1a7c24 */ /* 0x100fe2000f8e0203 */
[----:B------:R-:W-:Y:S01]  /*6670*/  VIMNMX R12, PT, PT, RZ, R13, !PT ;  /* 0x0000000dff0c7248 */ /* 0x000fe20007fe0100 */
[----:B------:R-:W-:Y:S01]  /*6680*/  IMAD R8, R32, UR10, R3 ;  /* 0x0000000a20087c24 */ /* 0x000fe2000f8e0203 */
[----:B------:R-:W-:Y:S01]  /*6690*/  ISETP.GE.AND P0, PT, R4, UR5, PT ;  /* 0x0000000504007c0c */ /* 0x000fe2000bf06270 */
[----:B------:R-:W-:Y:S01]  /*66a0*/  IMAD.WIDE R10, R17, 0x4, R14 ;  /* 0x00000004110a7825 */ /* 0x000fe200078e020e */
[----:B------:R-:W-:-:S03]  /*66b0*/  VIMNMX R31, PT, PT, RZ, R31, !PT ;  /* 0x0000001fff1f7248 */ /* 0x000fc60007fe0100 */
[----:B------:R-:W-:Y:S01]  /*66c0*/  FFMA R29, -R16, UR4, R29 ;  /* 0x00000004101d7c23 */ /* 0x000fe2000800011d */
[----:B------:R-:W-:Y:S01]  /*66d0*/  ISETP.GE.AND P1, PT, R12, UR5, PT ;  /* 0x000000050c007c0c */ /* 0x000fe2000bf26270 */
[----:B------:R-:W-:Y:S01]  /*66e0*/  IMAD R3, R34, UR10, R3 ;  /* 0x0000000a22037c24 */ /* 0x000fe2000f8e0203 */
[----:B------:R-:W-:Y:S01]  /*66f0*/  SEL R13, R4, UR6, !P0 ;  /* 0x00000006040d7c07 */ /* 0x000fe2000c000000 */
[----:B------:R-:W-:Y:S01]  /*6700*/  STG.E desc[UR8][R10.64], R33 ;  /* 0x000000210a007986 */ /* 0x000fe2000c101908 */
[----:B------:R-:W-:Y:S02]  /*6710*/  VIMNMX R5, PT, PT, RZ, R5, !PT ;  /* 0x00000005ff057248 */ /* 0x000fe40007fe0100 */
[----:B------:R-:W-:Y:S02]  /*6720*/  ISETP.GE.AND P0, PT, R31, UR5, PT ;  /* 0x000000051f007c0c */ /* 0x000fe4000bf06270 */
[----:B------:R-:W-:Y:S02]  /*6730*/  ISETP.GE.AND P2, PT, R18, UR5, PT ;  /* 0x0000000512007c0c */ /* 0x000fe4000bf46270 */
[----:B------:R-:W-:Y:S01]  /*6740*/  SEL R17, R12, UR6, !P1 ;  /* 0x000000060c117c07 */ /* 0x000fe2000c800000 */
[----:B------:R-:W-:Y:S01]  /*6750*/  IMAD.WIDE R12, R13, 0x4, R14 ;  /* 0x000000040d0c7825 */ /* 0x000fe200078e020e */
[----:B------:R-:W-:-:S02]  /*6760*/  VIMNMX R24, PT, PT, RZ, R24, !PT ;  /* 0x00000018ff187248 */ /* 0x000fc40007fe0100 */
[----:B------:R-:W-:Y:S01]  /*6770*/  VIMNMX R9, PT, PT, RZ, R9, !PT ;  /* 0x00000009ff097248 */ /* 0x000fe20007fe0100 */
[----:B------:R-:W-:Y:S01]  /*6780*/  IMAD.WIDE R16, R17, 0x4, R14 ;  /* 0x0000000411107825 */ /* 0x000fe200078e020e */
[----:B------:R-:W-:Y:S01]  /*6790*/  VIMNMX R22, PT, PT, RZ, R22, !PT ;  /* 0x00000016ff167248 */ /* 0x000fe20007fe0100 */
[----:B------:R0:W-:Y:S01]  /*67a0*/  STG.E desc[UR8][R12.64], R38 ;  /* 0x000000260c007986 */ /* 0x0001e2000c101908 */
[----:B------:R-:W-:Y:S02]  /*67b0*/  VIMNMX R4, PT, PT, RZ, R7, !PT ;  /* 0x00000007ff047248 */ /* 0x000fe40007fe0100 */
[----:B------:R-:W-:Y:S01]  /*67c0*/  VIMNMX R6, PT, PT, RZ, R6, !PT ;  /* 0x00000006ff067248 */ /* 0x000fe20007fe0100 */
[----:B------:R1:W-:Y:S01]  /*67d0*/  STG.E desc[UR8][R16.64], R35 ;  /* 0x0000002310007986 */ /* 0x0003e2000c101908 */
[----:B------:R-:W-:Y:S02]  /*67e0*/  ISETP.GE.AND P3, PT, R5, UR5, PT ;  /* 0x0000000505007c0c */ /* 0x000fe4000bf66270 */
[----:B------:R-:W-:-:S02]  /*67f0*/  VIMNMX R20, PT, PT, RZ, R20, !PT ;  /* 0x00000014ff147248 */ /* 0x000fc40007fe0100 */
[----:B------:R-:W-:Y:S02]  /*6800*/  SEL R7, R31, UR6, !P0 ;  /* 0x000000061f077c07 */ /* 0x000fe4000c000000 */
[----:B------:R-:W-:Y:S02]  /*6810*/  SEL R19, R18, UR6, !P2 ;  /* 0x0000000612137c07 */ /* 0x000fe4000d000000 */
[----:B------:R-:W-:Y:S02]  /*6820*/  ISETP.GE.AND P0, PT, R24, UR5, PT ;  /* 0x0000000518007c0c */ /* 0x000fe4000bf06270 */
[----:B------:R-:W-:Y:S01]  /*6830*/  ISETP.GE.AND P4, PT, R9, UR5, PT ;  /* 0x0000000509007c0c */ /* 0x000fe2000bf86270 */
[----:B------:R-:W-:Y:S01]  /*6840*/  IMAD.WIDE R18, R19, 0x4, R14 ;  /* 0x0000000413127825 */ /* 0x000fe200078e020e */
[----:B------:R-:W-:Y:S02]  /*6850*/  VIMNMX R26, PT, PT, RZ, R26, !PT ;  /* 0x0000001aff1a7248 */ /* 0x000fe40007fe0100 */
[----:B------:R-:W-:-:S02]  /*6860*/  ISETP.GE.AND P5, PT, R22, UR5, PT ;  /* 0x0000000516007c0c */ /* 0x000fc4000bfa6270 */
[----:B------:R-:W-:Y:S01]  /*6870*/  ISETP.GE.AND P1, PT, R6, UR5, PT ;  /* 0x0000000506007c0c */ /* 0x000fe2000bf26270 */
[----:B------:R2:W-:Y:S01]  /*6880*/  STG.E desc[UR8][R18.64], R37 ;  /* 0x0000002512007986 */ /* 0x0005e2000c101908 */
[----:B------:R-:W-:Y:S02]  /*6890*/  SEL R5, R5, UR6, !P3 ;  /* 0x0000000605057c07 */ /* 0x000fe4000d800000 */
[----:B------:R-:W-:Y:S02]  /*68a0*/  VIMNMX R8, PT, PT, RZ, R8, !PT ;  /* 0x00000008ff087248 */ /* 0x000fe40007fe0100 */
[----:B------:R-:W-:Y:S02]  /*68b0*/  ISETP.GE.AND P3, PT, R20, UR5, PT ;  /* 0x0000000514007c0c */ /* 0x000fe4000bf66270 */
[----:B0-----:R-:W-:Y:S02]  /*68c0*/  SEL R13, R24, UR6, !P0 ;  /* 0x00000006180d7c07 */ /* 0x001fe4000c000000 */
[----:B------:R-:W-:-:S02]  /*68d0*/  ISETP.GE.AND P2, PT, R4, UR5, PT ;  /* 0x0000000504007c0c */ /* 0x000fc4000bf46270 */
[----:B------:R-:W-:Y:S01]  /*68e0*/  SEL R27, R9, UR6, !P4 ;  /* 0x00000006091b7c07 */ /* 0x000fe2000e000000 */
[--C-:B------:R-:W-:Y:S01]  /*68f0*/  IMAD.WIDE R12, R13, 0x4, R14.reuse ;  /* 0x000000040d0c7825 */ /* 0x100fe200078e020e */
[----:B------:R-:W-:Y:S02]  /*6900*/  ISETP.GE.AND P0, PT, R26, UR5, PT ;  /* 0x000000051a007c0c */ /* 0x000fe4000bf06270 */
[----:B------:R-:W-:Y:S02]  /*6910*/  VIMNMX R10, PT, PT, RZ, R21, !PT ;  /* 0x00000015ff0a7248 */ /* 0x000fe40007fe0100 */
[----:B------:R-:W-:Y:S02]  /*6920*/  SEL R25, R22, UR6, !P5 ;  /* 0x0000000616197c07 */ /* 0x000fe4000e800000 */
[----:B------:R-:W-:Y:S01]  /*6930*/  SEL R11, R6, UR6, !P1 ;  /* 0x00000006060b7c07 */ /* 0x000fe2000c800000 */
[----:B------:R-:W-:Y:S01]  /*6940*/  IMAD.WIDE R6, R7, 0x4, R14 ;  /* 0x0000000407067825 */ /* 0x000fe200078e020e */
[----:B------:R-:W-:-:S02]  /*6950*/  ISETP.GE.AND P1, PT, R8, UR5, PT ;  /* 0x0000000508007c0c */ /* 0x000fc4000bf26270 */
[----:B------:R-:W-:Y:S01]  /*6960*/  VIMNMX R3, PT, PT, RZ, R3, !PT ;  /* 0x00000003ff037248 */ /* 0x000fe20007fe0100 */
[--C-:B------:R-:W-:Y:S01]  /*6970*/  IMAD.WIDE R24, R25, 0x4, R14.reuse ;  /* 0x0000000419187825 */ /* 0x100fe200078e020e */
[----:B-1----:R-:W-:Y:S02]  /*6980*/  SEL R17, R20, UR6, !P3 ;  /* 0x0000000614117c07 */ /* 0x002fe4000d800000 */
[----:B------:R-:W-:Y:S01]  /*6990*/  SEL R9, R4, UR6, !P2 ;  /* 0x0000000604097c07 */ /* 0x000fe2000d000000 */
[--C-:B------:R-:W-:Y:S01]  /*69a0*/  IMAD.WIDE R4, R5, 0x4, R14.reuse ;  /* 0x0000000405047825 */ /* 0x100fe200078e020e */
[----:B------:R-:W-:Y:S02]  /*69b0*/  SEL R21, R26, UR6, !P0 ;  /* 0x000000061a157c07 */ /* 0x000fe4000c000000 */
[----:B------:R-:W-:Y:S01]  /*69c0*/  ISETP.GE.AND P2, PT, R10, UR5, PT ;  /* 0x000000050a007c0c */ /* 0x000fe2000bf46270 */
[----:B------:R-:W-:Y:S01]  /*69d0*/  IMAD.WIDE R26, R27, 0x4, R14 ;  /* 0x000000041b1a7825 */ /* 0x000fe200078e020e */
[----:B--2---:R-:W-:-:S02]  /*69e0*/  SEL R19, R8, UR6, !P1 ;  /* 0x0000000608137c07 */ /* 0x004fc4000c800000 */
[----:B------:R-:W-:Y:S01]  /*69f0*/  ISETP.GE.AND P0, PT, R3, UR5, PT ;  /* 0x0000000503007c0c */ /* 0x000fe2000bf06270 */
[--C-:B------:R-:W-:Y:S01]  /*6a00*/  IMAD.WIDE R16, R17, 0x4, R14.reuse ;  /* 0x0000000411107825 */ /* 0x100fe200078e020e */
[----:B------:R-:W-:Y:S01]  /*6a10*/  SEL R23, R10, UR6, !P2 ;  /* 0x000000060a177c07 */ /* 0x000fe2000d000000 */
[----:B------:R-:W-:Y:S01]  /*6a20*/  STG.E desc[UR8][R26.64], R39 ;  /* 0x000000271a007986 */ /* 0x000fe2000c101908 */
[----:B------:R-:W-:Y:S01]  /*6a30*/  SEL R3, R3, UR6, !P0 ;  /* 0x0000000603037c07 */ /* 0x000fe2000c000000 */
[--C-:B------:R-:W-:Y:S02]  /*6a40*/  IMAD.WIDE R8, R9, 0x4, R14.reuse ;  /* 0x0000000409087825 */ /* 0x100fe400078e020e */
[----:B------:R-:W-:Y:S02]  /*6a50*/  STG.E desc[UR8][R24.64], R40 ;  /* 0x0000002818007986 */ /* 0x000fe4000c101908 */
[--C-:B------:R-:W-:Y:S02]  /*6a60*/  IMAD.WIDE R10, R11, 0x4, R14.reuse ;  /* 0x000000040b0a7825 */ /* 0x100fe400078e020e */
[----:B------:R-:W-:Y:S02]  /*6a70*/  STG.E desc[UR8][R16.64], R41 ;  /* 0x0000002910007986 */ /* 0x000fe4000c101908 */
[----:B------:R-:W-:-:S02]  /*6a80*/  IMAD.WIDE R18, R19, 0x4, R14 ;  /* 0x0000000413127825 */ /* 0x000fc400078e020e */
[----:B------:R-:W-:Y:S02]  /*6a90*/  STG.E desc[UR8][R6.64], R44 ;  /* 0x0000002c06007986 */ /* 0x000fe4000c101908 */
[--C-:B------:R-:W-:Y:S02]  /*6aa0*/  IMAD.WIDE R20, R21, 0x4, R14.reuse ;  /* 0x0000000415147825 */ /* 0x100fe400078e020e */
[----:B------:R-:W-:Y:S02]  /*6ab0*/  STG.E desc[UR8][R8.64], R43 ;  /* 0x0000002b08007986 */ /* 0x000fe4000c101908 */
[--C-:B------:R-:W-:Y:S02]  /*6ac0*/  IMAD.WIDE R22, R23, 0x4, R14.reuse ;  /* 0x0000000417167825 */ /* 0x100fe400078e020e */
[----:B------:R-:W-:Y:S02]  /*6ad0*/  STG.E desc[UR8][R10.64], R45 ;  /* 0x0000002d0a007986 */ /* 0x000fe4000c101908 */
[----:B------:R-:W-:-:S02]  /*6ae0*/  IMAD.WIDE R14, R3, 0x4, R14 ;  /* 0x00000004030e7825 */ /* 0x000fc400078e020e */
[----:B------:R-:W-:Y:S04]  /*6af0*/  STG.E desc[UR8][R18.64], R29 ;  /* 0x0000001d12007986 */ /* 0x000fe8000c101908 */
[----:B------:R-:W-:Y:S04]  /*6b00*/  STG.E desc[UR8][R12.64], R2 ;  /* 0x000000020c007986 */ /* 0x000fe8000c101908 */
[----:B------:R-:W-:Y:S04]  /*6b10*/  STG.E desc[UR8][R20.64], R42 ;  /* 0x0000002a14007986 */ /* 0x000fe8000c101908 */
[----:B------:R-:W-:Y:S04]  /*6b20*/  STG.E desc[UR8][R22.64], R0 ;  /* 0x0000000016007986 */ /* 0x000fe8000c101908 */
[----:B------:R-:W-:Y:S04]  /*6b30*/  STG.E desc[UR8][R14.64], R30 ;  /* 0x0000001e0e007986 */ /* 0x000fe8000c101908 */
[----:B------:R-:W-:Y:S01]  /*6b40*/  STG.E desc[UR8][R4.64], R28 ;  /* 0x0000001c04007986 */ /* 0x000fe2000c101908 */
[----:B------:R-:W-:Y:S05]  /*6b50*/  EXIT ;  /* 0x000000000000794d */ /* 0x000fea0003800000 */
.L_x_28:
        /* <DEDUP_REMOVED lines=10> */
.L_x_33:


//--------------------- .nv.shared.reserved.0     --------------------------
	.section	.nv.shared.reserved.0,"aw",@nobits
	.weak		__nv_reservedSMEM_offset_0_alias
	.size		__nv_reservedSMEM_offset_0_alias, 0, 64
	.other		__nv_reservedSMEM_offset_0_alias,@"STO_CUDA_RESERVED_SHARED STV_DEFAULT"
__nv_reservedSMEM_offset_0_alias:
	.zero		0
	.zero		64


//--------------------- .nv.constant0._Z17initialize_bufferPfm --------------------------
	.section	.nv.constant0._Z17initialize_bufferPfm,"a",@progbits
	.sectionflags	@""
	.align	4
.nv.constant0._Z17initialize_bufferPfm:
	.zero		912


//--------------------- .nv.constant0._Z17initialize_singlePfmi --------------------------
	.section	.nv.constant0._Z17initialize_singlePfmi,"a",@progbits
	.sectionflags	@""
	.align	4
.nv.constant0._Z17initialize_singlePfmi:
	.zero		916


//--------------------- .nv.constant0._Z10update_topPfS_S_S_fmii --------------------------
	.section	.nv.constant0._Z10update_topPfS_S_S_fmii,"a",@progbits
	.sectionflags	@""
	.align	4
.nv.constant0._Z10update_topPfS_S_S_fmii:
	.zero		952


//--------------------- .nv.constant0._Z13update_bottomPfS_S_S_fmii --------------------------
	.section	.nv.constant0._Z13update_bottomPfS_S_S_fmii,"a",@progbits
	.sectionflags	@""
	.align	4
.nv.constant0._Z13update_bottomPfS_S_S_fmii:
	.zero		952


//--------------------- .nv.constant0._Z12update_innerPfS_S_S_fmii --------------------------
	.section	.nv.constant0._Z12update_innerPfS_S_S_fmii,"a",@progbits
	.sectionflags	@""
	.align	4
.nv.constant0._Z12update_innerPfS_S_S_fmii:
	.zero		952


//--------------------- SYMBOLS --------------------------

	.type		.nv.reservedSmem.offset0,@object
	.size		.nv.reservedSmem.offset0,0x4
